def attn_fwd(
    Q,
    K,
    V,
    Out,
    Lse,
    sm_scale,
    stride_qz,
    stride_qh,
    stride_qm,
    stride_qk,
    stride_kz,
    stride_kh,
    stride_kn,
    stride_kk,
    stride_vz,
    stride_vh,
    stride_vn,
    stride_vk,
    stride_oz,
    stride_oh,
    stride_om,
    stride_ok,
    seqlen_q,
    seqlen_k,
    BLOCK_M: tl.constexpr,
    BLOCK_N: tl.constexpr,
    HEAD_DIM: tl.constexpr,
    CAUSAL: tl.constexpr,
):
    start_m = tl.program_id(0)
    off_hz = tl.program_id(1)
    q_off = off_hz * stride_qh
    k_off = off_hz * stride_kh
    v_off = off_hz * stride_vh
    offs_m = start_m * BLOCK_M + tl.arange(0, BLOCK_M)
    offs_d = tl.arange(0, HEAD_DIM)
    offs_n = tl.arange(0, BLOCK_N)
    q_ptrs = Q + q_off + offs_m[:, None] * stride_qm + offs_d[None, :] * stride_qk
    k_ptrs = K + k_off + offs_d[:, None] * stride_kk + offs_n[None, :] * stride_kn
    v_ptrs = V + v_off + offs_n[:, None] * stride_vn + offs_d[None, :] * stride_vk
    m_i = tl.full([BLOCK_M], float("-inf"), dtype=tl.float32)
    l_i = tl.zeros([BLOCK_M], dtype=tl.float32) + 1.0
    acc = tl.zeros([BLOCK_M, HEAD_DIM], dtype=tl.float32)
    q = tl.load(q_ptrs)
    acc, l_i, m_i = _attn_fwd_inner(
        acc,
        l_i,
        m_i,
        q,
        k_ptrs,
        v_ptrs,
        sm_scale,
        stride_kn,
        stride_vn,
        start_m,
        seqlen_k,
        BLOCK_M,
        BLOCK_N,
        HEAD_DIM,
        CAUSAL,
    )
    acc = acc / l_i[:, None]
    lse = m_i + tl.math.log2(l_i) / 1.4426950408889634
    o_ptrs = (
        Out
        + off_hz * stride_oh
        + offs_m[:, None] * stride_om
        + offs_d[None, :] * stride_ok
    )
    tl.store(o_ptrs, acc.to(Out.dtype.element_ty))
    tl.store(Lse + off_hz * seqlen_q + offs_m, lse)

# config = {"BLOCK_M": 256, "BLOCK_N": 32, "HEAD_DIM": 256, "arch": "sm_100", "causal": true, "dtype": "fp16", "num_stages": 2, "num_warps": 16}
# arch = sm_100


// ===== COMPILED SASS (sm_100a) =====

	.target	sm_100a

	.elftype	@"ET_EXEC"


//--------------------- .note.nv.tkinfo           --------------------------
	.section	.note.nv.tkinfo,"",@"SHT_NOTE"
	.sectionflags	@"SHF_NOTE_NV_TKINFO"
	.tkinfo
        /*0018*/ 	.word	0x00000081
        /*0030*/ 	.string	""
        /*0030*/ 	.string	"ptxas-blackwell"
        /*0030*/ 	.string	"Cuda compilation tools, release 12.9, V12.9.86"
        /*0030*/ 	.string	"Build cuda_12.9.r12.9/compiler.36037853_0"
        /*0030*/ 	.string	"-v  -suppress-debug-info  -lineinfo  -arch sm_100a "



//--------------------- .note.nv.cuver            --------------------------
	.section	.note.nv.cuver,"",@"SHT_NOTE"
	.sectionflags	@"SHF_NOTE_NV_CUVER"
        /*0018*/ 	.short	0x0001
        /*001a*/ 	.short	0x0064
        /*001c*/ 	.short	0x0001
        /*001e*/ 	.short	0x0000
        /*0020*/ 	.short	0x0001
        /*0022*/ 	.short	0x0000


//--------------------- .nv.info                  --------------------------
	.section	.nv.info,"",@"SHT_CUDA_INFO"
	.align	4


	//----- nvinfo : EIATTR_REGCOUNT
	.align		4
        /*0000*/ 	.byte	0x04, 0x2f
        /*0002*/ 	.short	(.L_2 - .L_1)
	.align		4
.L_1:
        /*0004*/ 	.word	index@(attn_fwd)
        /*0008*/ 	.word	0x00000040


	//----- nvinfo : EIATTR_FRAME_SIZE
	.align		4
.L_2:
        /*000c*/ 	.byte	0x04, 0x11
        /*000e*/ 	.short	(.L_4 - .L_3)
	.align		4
.L_3:
        /*0010*/ 	.word	index@(attn_fwd)
        /*0014*/ 	.word	0x000004d8


	//----- nvinfo : EIATTR_MIN_STACK_SIZE
	.align		4
.L_4:
        /*0018*/ 	.byte	0x04, 0x12
        /*001a*/ 	.short	(.L_6 - .L_5)
	.align		4
.L_5:
        /*001c*/ 	.word	index@(attn_fwd)
        /*0020*/ 	.word	0x000004d8
.L_6:


//--------------------- .nv.info.attn_fwd         --------------------------
	.section	.nv.info.attn_fwd,"",@"SHT_CUDA_INFO"
	.sectionflags	@""
	.align	4


	//----- nvinfo : EIATTR_CUDA_API_VERSION
	.align		4
        /*0000*/ 	.byte	0x04, 0x37
        /*0002*/ 	.short	(.L_8 - .L_7)
.L_7:
        /*0004*/ 	.word	0x00000081


	//----- nvinfo : EIATTR_KPARAM_INFO
	.align		4
.L_8:
        /*0008*/ 	.byte	0x04, 0x17
        /*000a*/ 	.short	(.L_10 - .L_9)
.L_9:
        /*000c*/ 	.word	0x00000000
        /*0010*/ 	.short	0x0019
        /*0012*/ 	.short	0x0080
        /*0014*/ 	.byte	0x00, 0xf4, 0x21, 0x00


	//----- nvinfo : EIATTR_KPARAM_INFO
	.align		4
.L_10:
        /*0018*/ 	.byte	0x04, 0x17
        /*001a*/ 	.short	(.L_12 - .L_11)
.L_11:
        /*001c*/ 	.word	0x00000000
        /*0020*/ 	.short	0x0018
        /*0022*/ 	.short	0x0078
        /*0024*/ 	.byte	0x00, 0xf4, 0x21, 0x00


	//----- nvinfo : EIATTR_KPARAM_INFO
	.align		4
.L_12:
        /*0028*/ 	.byte	0x04, 0x17
        /*002a*/ 	.short	(.L_14 - .L_13)
.L_13:
        /*002c*/ 	.word	0x00000000
        /*0030*/ 	.short	0x0017
        /*0032*/ 	.short	0x0070
        /*0034*/ 	.byte	0x00, 0xf0, 0x11, 0x00


	//----- nvinfo : EIATTR_KPARAM_INFO
	.align		4
.L_14:
        /*0038*/ 	.byte	0x04, 0x17
        /*003a*/ 	.short	(.L_16 - .L_15)
.L_15:
        /*003c*/ 	.word	0x00000000
        /*0040*/ 	.short	0x0016
        /*0042*/ 	.short	0x006c
        /*0044*/ 	.byte	0x00, 0xf0, 0x11, 0x00


	//----- nvinfo : EIATTR_KPARAM_INFO
	.align		4
.L_16:
        /*0048*/ 	.byte	0x04, 0x17
        /*004a*/ 	.short	(.L_18 - .L_17)
.L_17:
        /*004c*/ 	.word	0x00000000
        /*0050*/ 	.short	0x0015
        /*0052*/ 	.short	0x0068
        /*0054*/ 	.byte	0x00, 0xf0, 0x11, 0x00


	//----- nvinfo : EIATTR_KPARAM_INFO
	.align		4
.L_18:
        /*0058*/ 	.byte	0x04, 0x17
        /*005a*/ 	.short	(.L_20 - .L_19)
.L_19:
        /*005c*/ 	.word	0x00000000
        /*0060*/ 	.short	0x0014
        /*0062*/ 	.short	0x0064
        /*0064*/ 	.byte	0x00, 0xf0, 0x11, 0x00


	//----- nvinfo : EIATTR_KPARAM_INFO
	.align		4
.L_20:
        /*0068*/ 	.byte	0x04, 0x17
        /*006a*/ 	.short	(.L_22 - .L_21)
.L_21:
        /*006c*/ 	.word	0x00000000
        /*0070*/ 	.short	0x0013
        /*0072*/ 	.short	0x0060
        /*0074*/ 	.byte	0x00, 0xf0, 0x11, 0x00


	//----- nvinfo : EIATTR_KPARAM_INFO
	.align		4
.L_22:
        /*0078*/ 	.byte	0x04, 0x17
        /*007a*/ 	.short	(.L_24 - .L_23)
.L_23:
        /*007c*/ 	.word	0x00000000
        /*0080*/ 	.short	0x0012
        /*0082*/ 	.short	0x005c
        /*0084*/ 	.byte	0x00, 0xf0, 0x11, 0x00


	//----- nvinfo : EIATTR_KPARAM_INFO
	.align		4
.L_24:
        /*0088*/ 	.byte	0x04, 0x17
        /*008a*/ 	.short	(.L_26 - .L_25)
.L_25:
        /*008c*/ 	.word	0x00000000
        /*0090*/ 	.short	0x0011
        /*0092*/ 	.short	0x0058
        /*0094*/ 	.byte	0x00, 0xf0, 0x11, 0x00


	//----- nvinfo : EIATTR_KPARAM_INFO
	.align		4
.L_26:
        /*0098*/ 	.byte	0x04, 0x17
        /*009a*/ 	.short	(.L_28 - .L_27)
.L_27:
        /*009c*/ 	.word	0x00000000
        /*00a0*/ 	.short	0x0010
        /*00a2*/ 	.short	0x0054
        /*00a4*/ 	.byte	0x00, 0xf0, 0x11, 0x00


	//----- nvinfo : EIATTR_KPARAM_INFO
	.align		4
.L_28:
        /*00a8*/ 	.byte	0x04, 0x17
        /*00aa*/ 	.short	(.L_30 - .L_29)
.L_29:
        /*00ac*/ 	.word	0x00000000
        /*00b0*/ 	.short	0x000f
        /*00b2*/ 	.short	0x0050
        /*00b4*/ 	.byte	0x00, 0xf0, 0x11, 0x00


	//----- nvinfo : EIATTR_KPARAM_INFO
	.align		4
.L_30:
        /*00b8*/ 	.byte	0x04, 0x17
        /*00ba*/ 	.short	(.L_32 - .L_31)
.L_31:
        /*00bc*/ 	.word	0x00000000
        /*00c0*/ 	.short	0x000e
        /*00c2*/ 	.short	0x004c
        /*00c4*/ 	.byte	0x00, 0xf0, 0x11, 0x00


	//----- nvinfo : EIATTR_KPARAM_INFO
	.align		4
.L_32:
        /*00c8*/ 	.byte	0x04, 0x17
        /*00ca*/ 	.short	(.L_34 - .L_33)
.L_33:
        /*00cc*/ 	.word	0x00000000
        /*00d0*/ 	.short	0x000d
        /*00d2*/ 	.short	0x0048
        /*00d4*/ 	.byte	0x00, 0xf0, 0x11, 0x00


	//----- nvinfo : EIATTR_KPARAM_INFO
	.align		4
.L_34:
        /*00d8*/ 	.byte	0x04, 0x17
        /*00da*/ 	.short	(.L_36 - .L_35)
.L_35:
        /*00dc*/ 	.word	0x00000000
        /*00e0*/ 	.short	0x000c
        /*00e2*/ 	.short	0x0044
        /*00e4*/ 	.byte	0x00, 0xf0, 0x11, 0x00


	//----- nvinfo : EIATTR_KPARAM_INFO
	.align		4
.L_36:
        /*00e8*/ 	.byte	0x04, 0x17
        /*00ea*/ 	.short	(.L_38 - .L_37)
.L_37:
        /*00ec*/ 	.word	0x00000000
        /*00f0*/ 	.short	0x000b
        /*00f2*/ 	.short	0x0040
        /*00f4*/ 	.byte	0x00, 0xf0, 0x11, 0x00


	//----- nvinfo : EIATTR_KPARAM_INFO
	.align		4
.L_38:
        /*00f8*/ 	.byte	0x04, 0x17
        /*00fa*/ 	.short	(.L_40 - .L_39)
.L_39:
        /*00fc*/ 	.word	0x00000000
        /*0100*/ 	.short	0x000a
        /*0102*/ 	.short	0x003c
        /*0104*/ 	.byte	0x00, 0xf0, 0x11, 0x00


	//----- nvinfo : EIATTR_KPARAM_INFO
	.align		4
.L_40:
        /*0108*/ 	.byte	0x04, 0x17
        /*010a*/ 	.short	(.L_42 - .L_41)
.L_41:
        /*010c*/ 	.word	0x00000000
        /*0110*/ 	.short	0x0009
        /*0112*/ 	.short	0x0038
        /*0114*/ 	.byte	0x00, 0xf0, 0x11, 0x00


	//----- nvinfo : EIATTR_KPARAM_INFO
	.align		4
.L_42:
        /*0118*/ 	.byte	0x04, 0x17
        /*011a*/ 	.short	(.L_44 - .L_43)
.L_43:
        /*011c*/ 	.word	0x00000000
        /*0120*/ 	.short	0x0008
        /*0122*/ 	.short	0x0034
        /*0124*/ 	.byte	0x00, 0xf0, 0x11, 0x00


	//----- nvinfo : EIATTR_KPARAM_INFO
	.align		4
.L_44:
        /*0128*/ 	.byte	0x04, 0x17
        /*012a*/ 	.short	(.L_46 - .L_45)
.L_45:
        /*012c*/ 	.word	0x00000000
        /*0130*/ 	.short	0x0007
        /*0132*/ 	.short	0x0030
        /*0134*/ 	.byte	0x00, 0xf0, 0x11, 0x00


	//----- nvinfo : EIATTR_KPARAM_INFO
	.align		4
.L_46:
        /*0138*/ 	.byte	0x04, 0x17
        /*013a*/ 	.short	(.L_48 - .L_47)
.L_47:
        /*013c*/ 	.word	0x00000000
        /*0140*/ 	.short	0x0006
        /*0142*/ 	.short	0x002c
        /*0144*/ 	.byte	0x00, 0xf0, 0x11, 0x00


	//----- nvinfo : EIATTR_KPARAM_INFO
	.align		4
.L_48:
        /*0148*/ 	.byte	0x04, 0x17
        /*014a*/ 	.short	(.L_50 - .L_49)
.L_49:
        /*014c*/ 	.word	0x00000000
        /*0150*/ 	.short	0x0005
        /*0152*/ 	.short	0x0028
        /*0154*/ 	.byte	0x00, 0xf0, 0x11, 0x00


	//----- nvinfo : EIATTR_KPARAM_INFO
	.align		4
.L_50:
        /*0158*/ 	.byte	0x04, 0x17
        /*015a*/ 	.short	(.L_52 - .L_51)
.L_51:
        /*015c*/ 	.word	0x00000000
        /*0160*/ 	.short	0x0004
        /*0162*/ 	.short	0x0020
        /*0164*/ 	.byte	0x00, 0xf4, 0x21, 0x00


	//----- nvinfo : EIATTR_KPARAM_INFO
	.align		4
.L_52:
        /*0168*/ 	.byte	0x04, 0x17
        /*016a*/ 	.short	(.L_54 - .L_53)
.L_53:
        /*016c*/ 	.word	0x00000000
        /*0170*/ 	.short	0x0003
        /*0172*/ 	.short	0x0018
        /*0174*/ 	.byte	0x00, 0xf4, 0x21, 0x00


	//----- nvinfo : EIATTR_KPARAM_INFO
	.align		4
.L_54:
        /*0178*/ 	.byte	0x04, 0x17
        /*017a*/ 	.short	(.L_56 - .L_55)
.L_55:
        /*017c*/ 	.word	0x00000000
        /*0180*/ 	.short	0x0002
        /*0182*/ 	.short	0x0010
        /*0184*/ 	.byte	0x00, 0xf4, 0x21, 0x00


	//----- nvinfo : EIATTR_KPARAM_INFO
	.align		4
.L_56:
        /*0188*/ 	.byte	0x04, 0x17
        /*018a*/ 	.short	(.L_58 - .L_57)
.L_57:
        /*018c*/ 	.word	0x00000000
        /*0190*/ 	.short	0x0001
        /*0192*/ 	.short	0x0008
        /*0194*/ 	.byte	0x00, 0xf4, 0x21, 0x00


	//----- nvinfo : EIATTR_KPARAM_INFO
	.align		4
.L_58:
        /*0198*/ 	.byte	0x04, 0x17
        /*019a*/ 	.short	(.L_60 - .L_59)
.L_59:
        /*019c*/ 	.word	0x00000000
        /*01a0*/ 	.short	0x0000
        /*01a2*/ 	.short	0x0000
        /*01a4*/ 	.byte	0x00, 0xf4, 0x21, 0x00


	//----- nvinfo : EIATTR_SPARSE_MMA_MASK
	.align		4
.L_60:
        /*01a8*/ 	.byte	0x03, 0x50
        /*01aa*/ 	.short	0x0000


	//----- nvinfo : EIATTR_MAXREG_COUNT
	.align		4
        /*01ac*/ 	.byte	0x03, 0x1b
        /*01ae*/ 	.short	0x0080


	//----- nvinfo : EIATTR_NUM_BARRIERS
	.align		4
        /*01b0*/ 	.byte	0x02, 0x4c
        /*01b2*/ 	.byte	0x01
	.zero		1


	//----- nvinfo : EIATTR_ANNOTATIONS
	.align		4
        /*01b4*/ 	.byte	0x04, 0x55
        /*01b6*/ 	.short	(.L_62 - .L_61)


	//   ....[0]....
.L_61:
        /*01b8*/ 	.word	0x00000001
        /*01bc*/ 	.byte	0x70, 0x04, 0x00, 0x00, 0x01, 0x00, 0x00, 0x00, 0x80, 0x04, 0x00, 0x00, 0x01, 0x00, 0x00, 0x00
        /* <DEDUP_REMOVED lines=601> */
        /*275c*/ 	.byte	0xf0, 0xf5, 0x00, 0x00, 0x01, 0x00, 0x00, 0x00, 0xb0, 0xf9, 0x00, 0x00


	//----- nvinfo : EIATTR_COOP_GROUP_MASK_REGIDS
	.align		4
.L_62:
        /*2768*/ 	.byte	0x04, 0x29
        /*276a*/ 	.short	(.L_64 - .L_63)


	//   ....[0]....
.L_63:
        /*276c*/ 	.word	0xffffffff


	//   ....[1]....
        /*2770*/ 	.word	0xffffffff


	//   ....[2]....
        /*2774*/ 	.word	0xffffffff


	//   ....[3]....
        /*2778*/ 	.word	0xffffffff


	//   ....[4]....
        /*277c*/ 	.word	0xffffffff


	//   ....[5]....
        /*2780*/ 	.word	0xffffffff


	//   ....[6]....
        /*2784*/ 	.word	0xffffffff


	//   ....[7]....
        /*2788*/ 	.word	0xffffffff


	//----- nvinfo : EIATTR_COOP_GROUP_INSTR_OFFSETS
	.align		4
.L_64:
        /*278c*/ 	.byte	0x04, 0x28
        /*278e*/ 	.short	(.L_66 - .L_65)


	//   ....[0]....
.L_65:
        /*2790*/ 	.word	0x00006800


	//   ....[1]....
        /*2794*/ 	.word	0x000068a0


	//   ....[2]....
        /*2798*/ 	.word	0x000068c0


	//   ....[3]....
        /*279c*/ 	.word	0x00006930


	//   ....[4]....
        /*27a0*/ 	.word	0x000090c0


	//   ....[5]....
        /*27a4*/ 	.word	0x000090d0


	//   ....[6]....
        /*27a8*/ 	.word	0x00009120


	//   ....[7]....
        /*27ac*/ 	.word	0x00009130


	//----- nvinfo : EIATTR_VRC_CTA_INIT_COUNT
	.align		4
.L_66:
        /*27b0*/ 	.byte	0x02, 0x4a
	.zero		1
	.zero		1


	//----- nvinfo : EIATTR_EXIT_INSTR_OFFSETS
	.align		4
        /*27b4*/ 	.byte	0x04, 0x1c
        /*27b6*/ 	.short	(.L_68 - .L_67)


	//   ....[0]....
.L_67:
        /*27b8*/ 	.word	0x0000f9a0


	//   ....[1]....
        /*27bc*/ 	.word	0x0000f9e0


	//----- nvinfo : EIATTR_REQNTID
	.align		4
.L_68:
        /*27c0*/ 	.byte	0x04, 0x10
        /*27c2*/ 	.short	(.L_70 - .L_69)
.L_69:
        /*27c4*/ 	.word	0x00000200
        /*27c8*/ 	.word	0x00000001
        /*27cc*/ 	.word	0x00000001


	//----- nvinfo : EIATTR_CBANK_PARAM_SIZE
	.align		4
.L_70:
        /*27d0*/ 	.byte	0x03, 0x19
        /*27d2*/ 	.short	0x0088


	//----- nvinfo : EIATTR_PARAM_CBANK
	.align		4
        /*27d4*/ 	.byte	0x04, 0x0a
        /*27d6*/ 	.short	(.L_72 - .L_71)
	.align		4
.L_71:
        /*27d8*/ 	.word	index@(.nv.constant0.attn_fwd)
        /*27dc*/ 	.short	0x0380
        /*27de*/ 	.short	0x0088


	//----- nvinfo : EIATTR_SW_WAR
	.align		4
.L_72:
        /*27e0*/ 	.byte	0x04, 0x36
        /*27e2*/ 	.short	(.L_74 - .L_73)
.L_73:
        /*27e4*/ 	.word	0x00000008
.L_74:


//--------------------- .nv.compat                --------------------------
	.section	.nv.compat,"",@"SHT_CUDA_COMPAT_INFO"
	.align	4
        /*0000*/ 	.byte	0x02, 0x02, 0x01, 0x00, 0x02, 0x05, 0x05, 0x00, 0x02, 0x03, 0x00, 0x00, 0x02, 0x06, 0x01, 0x00


//--------------------- .nv.callgraph             --------------------------
	.section	.nv.callgraph,"",@"SHT_CUDA_CALLGRAPH"
	.align	4
	.sectionentsize	8
	.align		4
        /*0000*/ 	.word	0x00000000
	.align		4
        /*0004*/ 	.word	0xffffffff
	.align		4
        /*0008*/ 	.word	0x00000000
	.align		4
        /*000c*/ 	.word	0xfffffffe
	.align		4
        /*0010*/ 	.word	0x00000000
	.align		4
        /*0014*/ 	.word	0xfffffffd
	.align		4
        /*0018*/ 	.word	0x00000000
	.align		4
        /*001c*/ 	.word	0xfffffffc


//--------------------- .nv.constant4             --------------------------
	.section	.nv.constant4,"a",@progbits
	.align	8
	.align		8
.nv.constant4:
        /*0000*/ 	.dword	_$_str


//--------------------- .text.attn_fwd            --------------------------
	.section	.text.attn_fwd,"ax",@progbits
	.align	128
        .global         attn_fwd
        .type           attn_fwd,@function
        .size           attn_fwd,(.L_x_3 - attn_fwd)
        .other          attn_fwd,@"STO_CUDA_ENTRY STV_DEFAULT"
attn_fwd:
.text.attn_fwd:
[----:B------:R-:W0:Y:S01]  /*0000*/  LDC R1, c[0x0][0x37c] ;  /* 0x0000df00ff017b82 */ /* 0x000e220000000800 */
[----:B------:R-:W1:Y:S07]  /*0010*/  S2R R2, SR_TID.X ;  /* 0x0000000000027919 */ /* 0x000e6e0000002100 */
[----:B------:R-:W2:Y:S01]  /*0020*/  S2UR UR9, SR_CTAID.Y ;  /* 0x00000000000979c3 */ /* 0x000ea20000002600 */
[----:B------:R-:W2:Y:S01]  /*0030*/  LDCU.64 UR4, c[0x0][0x3b0] ;  /* 0x00007600ff0477ac */ /* 0x000ea20008000a00 */
[----:B0-----:R-:W-:Y:S01]  /*0040*/  VIADD R1, R1, 0xfffffb28 ;  /* 0xfffffb2801017836 */ /* 0x001fe20000000000 */
[----:B------:R-:W1:Y:S01]  /*0050*/  S2R R0, SR_CTAID.X ;  /* 0x0000000000007919 */ /* 0x000e620000002500 */
[----:B------:R-:W0:Y:S04]  /*0060*/  LDCU.64 UR14, c[0x0][0x358] ;  /* 0x00006b00ff0e77ac */ /* 0x000e280008000a00 */
[----:B------:R-:W3:Y:S08]  /*0070*/  LDC R40, c[0x0][0x3b8] ;  /* 0x0000ee00ff287b82 */ /* 0x000ef00000000800 */
[----:B------:R-:W4:Y:S01]  /*0080*/  LDC.64 R26, c[0x0][0x380] ;  /* 0x0000e000ff1a7b82 */ /* 0x000f220000000a00 */
[----:B--2---:R-:W-:-:S04]  /*0090*/  UIMAD UR4, UR9, UR4, URZ ;  /* 0x00000004090472a4 */ /* 0x004fc8000f8e02ff */
[----:B------:R-:W-:Y:S01]  /*00a0*/  USHF.L.U32 UR6, UR4, 0x1, URZ ;  /* 0x0000000104067899 */ /* 0x000fe200080006ff */
[----:B-1----:R-:W-:Y:S02]  /*00b0*/  PRMT R3, R2, 0x6540, R0 ;  /* 0x0000654002037816 */ /* 0x002fe40000000000 */
[----:B------:R-:W-:-:S03]  /*00c0*/  SHF.R.U32.HI R2, RZ, 0x8, R2 ;  /* 0x00000008ff027819 */ /* 0x000fc60000011602 */
[----:B------:R-:W-:Y:S01]  /*00d0*/  IMAD R0, R3, UR5, RZ ;  /* 0x0000000503007c24 */ /* 0x000fe2000f8e02ff */
[----:B------:R-:W-:Y:S01]  /*00e0*/  SGXT.U32 R2, R2, 0x1 ;  /* 0x000000010202781a */ /* 0x000fe20000000000 */
[----:B------:R-:W-:Y:S02]  /*00f0*/  UIMAD.WIDE UR4, UR4, 0x2, URZ ;  /* 0x00000002040478a5 */ /* 0x000fe4000f8e02ff */
[----:B------:R-:W-:Y:S02]  /*0100*/  IMAD.SHL.U32 R3, R0, 0x2, RZ ;  /* 0x0000000200037824 */ /* 0x000fe400078e00ff */
[----:B---3--:R-:W-:Y:S02]  /*0110*/  IMAD R5, R2, R40, RZ ;  /* 0x0000002802057224 */ /* 0x008fe400078e02ff */
[----:B------:R-:W-:Y:S01]  /*0120*/  IMAD.HI R0, R0, 0x2, RZ ;  /* 0x0000000200007827 */ /* 0x000fe200078e02ff */
[----:B----4-:R-:W-:-:S03]  /*0130*/  IADD3 R32, P0, P1, R3, UR6, R26 ;  /* 0x0000000603207c10 */ /* 0x010fc6000f91e01a */
[----:B------:R-:W-:Y:S01]  /*0140*/  IMAD R7, R40, 0x2, R5 ;  /* 0x0000000228077824 */ /* 0x000fe200078e0205 */
[----:B------:R-:W-:Y:S02]  /*0150*/  IADD3.X R27, PT, PT, R0, UR5, R27, P0, P1 ;  /* 0x00000005001b7c10 */ /* 0x000fe400087e241b */
[-C--:B------:R-:W-:Y:S01]  /*0160*/  LEA R2, P0, R5, R32.reuse, 0x1 ;  /* 0x0000002005027211 */ /* 0x080fe200078008ff */
[C---:B------:R-:W-:Y:S01]  /*0170*/  IMAD R9, R40.reuse, 0x2, R7 ;  /* 0x0000000228097824 */ /* 0x040fe200078e0207 */
[-C--:B------:R-:W-:Y:S02]  /*0180*/  LEA R4, P1, R7, R32.reuse, 0x1 ;  /* 0x0000002007047211 */ /* 0x080fe400078208ff */
[----:B------:R-:W-:Y:S02]  /*0190*/  LEA.HI.X.SX32 R3, R5, R27, 0x1, P0 ;  /* 0x0000001b05037211 */ /* 0x000fe400000f0eff */
[C---:B------:R-:W-:Y:S02]  /*01a0*/  LEA R11, R40.reuse, R9, 0x1 ;  /* 0x00000009280b7211 */ /* 0x040fe400078e08ff */
[----:B------:R-:W-:Y:S01]  /*01b0*/  LEA R6, P0, R9, R32, 0x1 ;  /* 0x0000002009067211 */ /* 0x000fe200078008ff */
[----:B0-----:R0:W2:Y:S01]  /*01c0*/  LDG.E.U16 R16, desc[UR14][R2.64] ;  /* 0x0000000e02107981 */ /* 0x0010a2000c1e1500 */
[-C--:B------:R-:W-:Y:S01]  /*01d0*/  LEA.HI.X.SX32 R5, R7, R27.reuse, 0x1, P1 ;  /* 0x0000001b07057211 */ /* 0x080fe200008f0eff */
[----:B------:R-:W-:Y:S01]  /*01e0*/  IMAD R13, R40, 0x2, R11 ;  /* 0x00000002280d7824 */ /* 0x000fe200078e020b */
[----:B------:R-:W-:-:S02]  /*01f0*/  LEA.HI.X.SX32 R7, R9, R27, 0x1, P0 ;  /* 0x0000001b09077211 */ /* 0x000fc400000f0eff */
[-C--:B------:R-:W-:Y:S01]  /*0200*/  LEA R8, P0, R11, R32.reuse, 0x1 ;  /* 0x000000200b087211 */ /* 0x080fe200078008ff */
[----:B------:R1:W3:Y:S01]  /*0210*/  LDG.E.U16 R14, desc[UR14][R4.64] ;  /* 0x0000000e040e7981 */ /* 0x0002e2000c1e1500 */
[-C--:B------:R-:W-:Y:S01]  /*0220*/  LEA R10, P1, R13, R32.reuse, 0x1 ;  /* 0x000000200d0a7211 */ /* 0x080fe200078208ff */
[C---:B------:R-:W-:Y:S01]  /*0230*/  IMAD R15, R40.reuse, 0x2, R13 ;  /* 0x00000002280f7824 */ /* 0x040fe200078e020d */
[-C--:B------:R-:W-:Y:S01]  /*0240*/  LEA.HI.X.SX32 R9, R11, R27.reuse, 0x1, P0 ;  /* 0x0000001b0b097211 */ /* 0x080fe200000f0eff */
[----:B------:R4:W5:Y:S01]  /*0250*/  LDG.E.U16 R20, desc[UR14][R6.64] ;  /* 0x0000000e06147981 */ /* 0x000962000c1e1500 */
[-C--:B------:R-:W-:Y:S01]  /*0260*/  LEA.HI.X.SX32 R11, R13, R27.reuse, 0x1, P1 ;  /* 0x0000001b0d0b7211 */ /* 0x080fe200008f0eff */
[----:B0-----:R-:W-:Y:S01]  /*0270*/  IMAD R3, R40, 0x2, R15 ;  /* 0x0000000228037824 */ /* 0x001fe200078e020f */
[C---:B------:R-:W-:Y:S01]  /*0280*/  LEA R12, P0, R15.reuse, R32, 0x1 ;  /* 0x000000200f0c7211 */ /* 0x040fe200078008ff */
[----:B------:R-:W5:Y:S04]  /*0290*/  LDG.E.U16 R23, desc[UR14][R8.64] ;  /* 0x0000000e08177981 */ /* 0x000f68000c1e1500 */
[----:B------:R0:W5:Y:S01]  /*02a0*/  LDG.E.U16 R0, desc[UR14][R10.64] ;  /* 0x0000000e0a007981 */ /* 0x000162000c1e1500 */
[----:B------:R-:W-:-:S02]  /*02b0*/  LEA.HI.X.SX32 R13, R15, R27, 0x1, P0 ;  /* 0x0000001b0f0d7211 */ /* 0x000fc400000f0eff */
[C---:B------:R-:W-:Y:S01]  /*02c0*/  LEA R2, P0, R3.reuse, R32, 0x1 ;  /* 0x0000002003027211 */ /* 0x040fe200078008ff */
[----:B-1----:R-:W-:Y:S02]  /*02d0*/  IMAD R5, R40, 0x2, R3 ;  /* 0x0000000228057824 */ /* 0x002fe400078e0203 */
[----:B------:R1:W5:Y:S01]  /*02e0*/  LDG.E.U16 R22, desc[UR14][R12.64] ;  /* 0x0000000e0c167981 */ /* 0x000362000c1e1500 */
[----:B------:R-:W-:-:S05]  /*02f0*/  LEA.HI.X.SX32 R3, R3, R27, 0x1, P0 ;  /* 0x0000001b03037211 */ /* 0x000fca00000f0eff */
[----:B------:R0:W5:Y:S01]  /*0300*/  LDG.E.U16 R18, desc[UR14][R2.64] ;  /* 0x0000000e02127981 */ /* 0x000162000c1e1500 */
[----:B------:R-:W-:Y:S02]  /*0310*/  LEA R15, R40, R5, 0x1 ;  /* 0x00000005280f7211 */ /* 0x000fe400078e08ff */
[----:B------:R-:W-:-:S03]  /*0320*/  LEA R4, P0, R5, R32, 0x1 ;  /* 0x0000002005047211 */ /* 0x000fc600078008ff */
[C---:B------:R-:W-:Y:S01]  /*0330*/  IMAD R17, R40.reuse, 0x2, R15 ;  /* 0x0000000228117824 */ /* 0x040fe200078e020f */
[-C--:B----4-:R-:W-:Y:S02]  /*0340*/  LEA R6, P1, R15, R32.reuse, 0x1 ;  /* 0x000000200f067211 */ /* 0x090fe400078208ff */
[-C--:B------:R-:W-:Y:S01]  /*0350*/  LEA.HI.X.SX32 R5, R5, R27.reuse, 0x1, P0 ;  /* 0x0000001b05057211 */ /* 0x080fe200000f0eff */
[C---:B0-----:R-:W-:Y:S01]  /*0360*/  IMAD R11, R40.reuse, 0x2, R17 ;  /* 0x00000002280b7824 */ /* 0x041fe200078e0211 */
[-C--:B------:R-:W-:Y:S02]  /*0370*/  LEA R8, P0, R17, R32.reuse, 0x1 ;  /* 0x0000002011087211 */ /* 0x080fe400078008ff */
[-C--:B------:R-:W-:Y:S01]  /*0380*/  LEA.HI.X.SX32 R7, R15, R27.reuse, 0x1, P1 ;  /* 0x0000001b0f077211 */ /* 0x080fe200008f0eff */
[C---:B-1----:R-:W-:Y:S01]  /*0390*/  IMAD R13, R40.reuse, 0x2, R11 ;  /* 0x00000002280d7824 */ /* 0x042fe200078e020b */
[----:B------:R-:W-:Y:S01]  /*03a0*/  LEA.HI.X.SX32 R9, R17, R27, 0x1, P0 ;  /* 0x0000001b11097211 */ /* 0x000fe200000f0eff */
[----:B------:R0:W4:Y:S01]  /*03b0*/  LDG.E.U16 R21, desc[UR14][R4.64] ;  /* 0x0000000e04157981 */ /* 0x000122000c1e1500 */
[----:B------:R-:W-:Y:S01]  /*03c0*/  LEA R10, P0, R11, R32, 0x1 ;  /* 0x000000200b0a7211 */ /* 0x000fe200078008ff */
[----:B------:R-:W-:-:S02]  /*03d0*/  IMAD R15, R40, 0x2, R13 ;  /* 0x00000002280f7824 */ /* 0x000fc400078e020d */
[----:B------:R1:W4:Y:S01]  /*03e0*/  LDG.E.U16 R19, desc[UR14][R6.64] ;  /* 0x0000000e06137981 */ /* 0x000322000c1e1500 */
[----:B------:R-:W-:Y:S02]  /*03f0*/  LEA.HI.X.SX32 R11, R11, R27, 0x1, P0 ;  /* 0x0000001b0b0b7211 */ /* 0x000fe400000f0eff */
[CC--:B------:R-:W-:Y:S02]  /*0400*/  LEA R12, P0, R13.reuse, R32.reuse, 0x1 ;  /* 0x000000200d0c7211 */ /* 0x0c0fe400078008ff */
[C---:B------:R-:W-:Y:S02]  /*0410*/  LEA R3, R40.reuse, R15, 0x1 ;  /* 0x0000000f28037211 */ /* 0x040fe400078e08ff */
[----:B------:R-:W-:Y:S02]  /*0420*/  LEA.HI.X.SX32 R13, R13, R27, 0x1, P0 ;  /* 0x0000001b0d0d7211 */ /* 0x000fe400000f0eff */
[----:B0-----:R-:W-:Y:S01]  /*0430*/  LEA R4, P0, R3, R32, 0x1 ;  /* 0x0000002003047211 */ /* 0x001fe200078008ff */
[----:B-1----:R-:W-:-:S02]  /*0440*/  IMAD R7, R40, 0x2, R3 ;  /* 0x0000000228077824 */ /* 0x002fc400078e0203 */
[----:B------:R-:W4:Y:S01]  /*0450*/  LDG.E.U16 R24, desc[UR14][R12.64] ;  /* 0x0000000e0c187981 */ /* 0x000f22000c1e1500 */
[----:B------:R-:W-:-:S03]  /*0460*/  LEA.HI.X.SX32 R5, R3, R27, 0x1, P0 ;  /* 0x0000001b03057211 */ /* 0x000fc600000f0eff */
[----:B--2---:R0:W-:Y:S04]  /*0470*/  STL [R1+0xd4], R16 ;  /* 0x0000d41001007387 */ /* 0x0041e80000100800 */
[----:B---3--:R1:W-:Y:S04]  /*0480*/  STL [R1+0xd0], R14 ;  /* 0x0000d00e01007387 */ /* 0x0083e80000100800 */
[----:B0-----:R0:W2:Y:S01]  /*0490*/  LDG.E.U16 R16, desc[UR14][R8.64] ;  /* 0x0000000e08107981 */ /* 0x0010a2000c1e1500 */
[----:B-1----:R-:W-:-:S03]  /*04a0*/  LEA R14, P1, R15, R32, 0x1 ;  /* 0x000000200f0e7211 */ /* 0x002fc600078208ff */
[----:B-----5:R1:W-:Y:S01]  /*04b0*/  STL [R1+0x104], R20 ;  /* 0x0001041401007387 */ /* 0x0203e20000100800 */
[----:B------:R-:W-:-:S03]  /*04c0*/  LEA.HI.X.SX32 R15, R15, R27, 0x1, P1 ;  /* 0x0000001b0f0f7211 */ /* 0x000fc600008f0eff */
[----:B------:R3:W-:Y:S04]  /*04d0*/  STL [R1+0x124], R23 ;  /* 0x0001241701007387 */ /* 0x0007e80000100800 */
[----:B------:R5:W-:Y:S04]  /*04e0*/  STL [R1+0xcc], R0 ;  /* 0x0000cc0001007387 */ /* 0x000be80000100800 */
[----:B-1----:R1:W2:Y:S01]  /*04f0*/  LDG.E.U16 R20, desc[UR14][R10.64] ;  /* 0x0000000e0a147981 */ /* 0x0022a2000c1e1500 */
[----:B0-----:R-:W-:-:S03]  /*0500*/  LEA R8, P0, R7, R32, 0x1 ;  /* 0x0000002007087211 */ /* 0x001fc600078008ff */
[----:B---3--:R-:W3:Y:S04]  /*0510*/  LDG.E.U16 R23, desc[UR14][R4.64] ;  /* 0x0000000e04177981 */ /* 0x008ee8000c1e1500 */
[----:B-----5:R0:W5:Y:S01]  /*0520*/  LDG.E.U16 R0, desc[UR14][R14.64] ;  /* 0x0000000e0e007981 */ /* 0x020162000c1e1500 */
[----:B------:R-:W-:-:S03]  /*0530*/  LEA.HI.X.SX32 R9, R7, R27, 0x1, P0 ;  /* 0x0000001b07097211 */ /* 0x000fc600000f0eff */
[----:B------:R-:W-:Y:S04]  /*0540*/  STL [R1+0xc4], R22 ;  /* 0x0000c41601007387 */ /* 0x000fe80000100800 */
[----:B------:R0:W-:Y:S04]  /*0550*/  STL [R1+0x100], R18 ;  /* 0x0001001201007387 */ /* 0x0001e80000100800 */
[----:B0-----:R0:W3:Y:S01]  /*0560*/  LDG.E.U16 R18, desc[UR14][R8.64] ;  /* 0x0000000e08127981 */ /* 0x0010e2000c1e1500 */
[----:B------:R-:W-:-:S04]  /*0570*/  IMAD R3, R40, 0x2, R7 ;  /* 0x0000000228037824 */ /* 0x000fc800078e0207 */
[----:B------:R-:W-:Y:S01]  /*0580*/  IMAD R7, R40, 0x2, R3 ;  /* 0x0000000228077824 */ /* 0x000fe200078e0203 */
[----:B-1----:R-:W-:-:S03]  /*0590*/  LEA R10, P0, R3, R32, 0x1 ;  /* 0x00000020030a7211 */ /* 0x002fc600078008ff */
[C---:B------:R-:W-:Y:S01]  /*05a0*/  IMAD R17, R40.reuse, 0x2, R7 ;  /* 0x0000000228117824 */ /* 0x040fe200078e0207 */
[-C--:B------:R-:W-:Y:S02]  /*05b0*/  LEA R2, P1, R7, R32.reuse, 0x1 ;  /* 0x0000002007027211 */ /* 0x080fe400078208ff */
[----:B------:R-:W-:Y:S02]  /*05c0*/  LEA.HI.X.SX32 R11, R3, R27, 0x1, P0 ;  /* 0x0000001b030b7211 */ /* 0x000fe400000f0eff */
[C---:B------:R-:W-:Y:S02]  /*05d0*/  LEA R13, R40.reuse, R17, 0x1 ;  /* 0x00000011280d7211 */ /* 0x040fe400078e08ff */
[-C--:B------:R-:W-:Y:S01]  /*05e0*/  LEA R6, P0, R17, R32.reuse, 0x1 ;  /* 0x0000002011067211 */ /* 0x080fe200078008ff */
[----:B----4-:R1:W-:Y:S01]  /*05f0*/  STL [R1+0x120], R21 ;  /* 0x0001201501007387 */ /* 0x0103e20000100800 */
[-C--:B------:R-:W-:Y:S01]  /*0600*/  LEA.HI.X.SX32 R3, R7, R27.reuse, 0x1, P1 ;  /* 0x0000001b07037211 */ /* 0x080fe200008f0eff */
[C---:B------:R-:W-:Y:S01]  /*0610*/  IMAD R15, R40.reuse, 0x2, R13 ;  /* 0x00000002280f7824 */ /* 0x040fe200078e020d */
[----:B------:R-:W-:Y:S01]  /*0620*/  LEA.HI.X.SX32 R7, R17, R27, 0x1, P0 ;  /* 0x0000001b11077211 */ /* 0x000fe200000f0eff */
[----:B------:R-:W4:Y:S01]  /*0630*/  LDG.E.U16 R22, desc[UR14][R10.64] ;  /* 0x0000000e0a167981 */ /* 0x000f22000c1e1500 */
[----:B------:R-:W-:Y:S01]  /*0640*/  LEA R4, P0, R13, R32, 0x1 ;  /* 0x000000200d047211 */ /* 0x000fe200078008ff */
[----:B------:R-:W-:-:S02]  /*0650*/  IMAD R17, R40, 0x2, R15 ;  /* 0x0000000228117824 */ /* 0x000fc400078e020f */
[----:B------:R0:W-:Y:S01]  /*0660*/  STL [R1+0xc0], R19 ;  /* 0x0000c01301007387 */ /* 0x0001e20000100800 */
[----:B------:R-:W-:-:S03]  /*0670*/  LEA.HI.X.SX32 R5, R13, R27, 0x1, P0 ;  /* 0x0000001b0d057211 */ /* 0x000fc600000f0eff */
[----:B-1----:R1:W4:Y:S01]  /*0680*/  LDG.E.U16 R21, desc[UR14][R2.64] ;  /* 0x0000000e02157981 */ /* 0x002322000c1e1500 */
[-C--:B------:R-:W-:Y:S02]  /*0690*/  LEA R12, P0, R15, R32.reuse, 0x1 ;  /* 0x000000200f0c7211 */ /* 0x080fe400078008ff */
[-C--:B0-----:R-:W-:Y:S01]  /*06a0*/  LEA R8, P1, R17, R32.reuse, 0x1 ;  /* 0x0000002011087211 */ /* 0x081fe200078208ff */
[C---:B------:R-:W-:Y:S01]  /*06b0*/  IMAD R19, R40.reuse, 0x2, R17 ;  /* 0x0000000228137824 */ /* 0x040fe200078e0211 */
[-C--:B------:R-:W-:Y:S02]  /*06c0*/  LEA.HI.X.SX32 R13, R15, R27.reuse, 0x1, P0 ;  /* 0x0000001b0f0d7211 */ /* 0x080fe400000f0eff */
[-C--:B------:R-:W-:Y:S01]  /*06d0*/  LEA.HI.X.SX32 R9, R17, R27.reuse, 0x1, P1 ;  /* 0x0000001b11097211 */ /* 0x080fe200008f0eff */
[----:B-1----:R-:W-:Y:S01]  /*06e0*/  IMAD R3, R40, 0x2, R19 ;  /* 0x0000000228037824 */ /* 0x002fe200078e0213 */
[C---:B------:R-:W-:Y:S01]  /*06f0*/  LEA R10, P0, R19.reuse, R32, 0x1 ;  /* 0x00000020130a7211 */ /* 0x040fe200078008ff */
[----:B------:R-:W4:Y:S03]  /*0700*/  LDG.E.U16 R14, desc[UR14][R12.64] ;  /* 0x0000000e0c0e7981 */ /* 0x000f26000c1e1500 */
[----:B------:R-:W-:-:S02]  /*0710*/  LEA.HI.X.SX32 R11, R19, R27, 0x1, P0 ;  /* 0x0000001b130b7211 */ /* 0x000fc400000f0eff */
[----:B------:R-:W-:Y:S01]  /*0720*/  LEA R2, P0, R3, R32, 0x1 ;  /* 0x0000002003027211 */ /* 0x000fe200078008ff */
[----:B--2---:R0:W-:Y:S04]  /*0730*/  STL [R1+0xbc], R16 ;  /* 0x0000bc1001007387 */ /* 0x0041e80000100800 */
[----:B0-----:R0:W2:Y:S04]  /*0740*/  LDG.E.U16 R16, desc[UR14][R6.64] ;  /* 0x0000000e06107981 */ /* 0x0010a8000c1e1500 */
[----:B------:R1:W-:Y:S01]  /*0750*/  STL [R1+0xfc], R20 ;  /* 0x0000fc1401007387 */ /* 0x0003e20000100800 */
[----:B0-----:R-:W-:-:S03]  /*0760*/  LEA R7, R40, R3, 0x1 ;  /* 0x0000000328077211 */ /* 0x001fc600078e08ff */
[----:B------:R-:W-:Y:S04]  /*0770*/  STL [R1+0x11c], R24 ;  /* 0x00011c1801007387 */ /* 0x000fe80000100800 */
[----:B-----5:R0:W-:Y:S04]  /*0780*/  STL [R1+0xb4], R0 ;  /* 0x0000b40001007387 */ /* 0x0201e80000100800 */
[----:B-1----:R1:W5:Y:S01]  /*0790*/  LDG.E.U16 R20, desc[UR14][R4.64] ;  /* 0x0000000e04147981 */ /* 0x002362000c1e1500 */
[----:B------:R-:W-:-:S03]  /*07a0*/  LEA.HI.X.SX32 R3, R3, R27, 0x1, P0 ;  /* 0x0000001b03037211 */ /* 0x000fc600000f0eff */
[----:B0-----:R0:W5:Y:S01]  /*07b0*/  LDG.E.U16 R0, desc[UR14][R8.64] ;  /* 0x0000000e08007981 */ /* 0x001162000c1e1500 */
[----:B-1----:R-:W-:-:S03]  /*07c0*/  LEA R4, P0, R7, R32, 0x1 ;  /* 0x0000002007047211 */ /* 0x002fc600078008ff */
[----:B------:R-:W5:Y:S01]  /*07d0*/  LDG.E.U16 R8, desc[UR14][R10.64] ;  /* 0x0000000e0a087981 */ /* 0x000f62000c1e1500 */
[----:B------:R-:W-:-:S03]  /*07e0*/  LEA.HI.X.SX32 R5, R7, R27, 0x1, P0 ;  /* 0x0000001b07057211 */ /* 0x000fc600000f0eff */
[----:B---3--:R-:W-:Y:S04]  /*07f0*/  STL [R1+0xb0], R23 ;  /* 0x0000b01701007387 */ /* 0x008fe80000100800 */
[----:B------:R1:W-:Y:S04]  /*0800*/  STL [R1+0xf4], R18 ;  /* 0x0000f41201007387 */ /* 0x0003e80000100800 */
[----:B------:R-:W3:Y:S04]  /*0810*/  LDG.E.U16 R12, desc[UR14][R4.64] ;  /* 0x0000000e040c7981 */ /* 0x000ee8000c1e1500 */
[----:B-1----:R1:W3:Y:S01]  /*0820*/  LDG.E.U16 R18, desc[UR14][R2.64] ;  /* 0x0000000e02127981 */ /* 0x0022e2000c1e1500 */
[----:B------:R-:W-:-:S04]  /*0830*/  IMAD R15, R40, 0x2, R7 ;  /* 0x00000002280f7824 */ /* 0x000fc800078e0207 */
[----:B------:R-:W-:Y:S01]  /*0840*/  IMAD R17, R40, 0x2, R15 ;  /* 0x0000000228117824 */ /* 0x000fe200078e020f */
[----:B------:R-:W-:-:S03]  /*0850*/  LEA R6, P1, R15, R32, 0x1 ;  /* 0x000000200f067211 */ /* 0x000fc600078208ff */
[C---:B0-----:R-:W-:Y:S01]  /*0860*/  IMAD R9, R40.reuse, 0x2, R17 ;  /* 0x0000000228097824 */ /* 0x041fe200078e0211 */
[-C--:B-1----:R-:W-:Y:S02]  /*0870*/  LEA R2, P0, R17, R32.reuse, 0x1 ;  /* 0x0000002011027211 */ /* 0x082fe400078008ff */
[-C--:B------:R-:W-:Y:S01]  /*0880*/  LEA.HI.X.SX32 R7, R15, R27.reuse, 0x1, P1 ;  /* 0x0000001b0f077211 */ /* 0x080fe200008f0eff */
[C---:B------:R-:W-:Y:S01]  /*0890*/  IMAD R11, R40.reuse, 0x2, R9 ;  /* 0x00000002280b7824 */ /* 0x040fe200078e0209 */
[-C--:B------:R-:W-:Y:S02]  /*08a0*/  LEA.HI.X.SX32 R3, R17, R27.reuse, 0x1, P0 ;  /* 0x0000001b11037211 */ /* 0x080fe400000f0eff */
[C---:B------:R-:W-:Y:S01]  /*08b0*/  LEA R4, P0, R9.reuse, R32, 0x1 ;  /* 0x0000002009047211 */ /* 0x040fe200078008ff */
[----:B------:R0:W3:Y:S03]  /*08c0*/  LDG.E.U16 R10, desc[UR14][R6.64] ;  /* 0x0000000e060a7981 */ /* 0x0000e6000c1e1500 */
[----:B------:R-:W-:Y:S01]  /*08d0*/  LEA.HI.X.SX32 R5, R9, R27, 0x1, P0 ;  /* 0x0000001b09057211 */ /* 0x000fe200000f0eff */
[----:B----4-:R-:W-:Y:S01]  /*08e0*/  STL [R1+0x118], R22 ;  /* 0x0001181601007387 */ /* 0x010fe20000100800 */
[----:B------:R-:W-:-:S03]  /*08f0*/  LEA R9, R40, R11, 0x1 ;  /* 0x0000000b28097211 */ /* 0x000fc600078e08ff */
[----:B------:R-:W-:Y:S01]  /*0900*/  STL [R1+0xac], R21 ;  /* 0x0000ac1501007387 */ /* 0x000fe20000100800 */
[CC--:B0-----:R-:W-:Y:S01]  /*0910*/  LEA R6, P1, R9.reuse, R32.reuse, 0x1 ;  /* 0x0000002009067211 */ /* 0x0c1fe200078208ff */
[C---:B------:R-:W-:Y:S02]  /*0920*/  IMAD R13, R40.reuse, 0x2, R9 ;  /* 0x00000002280d7824 */ /* 0x040fe400078e0209 */
[----:B------:R-:W4:Y:S01]  /*0930*/  LDG.E.U16 R15, desc[UR14][R4.64] ;  /* 0x0000000e040f7981 */ /* 0x000f22000c1e1500 */
[----:B------:R-:W-:Y:S01]  /*0940*/  LEA.HI.X.SX32 R7, R9, R27, 0x1, P1 ;  /* 0x0000001b09077211 */ /* 0x000fe200008f0eff */
[----:B------:R-:W-:Y:S02]  /*0950*/  IMAD R9, R40, 0x2, R13 ;  /* 0x0000000228097824 */ /* 0x000fe400078e020d */
[----:B--2---:R0:W-:Y:S04]  /*0960*/  STL [R1+0xa4], R16 ;  /* 0x0000a41001007387 */ /* 0x0041e80000100800 */
[----:B0-----:R0:W2:Y:S02]  /*0970*/  LDG.E.U16 R16, desc[UR14][R2.64] ;  /* 0x0000000e02107981 */ /* 0x0010a4000c1e1500 */
[----:B0-----:R-:W-:-:S02]  /*0980*/  LEA R2, P0, R11, R32, 0x1 ;  /* 0x000000200b027211 */ /* 0x001fc400078008ff */
[----:B-----5:R-:W-:Y:S02]  /*0990*/  STL [R1+0xf0], R20 ;  /* 0x0000f01401007387 */ /* 0x020fe40000100800 */
[-C--:B------:R-:W-:Y:S02]  /*09a0*/  LEA.HI.X.SX32 R3, R11, R27.reuse, 0x1, P0 ;  /* 0x0000001b0b037211 */ /* 0x080fe400000f0eff */
[CC--:B------:R-:W-:Y:S01]  /*09b0*/  LEA R4, P0, R13.reuse, R32.reuse, 0x1 ;  /* 0x000000200d047211 */ /* 0x0c0fe200078008ff */
[----:B------:R0:W-:Y:S01]  /*09c0*/  STL [R1+0x114], R14 ;  /* 0x0001140e01007387 */ /* 0x0001e20000100800 */
[----:B------:R-:W-:Y:S02]  /*09d0*/  IMAD R11, R40, 0x2, R9 ;  /* 0x00000002280b7824 */ /* 0x000fe400078e0209 */
[----:B------:R-:W-:Y:S01]  /*09e0*/  LEA.HI.X.SX32 R5, R13, R27, 0x1, P0 ;  /* 0x0000001b0d057211 */ /* 0x000fe200000f0eff */
[----:B------:R1:W-:Y:S04]  /*09f0*/  STL [R1+0xa0], R0 ;  /* 0x0000a00001007387 */ /* 0x0003e80000100800 */
[----:B0-----:R0:W5:Y:S04]  /*0a00*/  LDG.E.U16 R14, desc[UR14][R2.64] ;  /* 0x0000000e020e7981 */ /* 0x001168000c1e1500 */
[----:B-1----:R-:W5:Y:S01]  /*0a10*/  LDG.E.U16 R0, desc[UR14][R6.64] ;  /* 0x0000000e06007981 */ /* 0x002f62000c1e1500 */
[----:B0-----:R-:W-:-:S03]  /*0a20*/  LEA R2, P0, R9, R32, 0x1 ;  /* 0x0000002009027211 */ /* 0x001fc600078008ff */
[----:B------:R0:W-:Y:S01]  /*0a30*/  STL [R1+0x9c], R8 ;  /* 0x00009c0801007387 */ /* 0x0001e20000100800 */
[----:B------:R-:W-:-:S03]  /*0a40*/  LEA.HI.X.SX32 R3, R9, R27, 0x1, P0 ;  /* 0x0000001b09037211 */ /* 0x000fc600000f0eff */
[----:B0-----:R0:W5:Y:S04]  /*0a50*/  LDG.E.U16 R8, desc[UR14][R4.64] ;  /* 0x0000000e04087981 */ /* 0x001168000c1e1500 */
[----:B---3--:R-:W-:Y:S04]  /*0a60*/  STL [R1+0xec], R18 ;  /* 0x0000ec1201007387 */ /* 0x008fe80000100800 */
[----:B------:R1:W3:Y:S01]  /*0a70*/  LDG.E.U16 R17, desc[UR14][R2.64] ;  /* 0x0000000e02117981 */ /* 0x0002e2000c1e1500 */
[----:B0-----:R-:W-:-:S04]  /*0a80*/  LEA R4, P0, R11, R32, 0x1 ;  /* 0x000000200b047211 */ /* 0x001fc800078008ff */
[----:B------:R-:W-:Y:S01]  /*0a90*/  LEA.HI.X.SX32 R5, R11, R27, 0x1, P0 ;  /* 0x0000001b0b057211 */ /* 0x000fe200000f0eff */
[----:B------:R0:W-:Y:S04]  /*0aa0*/  STL [R1+0x110], R12 ;  /* 0x0001100c01007387 */ /* 0x0001e80000100800 */
[----:B0-----:R0:W3:Y:S01]  /*0ab0*/  LDG.E.U16 R12, desc[UR14][R4.64] ;  /* 0x0000000e040c7981 */ /* 0x0010e2000c1e1500 */
[----:B------:R-:W-:-:S05]  /*0ac0*/  IMAD R9, R40, 0x2, R11 ;  /* 0x0000000228097824 */ /* 0x000fca00078e020b */
[CC--:B------:R-:W-:Y:S02]  /*0ad0*/  LEA R6, P1, R9.reuse, R32.reuse, 0x1 ;  /* 0x0000002009067211 */ /* 0x0c0fe400078208ff */
[C---:B------:R-:W-:Y:S02]  /*0ae0*/  LEA R13, R40.reuse, R9, 0x1 ;  /* 0x00000009280d7211 */ /* 0x040fe400078e08ff */
[-C--:B------:R-:W-:Y:S02]  /*0af0*/  LEA.HI.X.SX32 R7, R9, R27.reuse, 0x1, P1 ;  /* 0x0000001b09077211 */ /* 0x080fe400008f0eff */
[CC--:B-1----:R-:W-:Y:S01]  /*0b00*/  LEA R2, P0, R13.reuse, R32.reuse, 0x1 ;  /* 0x000000200d027211 */ /* 0x0c2fe200078008ff */
[C---:B------:R-:W-:Y:S01]  /*0b10*/  IMAD R9, R40.reuse, 0x2, R13 ;  /* 0x0000000228097824 */ /* 0x040fe200078e020d */
[----:B------:R1:W-:Y:S02]  /*0b20*/  STL [R1+0x94], R10 ;  /* 0x0000940a01007387 */ /* 0x0003e40000100800 */
[-C--:B------:R-:W-:Y:S01]  /*0b30*/  LEA.HI.X.SX32 R3, R13, R27.reuse, 0x1, P0 ;  /* 0x0000001b0d037211 */ /* 0x080fe200000f0eff */
[C---:B------:R-:W-:Y:S01]  /*0b40*/  IMAD R11, R40.reuse, 0x2, R9 ;  /* 0x00000002280b7824 */ /* 0x040fe200078e0209 */
[C---:B0-----:R-:W-:Y:S01]  /*0b50*/  LEA R4, P0, R9.reuse, R32, 0x1 ;  /* 0x0000002009047211 */ /* 0x041fe200078008ff */
[----:B-1----:R0:W3:Y:S03]  /*0b60*/  LDG.E.U16 R10, desc[UR14][R6.64] ;  /* 0x0000000e060a7981 */ /* 0x0020e6000c1e1500 */
[----:B------:R-:W-:Y:S01]  /*0b70*/  LEA.HI.X.SX32 R5, R9, R27, 0x1, P0 ;  /* 0x0000001b09057211 */ /* 0x000fe200000f0eff */
[----:B------:R-:W-:-:S04]  /*0b80*/  IMAD R9, R40, 0x2, R11 ;  /* 0x0000000228097824 */ /* 0x000fc800078e020b */
[----:B------:R-:W-:Y:S01]  /*0b90*/  IMAD R13, R40, 0x2, R9 ;  /* 0x00000002280d7824 */ /* 0x000fe200078e0209 */
[----:B0-----:R-:W-:-:S04]  /*0ba0*/  LEA R6, P1, R9, R32, 0x1 ;  /* 0x0000002009067211 */ /* 0x001fc800078208ff */
[----:B------:R-:W-:Y:S02]  /*0bb0*/  LEA.HI.X.SX32 R7, R9, R27, 0x1, P1 ;  /* 0x0000001b09077211 */ /* 0x000fe400008f0eff */
[----:B------:R-:W-:Y:S01]  /*0bc0*/  LEA R9, R40, R13, 0x1 ;  /* 0x0000000d28097211 */ /* 0x000fe200078e08ff */
[----:B--2---:R0:W-:Y:S04]  /*0bd0*/  STL [R1+0x90], R16 ;  /* 0x0000901001007387 */ /* 0x0041e80000100800 */
[----:B----4-:R1:W-:Y:S04]  /*0be0*/  STL [R1+0xe4], R15 ;  /* 0x0000e40f01007387 */ /* 0x0103e80000100800 */
[----:B0-----:R0:W2:Y:S04]  /*0bf0*/  LDG.E.U16 R16, desc[UR14][R2.64] ;  /* 0x0000000e02107981 */ /* 0x0010a8000c1e1500 */
[----:B-1----:R1:W4:Y:S01]  /*0c00*/  LDG.E.U16 R15, desc[UR14][R4.64] ;  /* 0x0000000e040f7981 */ /* 0x002322000c1e1500 */
[----:B0-----:R-:W-:-:S04]  /*0c10*/  LEA R2, P0, R11, R32, 0x1 ;  /* 0x000000200b027211 */ /* 0x001fc800078008ff */
[-C--:B------:R-:W-:Y:S02]  /*0c20*/  LEA.HI.X.SX32 R3, R11, R27.reuse, 0x1, P0 ;  /* 0x0000001b0b037211 */ /* 0x080fe400000f0eff */
[CC--:B-1----:R-:W-:Y:S01]  /*0c30*/  LEA R4, P0, R13.reuse, R32.reuse, 0x1 ;  /* 0x000000200d047211 */ /* 0x0c2fe200078008ff */
[----:B-----5:R0:W-:Y:S01]  /*0c40*/  STL [R1+0x10c], R14 ;  /* 0x00010c0e01007387 */ /* 0x0201e20000100800 */
        /* <DEDUP_REMOVED lines=15> */
[----:B------:R-:W-:-:S04]  /*0d40*/  IMAD R9, R40, 0x2, R11 ;  /* 0x0000000228097824 */ /* 0x000fc800078e020b */
[----:B------:R-:W-:Y:S01]  /*0d50*/  IMAD R13, R40, 0x2, R9 ;  /* 0x00000002280d7824 */ /* 0x000fe200078e0209 */
[----:B------:R-:W-:-:S03]  /*0d60*/  LEA R6, P1, R9, R32, 0x1 ;  /* 0x0000002009067211 */ /* 0x000fc600078208ff */
[C---:B------:R-:W-:Y:S01]  /*0d70*/  IMAD R11, R40.reuse, 0x2, R13 ;  /* 0x00000002280b7824 */ /* 0x040fe200078e020d */
[----:B------:R-:W-:Y:S02]  /*0d80*/  LEA.HI.X.SX32 R7, R9, R27, 0x1, P1 ;  /* 0x0000001b09077211 */ /* 0x000fe400008f0eff */
[CC--:B-1----:R-:W-:Y:S01]  /*0d90*/  LEA R2, P0, R13.reuse, R32.reuse, 0x1 ;  /* 0x000000200d027211 */ /* 0x0c2fe200078008ff */
[----:B------:R1:W-:Y:S01]  /*0da0*/  STL [R1+0x80], R10 ;  /* 0x0000800a01007387 */ /* 0x0003e20000100800 */
[C---:B------:R-:W-:Y:S02]  /*0db0*/  LEA R9, R40.reuse, R11, 0x1 ;  /* 0x0000000b28097211 */ /* 0x040fe400078e08ff */
[-C--:B------:R-:W-:Y:S02]  /*0dc0*/  LEA.HI.X.SX32 R3, R13, R27.reuse, 0x1, P0 ;  /* 0x0000001b0d037211 */ /* 0x080fe400000f0eff */
[CC--:B0-----:R-:W-:Y:S01]  /*0dd0*/  LEA R4, P0, R11.reuse, R32.reuse, 0x1 ;  /* 0x000000200b047211 */ /* 0x0c1fe200078008ff */
[----:B-1----:R0:W3:Y:S03]  /*0de0*/  LDG.E.U16 R10, desc[UR14][R6.64] ;  /* 0x0000000e060a7981 */ /* 0x0020e6000c1e1500 */
[----:B------:R-:W-:Y:S01]  /*0df0*/  LEA.HI.X.SX32 R5, R11, R27, 0x1, P0 ;  /* 0x0000001b0b057211 */ /* 0x000fe200000f0eff */
[C---:B------:R-:W-:Y:S01]  /*0e00*/  IMAD R13, R40.reuse, 0x2, R9 ;  /* 0x00000002280d7824 */ /* 0x040fe200078e0209 */
[----:B------:R1:W3:Y:S03]  /*0e10*/  LDG.E.U16 R18, desc[UR14][R2.64] ;  /* 0x0000000e02127981 */ /* 0x0002e6000c1e1500 */
[----:B------:R-:W-:Y:S01]  /*0e20*/  IMAD R11, R40, 0x2, R13 ;  /* 0x00000002280b7824 */ /* 0x000fe200078e020d */
[----:B0-----:R-:W-:-:S02]  /*0e30*/  LEA R6, P1, R13, R32, 0x1 ;  /* 0x000000200d067211 */ /* 0x001fc400078208ff */
[----:B-1----:R-:W-:Y:S02]  /*0e40*/  LEA R2, P0, R9, R32, 0x1 ;  /* 0x0000002009027211 */ /* 0x002fe400078008ff */
[-C--:B------:R-:W-:Y:S02]  /*0e50*/  LEA.HI.X.SX32 R7, R13, R27.reuse, 0x1, P1 ;  /* 0x0000001b0d077211 */ /* 0x080fe400008f0eff */
[----:B------:R-:W-:Y:S01]  /*0e60*/  LEA.HI.X.SX32 R3, R9, R27, 0x1, P0 ;  /* 0x0000001b09037211 */ /* 0x000fe200000f0eff */
[----:B------:R-:W-:-:S04]  /*0e70*/  IMAD R9, R40, 0x2, R11 ;  /* 0x0000000228097824 */ /* 0x000fc800078e020b */
[----:B------:R-:W3:Y:S04]  /*0e80*/  LDG.E.U16 R17, desc[UR14][R2.64] ;  /* 0x0000000e02117981 */ /* 0x000ee8000c1e1500 */
[----:B--2---:R0:W-:Y:S04]  /*0e90*/  STL [R1+0x7c], R16 ;  /* 0x00007c1001007387 */ /* 0x0041e80000100800 */
[----:B0-----:R0:W2:Y:S04]  /*0ea0*/  LDG.E.U16 R16, desc[UR14][R4.64] ;  /* 0x0000000e04107981 */ /* 0x0010a8000c1e1500 */
[----:B----4-:R1:W-:Y:S01]  /*0eb0*/  STL [R1+0xdc], R15 ;  /* 0x0000dc0f01007387 */ /* 0x0103e20000100800 */
[----:B0-----:R-:W-:-:S04]  /*0ec0*/  LEA R4, P0, R11, R32, 0x1 ;  /* 0x000000200b047211 */ /* 0x001fc800078008ff */
[----:B------:R-:W-:Y:S01]  /*0ed0*/  LEA.HI.X.SX32 R5, R11, R27, 0x1, P0 ;  /* 0x0000001b0b057211 */ /* 0x000fe200000f0eff */
[----:B-1----:R-:W4:Y:S01]  /*0ee0*/  LDG.E.U16 R15, desc[UR14][R6.64] ;  /* 0x0000000e060f7981 */ /* 0x002f22000c1e1500 */
[----:B------:R-:W-:-:S03]  /*0ef0*/  LEA R2, P0, R9, R32, 0x1 ;  /* 0x0000002009027211 */ /* 0x000fc600078008ff */
[----:B-----5:R0:W-:Y:S04]  /*0f00*/  STL [R1+0xf8], R14 ;  /* 0x0000f80e01007387 */ /* 0x0201e80000100800 */
[----:B------:R1:W-:Y:S01]  /*0f10*/  STL [R1+0x74], R0 ;  /* 0x0000740001007387 */ /* 0x0003e20000100800 */
[----:B------:R-:W-:-:S03]  /*0f20*/  LEA.HI.X.SX32 R3, R9, R27, 0x1, P0 ;  /* 0x0000001b09037211 */ /* 0x000fc600000f0eff */
[----:B0-----:R0:W5:Y:S01]  /*0f30*/  LDG.E.U16 R14, desc[UR14][R4.64] ;  /* 0x0000000e040e7981 */ /* 0x001162000c1e1500 */
[----:B-1----:R-:W-:-:S03]  /*0f40*/  IMAD R0, R40, 0x2, R9 ;  /* 0x0000000228007824 */ /* 0x002fc600078e0209 */
[----:B------:R1:W5:Y:S02]  /*0f50*/  LDG.E.U16 R13, desc[UR14][R2.64] ;  /* 0x0000000e020d7981 */ /* 0x000364000c1e1500 */
[C---:B0-----:R-:W-:Y:S02]  /*0f60*/  LEA R4, P0, R0.reuse, R32, 0x1 ;  /* 0x0000002000047211 */ /* 0x041fe400078008ff */
[----:B------:R-:W-:Y:S02]  /*0f70*/  STL [R1+0x70], R8 ;  /* 0x0000700801007387 */ /* 0x000fe40000100800 */
[----:B------:R-:W-:Y:S02]  /*0f80*/  LEA.HI.X.SX32 R5, R0, R27, 0x1, P0 ;  /* 0x0000001b00057211 */ /* 0x000fe400000f0eff */
[----:B---3--:R-:W-:Y:S04]  /*0f90*/  STL [R1+0x6c], R19 ;  /* 0x00006c1301007387 */ /* 0x008fe80000100800 */
[----:B------:R0:W-:Y:S04]  /*0fa0*/  STL [R1+0xe8], R12 ;  /* 0x0000e80c01007387 */ /* 0x0001e80000100800 */
[----:B0-----:R0:W3:Y:S01]  /*0fb0*/  LDG.E.U16 R12, desc[UR14][R4.64] ;  /* 0x0000000e040c7981 */ /* 0x0010e2000c1e1500 */
[----:B------:R-:W-:-:S04]  /*0fc0*/  LEA R7, R40, R0, 0x1 ;  /* 0x0000000028077211 */ /* 0x000fc800078e08ff */
[----:B------:R-:W-:Y:S01]  /*0fd0*/  LEA R6, P1, R7, R32, 0x1 ;  /* 0x0000002007067211 */ /* 0x000fe200078208ff */
[----:B------:R-:W-:-:S03]  /*0fe0*/  IMAD R8, R40, 0x2, R7 ;  /* 0x0000000228087824 */ /* 0x000fc600078e0207 */
[-C--:B------:R-:W-:Y:S01]  /*0ff0*/  LEA.HI.X.SX32 R7, R7, R27.reuse, 0x1, P1 ;  /* 0x0000001b07077211 */ /* 0x080fe200008f0eff */
[----:B------:R-:W-:Y:S01]  /*1000*/  IMAD R0, R40, 0x2, R8 ;  /* 0x0000000228007824 */ /* 0x000fe200078e0208 */
[CC--:B-1----:R-:W-:Y:S01]  /*1010*/  LEA R2, P0, R8.reuse, R32.reuse, 0x1 ;  /* 0x0000002008027211 */ /* 0x0c2fe200078008ff */
[----:B------:R1:W-:Y:S03]  /*1020*/  STL [R1+0x64], R10 ;  /* 0x0000640a01007387 */ /* 0x0003e60000100800 */
[----:B------:R-:W-:Y:S01]  /*1030*/  LEA.HI.X.SX32 R3, R8, R27, 0x1, P0 ;  /* 0x0000001b08037211 */ /* 0x000fe200000f0eff */
[----:B------:R-:W-:Y:S01]  /*1040*/  IMAD R8, R40, 0x2, R0 ;  /* 0x0000000228087824 */ /* 0x000fe200078e0200 */
[----:B0-----:R-:W-:-:S03]  /*1050*/  LEA R4, P0, R0, R32, 0x1 ;  /* 0x0000002000047211 */ /* 0x001fc600078008ff */
[----:B------:R-:W3:Y:S04]  /*1060*/  LDG.E.U16 R11, desc[UR14][R2.64] ;  /* 0x0000000e020b7981 */ /* 0x000ee8000c1e1500 */
[----:B-1----:R0:W3:Y:S01]  /*1070*/  LDG.E.U16 R10, desc[UR14][R6.64] ;  /* 0x0000000e060a7981 */ /* 0x0020e2000c1e1500 */
[----:B------:R-:W-:-:S03]  /*1080*/  LEA.HI.X.SX32 R5, R0, R27, 0x1, P0 ;  /* 0x0000001b00057211 */ /* 0x000fc600000f0eff */
[----:B------:R-:W-:Y:S01]  /*1090*/  STL [R1+0x60], R18 ;  /* 0x0000601201007387 */ /* 0x000fe20000100800 */
[----:B0-----:R-:W-:Y:S01]  /*10a0*/  IMAD R7, R40, 0x2, R8 ;  /* 0x0000000228077824 */ /* 0x001fe200078e0208 */
[----:B------:R-:W-:-:S04]  /*10b0*/  LEA R2, P0, R8, R32, 0x1 ;  /* 0x0000002008027211 */ /* 0x000fc800078008ff */
[----:B------:R-:W-:Y:S02]  /*10c0*/  LEA R0, R40, R7, 0x1 ;  /* 0x0000000728007211 */ /* 0x000fe400078e08ff */
[C---:B------:R-:W-:Y:S02]  /*10d0*/  LEA R6, P1, R7.reuse, R32, 0x1 ;  /* 0x0000002007067211 */ /* 0x040fe400078208ff */
[-C--:B------:R-:W-:Y:S01]  /*10e0*/  LEA.HI.X.SX32 R3, R8, R27.reuse, 0x1, P0 ;  /* 0x0000001b08037211 */ /* 0x080fe200000f0eff */
[----:B------:R-:W-:Y:S01]  /*10f0*/  IMAD R8, R40, 0x2, R0 ;  /* 0x0000000228087824 */ /* 0x000fe200078e0200 */
[----:B------:R-:W-:-:S03]  /*1100*/  LEA.HI.X.SX32 R7, R7, R27, 0x1, P1 ;  /* 0x0000001b07077211 */ /* 0x000fc600008f0eff */
[----:B------:R-:W3:Y:S04]  /*1110*/  LDG.E.U16 R9, desc[UR14][R2.64] ;  /* 0x0000000e02097981 */ /* 0x000ee8000c1e1500 */
[----:B--2---:R0:W-:Y:S04]  /*1120*/  STL [R1+0x5c], R16 ;  /* 0x00005c1001007387 */ /* 0x0041e80000100800 */
[----:B0-----:R0:W2:Y:S04]  /*1130*/  LDG.E.U16 R16, desc[UR14][R4.64] ;  /* 0x0000000e04107981 */ /* 0x0010a8000c1e1500 */
[----:B------:R-:W-:Y:S01]  /*1140*/  STL [R1+0xd8], R17 ;  /* 0x0000d81101007387 */ /* 0x000fe20000100800 */
[----:B0-----:R-:W-:-:S03]  /*1150*/  LEA R4, P0, R0, R32, 0x1 ;  /* 0x0000002000047211 */ /* 0x001fc600078008ff */
[----:B----4-:R0:W-:Y:S01]  /*1160*/  STL [R1+0x54], R15 ;  /* 0x0000540f01007387 */ /* 0x0101e20000100800 */
[-C--:B------:R-:W-:Y:S01]  /*1170*/  LEA.HI.X.SX32 R5, R0, R27.reuse, 0x1, P0 ;  /* 0x0000001b00057211 */ /* 0x080fe200000f0eff */
[----:B------:R-:W-:Y:S01]  /*1180*/  IMAD R0, R40, 0x2, R8 ;  /* 0x0000000228007824 */ /* 0x000fe200078e0208 */
[CC--:B------:R-:W-:Y:S01]  /*1190*/  LEA R2, P0, R8.reuse, R32.reuse, 0x1 ;  /* 0x0000002008027211 */ /* 0x0c0fe200078008ff */
[----:B0-----:R-:W4:Y:S03]  /*11a0*/  LDG.E.U16 R15, desc[UR14][R6.64] ;  /* 0x0000000e060f7981 */ /* 0x001f26000c1e1500 */
[----:B------:R-:W-:Y:S01]  /*11b0*/  LEA.HI.X.SX32 R3, R8, R27, 0x1, P0 ;  /* 0x0000001b08037211 */ /* 0x000fe200000f0eff */
[----:B-----5:R0:W-:Y:S04]  /*11c0*/  STL [R1+0x50], R14 ;  /* 0x0000500e01007387 */ /* 0x0201e80000100800 */
[----:B------:R1:W-:Y:S04]  /*11d0*/  STL [R1+0x4c], R13 ;  /* 0x00004c0d01007387 */ /* 0x0003e80000100800 */
[----:B0-----:R0:W5:Y:S04]  /*11e0*/  LDG.E.U16 R14, desc[UR14][R4.64] ;  /* 0x0000000e040e7981 */ /* 0x001168000c1e1500 */
[----:B-1----:R1:W5:Y:S01]  /*11f0*/  LDG.E.U16 R13, desc[UR14][R2.64] ;  /* 0x0000000e020d7981 */ /* 0x002362000c1e1500 */
[----:B0-----:R-:W-:-:S04]  /*1200*/  LEA R4, P0, R0, R32, 0x1 ;  /* 0x0000002000047211 */ /* 0x001fc800078008ff */
[----:B------:R-:W-:Y:S01]  /*1210*/  LEA.HI.X.SX32 R5, R0, R27, 0x1, P0 ;  /* 0x0000001b00057211 */ /* 0x000fe200000f0eff */
[----:B---3--:R0:W-:Y:S04]  /*1220*/  STL [R1+0xc8], R12 ;  /* 0x0000c80c01007387 */ /* 0x0081e80000100800 */
[----:B0-----:R0:W3:Y:S01]  /*1230*/  LDG.E.U16 R12, desc[UR14][R4.64] ;  /* 0x0000000e040c7981 */ /* 0x0010e2000c1e1500 */
[----:B------:R-:W-:-:S04]  /*1240*/  IMAD R7, R40, 0x2, R0 ;  /* 0x0000000228077824 */ /* 0x000fc800078e0200 */
[----:B------:R-:W-:Y:S01]  /*1250*/  IMAD R8, R40, 0x2, R7 ;  /* 0x0000000228087824 */ /* 0x000fe200078e0207 */
[----:B------:R-:W-:-:S04]  /*1260*/  LEA R6, P1, R7, R32, 0x1 ;  /* 0x0000002007067211 */ /* 0x000fc800078208ff */
[----:B-1----:R-:W-:Y:S02]  /*1270*/  LEA R2, P0, R8, R32, 0x1 ;  /* 0x0000002008027211 */ /* 0x002fe400078008ff */
[----:B------:R-:W-:Y:S02]  /*1280*/  LEA R0, R40, R8, 0x1 ;  /* 0x0000000828007211 */ /* 0x000fe400078e08ff */
[-C--:B------:R-:W-:Y:S02]  /*1290*/  LEA.HI.X.SX32 R7, R7, R27.reuse, 0x1, P1 ;  /* 0x0000001b07077211 */ /* 0x080fe400008f0eff */
[----:B------:R-:W-:Y:S01]  /*12a0*/  LEA.HI.X.SX32 R3, R8, R27, 0x1, P0 ;  /* 0x0000001b08037211 */ /* 0x000fe200000f0eff */
[----:B------:R-:W-:Y:S01]  /*12b0*/  IMAD R8, R40, 0x2, R0 ;  /* 0x0000000228087824 */ /* 0x000fe200078e0200 */
[----:B------:R1:W-:Y:S01]  /*12c0*/  STL [R1+0x44], R10 ;  /* 0x0000440a01007387 */ /* 0x0003e20000100800 */
[----:B0-----:R-:W-:-:S03]  /*12d0*/  LEA R4, P0, R0, R32, 0x1 ;  /* 0x0000002000047211 */ /* 0x001fc600078008ff */
[----:B------:R0:W-:Y:S01]  /*12e0*/  STL [R1+0x40], R11 ;  /* 0x0000400b01007387 */ /* 0x0001e20000100800 */
[----:B------:R-:W-:-:S03]  /*12f0*/  LEA.HI.X.SX32 R5, R0, R27, 0x1, P0 ;  /* 0x0000001b00057211 */ /* 0x000fc600000f0eff */
[----:B-1----:R1:W3:Y:S04]  /*1300*/  LDG.E.U16 R10, desc[UR14][R6.64] ;  /* 0x0000000e060a7981 */ /* 0x0022e8000c1e1500 */
[----:B0-----:R0:W3:Y:S01]  /*1310*/  LDG.E.U16 R11, desc[UR14][R2.64] ;  /* 0x0000000e020b7981 */ /* 0x0010e2000c1e1500 */
[----:B-1----:R-:W-:Y:S01]  /*1320*/  IMAD R7, R40, 0x2, R8 ;  /* 0x0000000228077824 */ /* 0x002fe200078e0208 */
[----:B0-----:R-:W-:-:S03]  /*1330*/  LEA R2, P0, R8, R32, 0x1 ;  /* 0x0000002008027211 */ /* 0x001fc600078008ff */
[----:B------:R-:W-:Y:S01]  /*1340*/  IMAD R0, R40, 0x2, R7 ;  /* 0x0000000228007824 */ /* 0x000fe200078e0207 */
[CC--:B------:R-:W-:Y:S02]  /*1350*/  LEA R6, P1, R7.reuse, R32.reuse, 0x1 ;  /* 0x0000002007067211 */ /* 0x0c0fe400078208ff */
[-C--:B------:R-:W-:Y:S01]  /*1360*/  LEA.HI.X.SX32 R3, R8, R27.reuse, 0x1, P0 ;  /* 0x0000001b08037211 */ /* 0x080fe200000f0eff */
[----:B------:R-:W-:Y:S01]  /*1370*/  IMAD R8, R40, 0x2, R0 ;  /* 0x0000000228087824 */ /* 0x000fe200078e0200 */
[----:B------:R-:W-:Y:S01]  /*1380*/  LEA.HI.X.SX32 R7, R7, R27, 0x1, P1 ;  /* 0x0000001b07077211 */ /* 0x000fe200008f0eff */
[----:B--2---:R0:W-:Y:S04]  /*1390*/  STL [R1+0x3c], R16 ;  /* 0x00003c1001007387 */ /* 0x0041e80000100800 */
[----:B0-----:R0:W2:Y:S02]  /*13a0*/  LDG.E.U16 R16, desc[UR14][R4.64] ;  /* 0x0000000e04107981 */ /* 0x0010a4000c1e1500 */
[----:B0-----:R-:W-:-:S02]  /*13b0*/  LEA R4, P0, R0, R32, 0x1 ;  /* 0x0000002000047211 */ /* 0x001fc400078008ff */
[----:B------:R0:W-:Y:S02]  /*13c0*/  STL [R1+0xb8], R9 ;  /* 0x0000b80901007387 */ /* 0x0001e40000100800 */
[----:B------:R-:W-:Y:S02]  /*13d0*/  LEA.HI.X.SX32 R5, R0, R27, 0x1, P0 ;  /* 0x0000001b00057211 */ /* 0x000fe400000f0eff */
[----:B------:R-:W-:Y:S01]  /*13e0*/  LEA R0, R40, R8, 0x1 ;  /* 0x0000000828007211 */ /* 0x000fe200078e08ff */
[----:B----4-:R1:W-:Y:S04]  /*13f0*/  STL [R1+0x34], R15 ;  /* 0x0000340f01007387 */ /* 0x0103e80000100800 */
[----:B0-----:R0:W4:Y:S04]  /*1400*/  LDG.E.U16 R9, desc[UR14][R2.64] ;  /* 0x0000000e02097981 */ /* 0x001128000c1e1500 */
[----:B-1----:R1:W4:Y:S01]  /*1410*/  LDG.E.U16 R15, desc[UR14][R6.64] ;  /* 0x0000000e060f7981 */ /* 0x002322000c1e1500 */
[----:B0-----:R-:W-:-:S03]  /*1420*/  LEA R2, P0, R8, R32, 0x1 ;  /* 0x0000002008027211 */ /* 0x001fc600078008ff */
[----:B-----5:R0:W-:Y:S01]  /*1430*/  STL [R1+0x30], R14 ;  /* 0x0000300e01007387 */ /* 0x0201e20000100800 */
[----:B-1----:R-:W-:Y:S01]  /*1440*/  IMAD R7, R40, 0x2, R0 ;  /* 0x0000000228077824 */ /* 0x002fe200078e0200 */
[----:B------:R-:W-:-:S03]  /*1450*/  LEA.HI.X.SX32 R3, R8, R27, 0x1, P0 ;  /* 0x0000001b08037211 */ /* 0x000fc600000f0eff */
[----:B------:R-:W-:Y:S01]  /*1460*/  IMAD R8, R40, 0x2, R7 ;  /* 0x0000000228087824 */ /* 0x000fe200078e0207 */
[----:B0-----:R0:W5:Y:S04]  /*1470*/  LDG.E.U16 R14, desc[UR14][R4.64] ;  /* 0x0000000e040e7981 */ /* 0x001168000c1e1500 */
[----:B------:R1:W-:Y:S01]  /*1480*/  STL [R1+0x2c], R13 ;  /* 0x00002c0d01007387 */ /* 0x0003e20000100800 */
[----:B0-----:R-:W-:-:S04]  /*1490*/  LEA R4, P0, R0, R32, 0x1 ;  /* 0x0000002000047211 */ /* 0x001fc800078008ff */
[----:B------:R-:W-:Y:S01]  /*14a0*/  LEA.HI.X.SX32 R5, R0, R27, 0x1, P0 ;  /* 0x0000001b00057211 */ /* 0x000fe200000f0eff */
[----:B-1----:R0:W4:Y:S01]  /*14b0*/  LDG.E.U16 R13, desc[UR14][R2.64] ;  /* 0x0000000e020d7981 */ /* 0x002122000c1e1500 */
[----:B------:R-:W-:-:S03]  /*14c0*/  IMAD R0, R40, 0x2, R8 ;  /* 0x0000000228007824 */ /* 0x000fc600078e0208 */
[----:B---3--:R1:W-:Y:S01]  /*14d0*/  STL [R1+0xa8], R12 ;  /* 0x0000a80c01007387 */ /* 0x0083e20000100800 */
[----:B0-----:R-:W-:-:S04]  /*14e0*/  LEA R2, P0, R8, R32, 0x1 ;  /* 0x0000002008027211 */ /* 0x001fc800078008ff */
[----:B------:R-:W-:Y:S01]  /*14f0*/  LEA.HI.X.SX32 R3, R8, R27, 0x1, P0 ;  /* 0x0000001b08037211 */ /* 0x000fe200000f0eff */
[----:B-1----:R0:W3:Y:S02]  /*1500*/  LDG.E.U16 R12, desc[UR14][R4.64] ;  /* 0x0000000e040c7981 */ /* 0x0020e4000c1e1500 */
[----:B0-----:R-:W-:-:S04]  /*1510*/  LEA R4, P0, R0, R32, 0x1 ;  /* 0x0000002000047211 */ /* 0x001fc800078008ff */
[----:B------:R-:W-:-:S05]  /*1520*/  LEA.HI.X.SX32 R5, R0, R27, 0x1, P0 ;  /* 0x0000001b00057211 */ /* 0x000fca00000f0eff */
[----:B------:R-:W3:Y:S01]  /*1530*/  LDG.E.U16 R61, desc[UR14][R4.64] ;  /* 0x0000000e043d7981 */ /* 0x000ee2000c1e1500 */
[C---:B------:R-:W-:Y:S02]  /*1540*/  LEA R6, P1, R7.reuse, R32, 0x1 ;  /* 0x0000002007067211 */ /* 0x040fe400078208ff */
[C---:B------:R-:W-:Y:S02]  /*1550*/  LEA R8, R40.reuse, R0, 0x1 ;  /* 0x0000000028087211 */ /* 0x040fe400078e08ff */
[----:B------:R-:W-:Y:S01]  /*1560*/  LEA.HI.X.SX32 R7, R7, R27, 0x1, P1 ;  /* 0x0000001b07077211 */ /* 0x000fe200008f0eff */
[----:B------:R0:W-:Y:S04]  /*1570*/  STL [R1+0x24], R10 ;  /* 0x0000240a01007387 */ /* 0x0001e80000100800 */
[----:B------:R1:W-:Y:S04]  /*1580*/  STL [R1+0x20], R11 ;  /* 0x0000200b01007387 */ /* 0x0003e80000100800 */
[----:B0-----:R0:W5:Y:S04]  /*1590*/  LDG.E.U16 R10, desc[UR14][R6.64] ;  /* 0x0000000e060a7981 */ /* 0x001168000c1e1500 */
[----:B-1----:R1:W5:Y:S01]  /*15a0*/  LDG.E.U16 R11, desc[UR14][R2.64] ;  /* 0x0000000e020b7981 */ /* 0x002362000c1e1500 */
[----:B0-----:R-:W-:Y:S01]  /*15b0*/  IMAD R7, R40, 0x2, R8 ;  /* 0x0000000228077824 */ /* 0x001fe200078e0208 */
[----:B-1----:R-:W-:-:S03]  /*15c0*/  LEA R2, P0, R8, R32, 0x1 ;  /* 0x0000002008027211 */ /* 0x002fc600078008ff */
[----:B------:R-:W-:Y:S01]  /*15d0*/  IMAD R0, R40, 0x2, R7 ;  /* 0x0000000228007824 */ /* 0x000fe200078e0207 */
[CC--:B------:R-:W-:Y:S02]  /*15e0*/  LEA R6, P1, R7.reuse, R32.reuse, 0x1 ;  /* 0x0000002007067211 */ /* 0x0c0fe400078208ff */
[-C--:B------:R-:W-:Y:S01]  /*15f0*/  LEA.HI.X.SX32 R3, R8, R27.reuse, 0x1, P0 ;  /* 0x0000001b08037211 */ /* 0x080fe200000f0eff */
[----:B------:R-:W-:Y:S01]  /*1600*/  IMAD R8, R40, 0x2, R0 ;  /* 0x0000000228087824 */ /* 0x000fe200078e0200 */
[C---:B------:R-:W-:Y:S02]  /*1610*/  LEA R4, P0, R0.reuse, R32, 0x1 ;  /* 0x0000002000047211 */ /* 0x040fe400078008ff */
[-C--:B------:R-:W-:Y:S02]  /*1620*/  LEA.HI.X.SX32 R7, R7, R27.reuse, 0x1, P1 ;  /* 0x0000001b07077211 */ /* 0x080fe400008f0eff */
[----:B------:R-:W-:Y:S02]  /*1630*/  LEA.HI.X.SX32 R5, R0, R27, 0x1, P0 ;  /* 0x0000001b00057211 */ /* 0x000fe400000f0eff */
[C---:B------:R-:W-:Y:S01]  /*1640*/  LEA R0, R40.reuse, R8, 0x1 ;  /* 0x0000000828007211 */ /* 0x040fe200078e08ff */
[----:B------:R0:W5:Y:S04]  /*1650*/  LDG.E.U16 R60, desc[UR14][R6.64] ;  /* 0x0000000e063c7981 */ /* 0x000168000c1e1500 */
[----:B------:R-:W5:Y:S01]  /*1660*/  LDG.E.U16 R57, desc[UR14][R4.64] ;  /* 0x0000000e04397981 */ /* 0x000f62000c1e1500 */
[----:B0-----:R-:W-:-:S05]  /*1670*/  IMAD R7, R40, 0x2, R0 ;  /* 0x0000000228077824 */ /* 0x001fca00078e0200 */
[-C--:B------:R-:W-:Y:S01]  /*1680*/  LEA R6, P1, R7, R32.reuse, 0x1 ;  /* 0x0000002007067211 */ /* 0x080fe200078208ff */
[----:B--2---:R-:W-:Y:S04]  /*1690*/  STL [R1+0x1c], R16 ;  /* 0x00001c1001007387 */ /* 0x004fe80000100800 */
[----:B---3--:R-:W-:Y:S04]  /*16a0*/  STL [R1+0x41c], R61 ;  /* 0x00041c3d01007387 */ /* 0x008fe80000100800 */
[----:B----4-:R0:W-:Y:S04]  /*16b0*/  STL [R1+0x98], R9 ;  /* 0x0000980901007387 */ /* 0x0101e80000100800 */
[----:B0-----:R0:W2:Y:S02]  /*16c0*/  LDG.E.U16 R9, desc[UR14][R2.64] ;  /* 0x0000000e02097981 */ /* 0x0010a4000c1e1500 */
[----:B0-----:R-:W-:-:S04]  /*16d0*/  LEA R2, P0, R8, R32, 0x1 ;  /* 0x0000002008027211 */ /* 0x001fc800078008ff */
[----:B------:R-:W-:-:S05]  /*16e0*/  LEA.HI.X.SX32 R3, R8, R27, 0x1, P0 ;  /* 0x0000001b08037211 */ /* 0x000fca00000f0eff */
[----:B------:R0:W3:Y:S01]  /*16f0*/  LDG.E.U16 R56, desc[UR14][R2.64] ;  /* 0x0000000e02387981 */ /* 0x0000e2000c1e1500 */
[----:B------:R-:W-:Y:S01]  /*1700*/  LEA R4, P0, R0, R32, 0x1 ;  /* 0x0000002000047211 */ /* 0x000fe200078008ff */
[----:B------:R-:W-:-:S03]  /*1710*/  IMAD R8, R40, 0x2, R7 ;  /* 0x0000000228087824 */ /* 0x000fc600078e0207 */
[-C--:B------:R-:W-:Y:S02]  /*1720*/  LEA.HI.X.SX32 R5, R0, R27.reuse, 0x1, P0 ;  /* 0x0000001b00057211 */ /* 0x080fe400000f0eff */
[----:B------:R-:W-:Y:S02]  /*1730*/  LEA.HI.X.SX32 R7, R7, R27, 0x1, P1 ;  /* 0x0000001b07077211 */ /* 0x000fe400008f0eff */
[----:B0-----:R-:W-:-:S03]  /*1740*/  LEA R2, P0, R8, R32, 0x1 ;  /* 0x0000002008027211 */ /* 0x001fc600078008ff */
[----:B------:R0:W4:Y:S01]  /*1750*/  LDG.E.U16 R55, desc[UR14][R6.64] ;  /* 0x0000000e06377981 */ /* 0x000122000c1e1500 */
[----:B------:R-:W-:-:S05]  /*1760*/  LEA.HI.X.SX32 R3, R8, R27, 0x1, P0 ;  /* 0x0000001b08037211 */ /* 0x000fca00000f0eff */
[----:B------:R-:W2:Y:S01]  /*1770*/  LDG.E.U16 R54, desc[UR14][R2.64] ;  /* 0x0000000e02367981 */ /* 0x000ea2000c1e1500 */
[----:B------:R-:W-:-:S03]  /*1780*/  IMAD R0, R40, 0x2, R8 ;  /* 0x0000000228007824 */ /* 0x000fc600078e0208 */
[----:B------:R-:W-:Y:S04]  /*1790*/  STL [R1+0x14], R15 ;  /* 0x0000140f01007387 */ /* 0x000fe80000100800 */
[----:B-----5:R-:W-:Y:S01]  /*17a0*/  STL [R1+0x10], R14 ;  /* 0x0000100e01007387 */ /* 0x020fe20000100800 */
[----:B------:R-:W-:-:S03]  /*17b0*/  LEA R8, R40, R0, 0x1 ;  /* 0x0000000028087211 */ /* 0x000fc600078e08ff */
[----:B------:R-:W-:Y:S04]  /*17c0*/  STL [R1+0x420], R60 ;  /* 0x0004203c01007387 */ /* 0x000fe80000100800 */
[----:B------:R-:W-:Y:S04]  /*17d0*/  STL [R1+0x424], R57 ;  /* 0x0004243901007387 */ /* 0x000fe80000100800 */
[----:B------:R-:W-:Y:S04]  /*17e0*/  STL [R1+0xc], R13 ;  /* 0x00000c0d01007387 */ /* 0x000fe80000100800 */
[----:B------:R-:W-:Y:S01]  /*17f0*/  STL [R1+0x88], R12 ;  /* 0x0000880c01007387 */ /* 0x000fe20000100800 */
[----:B0-----:R-:W-:-:S05]  /*1800*/  IMAD R7, R40, 0x2, R8 ;  /* 0x0000000228077824 */ /* 0x001fca00078e0208 */
[-C--:B------:R-:W-:Y:S01]  /*1810*/  LEA R6, P1, R7, R32.reuse, 0x1 ;  /* 0x0000002007067211 */ /* 0x080fe200078208ff */
[----:B---3--:R-:W-:Y:S04]  /*1820*/  STL [R1+0x428], R56 ;  /* 0x0004283801007387 */ /* 0x008fe80000100800 */
[----:B------:R0:W-:Y:S04]  /*1830*/  STL [R1+0x4], R10 ;  /* 0x0000040a01007387 */ /* 0x0001e80000100800 */
[----:B0-----:R0:W3:Y:S02]  /*1840*/  LDG.E.U16 R10, desc[UR14][R4.64] ;  /* 0x0000000e040a7981 */ /* 0x0010e4000c1e1500 */
[----:B0-----:R-:W-:-:S04]  /*1850*/  LEA R4, P0, R0, R32, 0x1 ;  /* 0x0000002000047211 */ /* 0x001fc800078008ff */
[----:B------:R-:W-:Y:S01]  /*1860*/  LEA.HI.X.SX32 R5, R0, R27, 0x1, P0 ;  /* 0x0000001b00057211 */ /* 0x000fe200000f0eff */
[----:B------:R-:W-:Y:S01]  /*1870*/  IMAD R0, R40, 0x2, R7 ;  /* 0x0000000228007824 */ /* 0x000fe200078e0207 */
[----:B------:R-:W-:-:S03]  /*1880*/  LEA R2, P0, R8, R32, 0x1 ;  /* 0x0000002008027211 */ /* 0x000fc600078008ff */
[----:B------:R0:W5:Y:S01]  /*1890*/  LDG.E.U16 R51, desc[UR14][R4.64] ;  /* 0x0000000e04337981 */ /* 0x000162000c1e1500 */
[-C--:B------:R-:W-:Y:S01]  /*18a0*/  LEA.HI.X.SX32 R3, R8, R27.reuse, 0x1, P0 ;  /* 0x0000001b08037211 */ /* 0x080fe200000f0eff */
[----:B------:R-:W-:Y:S01]  /*18b0*/  IMAD R8, R40, 0x2, R0 ;  /* 0x0000000228087824 */ /* 0x000fe200078e0200 */
[----:B------:R-:W-:Y:S01]  /*18c0*/  LEA.HI.X.SX32 R7, R7, R27, 0x1, P1 ;  /* 0x0000001b07077211 */ /* 0x000fe200008f0eff */
[----:B------:R-:W-:Y:S01]  /*18d0*/  STL [R1], R11 ;  /* 0x0000000b01007387 */ /* 0x000fe20000100800 */
[----:B0-----:R-:W-:-:S03]  /*18e0*/  LEA R4, P0, R0, R32, 0x1 ;  /* 0x0000002000047211 */ /* 0x001fc600078008ff */
[----:B----4-:R-:W-:Y:S01]  /*18f0*/  STL [R1+0x42c], R55 ;  /* 0x00042c3701007387 */ /* 0x010fe20000100800 */
[----:B------:R-:W-:-:S03]  /*1900*/  LEA.HI.X.SX32 R5, R0, R27, 0x1, P0 ;  /* 0x0000001b00057211 */ /* 0x000fc600000f0eff */
[----:B--2---:R-:W-:Y:S01]  /*1910*/  STL [R1+0x430], R54 ;  /* 0x0004303601007387 */ /* 0x004fe20000100800 */
[----:B------:R-:W-:-:S03]  /*1920*/  LEA R0, R40, R8, 0x1 ;  /* 0x0000000828007211 */ /* 0x000fc600078e08ff */
[----:B------:R0:W-:Y:S04]  /*1930*/  STL [R1+0x78], R9 ;  /* 0x0000780901007387 */ /* 0x0001e80000100800 */
[----:B------:R1:W2:Y:S04]  /*1940*/  LDG.E.U16 R50, desc[UR14][R6.64] ;  /* 0x0000000e06327981 */ /* 0x0002a8000c1e1500 */
[----:B------:R-:W4:Y:S04]  /*1950*/  LDG.E.U16 R49, desc[UR14][R4.64] ;  /* 0x0000000e04317981 */ /* 0x000f28000c1e1500 */
[----:B0-----:R0:W3:Y:S01]  /*1960*/  LDG.E.U16 R9, desc[UR14][R2.64] ;  /* 0x0000000e02097981 */ /* 0x0010e2000c1e1500 */
[----:B-1----:R-:W-:Y:S01]  /*1970*/  IMAD R7, R40, 0x2, R0 ;  /* 0x0000000228077824 */ /* 0x002fe200078e0200 */
[----:B0-----:R-:W-:-:S04]  /*1980*/  LEA R2, P0, R8, R32, 0x1 ;  /* 0x0000002008027211 */ /* 0x001fc800078008ff */
[-C--:B------:R-:W-:Y:S01]  /*1990*/  LEA.HI.X.SX32 R3, R8, R27.reuse, 0x1, P0 ;  /* 0x0000001b08037211 */ /* 0x080fe200000f0eff */
[----:B------:R-:W-:Y:S01]  /*19a0*/  IMAD R8, R40, 0x2, R7 ;  /* 0x0000000228087824 */ /* 0x000fe200078e0207 */
[CC--:B------:R-:W-:Y:S02]  /*19b0*/  LEA R4, P0, R0.reuse, R32.reuse, 0x1 ;  /* 0x0000002000047211 */ /* 0x0c0fe400078008ff */
[CC--:B------:R-:W-:Y:S01]  /*19c0*/  LEA R6, P1, R7.reuse, R32.reuse, 0x1 ;  /* 0x0000002007067211 */ /* 0x0c0fe200078208ff */
[----:B------:R0:W3:Y:S01]  /*19d0*/  LDG.E.U16 R48, desc[UR14][R2.64] ;  /* 0x0000000e02307981 */ /* 0x0000e2000c1e1500 */
[-C--:B------:R-:W-:Y:S02]  /*19e0*/  LEA.HI.X.SX32 R5, R0, R27.reuse, 0x1, P0 ;  /* 0x0000001b00057211 */ /* 0x080fe400000f0eff */
[----:B------:R-:W-:Y:S01]  /*19f0*/  LEA.HI.X.SX32 R7, R7, R27, 0x1, P1 ;  /* 0x0000001b07077211 */ /* 0x000fe200008f0eff */
[----:B------:R-:W-:Y:S02]  /*1a00*/  IMAD R0, R40, 0x2, R8 ;  /* 0x0000000228007824 */ /* 0x000fe400078e0208 */
[----:B------:R1:W3:Y:S01]  /*1a10*/  LDG.E.U16 R14, desc[UR14][R4.64] ;  /* 0x0000000e040e7981 */ /* 0x0002e2000c1e1500 */
[----:B0-----:R-:W-:-:S03]  /*1a20*/  LEA R2, P0, R8, R32, 0x1 ;  /* 0x0000002008027211 */ /* 0x001fc600078008ff */
[----:B------:R-:W3:Y:S01]  /*1a30*/  LDG.E.U16 R47, desc[UR14][R6.64] ;  /* 0x0000000e062f7981 */ /* 0x000ee2000c1e1500 */
[----:B------:R-:W-:-:S05]  /*1a40*/  LEA.HI.X.SX32 R3, R8, R27, 0x1, P0 ;  /* 0x0000001b08037211 */ /* 0x000fca00000f0eff */
[----:B------:R0:W3:Y:S01]  /*1a50*/  LDG.E.U16 R46, desc[UR14][R2.64] ;  /* 0x0000000e022e7981 */ /* 0x0000e2000c1e1500 */
[----:B-1----:R-:W-:Y:S02]  /*1a60*/  LEA R4, P0, R0, R32, 0x1 ;  /* 0x0000002000047211 */ /* 0x002fe400078008ff */
[----:B------:R-:W-:Y:S02]  /*1a70*/  LEA R8, R40, R0, 0x1 ;  /* 0x0000000028087211 */ /* 0x000fe400078e08ff */
[-C--:B------:R-:W-:Y:S02]  /*1a80*/  LEA.HI.X.SX32 R5, R0, R27.reuse, 0x1, P0 ;  /* 0x0000001b00057211 */ /* 0x080fe400000f0eff */
[----:B0-----:R-:W-:Y:S01]  /*1a90*/  LEA R2, P0, R8, R32, 0x1 ;  /* 0x0000002008027211 */ /* 0x001fe200078008ff */
[----:B------:R-:W-:Y:S02]  /*1aa0*/  IMAD R6, R40, 0x2, R8 ;  /* 0x0000000228067824 */ /* 0x000fe400078e0208 */
[----:B------:R0:W3:Y:S01]  /*1ab0*/  LDG.E.U16 R37, desc[UR14][R4.64] ;  /* 0x0000000e04257981 */ /* 0x0000e2000c1e1500 */
[----:B------:R-:W-:-:S05]  /*1ac0*/  LEA.HI.X.SX32 R3, R8, R27, 0x1, P0 ;  /* 0x0000001b08037211 */ /* 0x000fca00000f0eff */
[----:B------:R1:W3:Y:S01]  /*1ad0*/  LDG.E.U16 R15, desc[UR14][R2.64] ;  /* 0x0000000e020f7981 */ /* 0x0002e2000c1e1500 */
[----:B------:R-:W-:-:S04]  /*1ae0*/  IMAD R0, R40, 0x2, R6 ;  /* 0x0000000228007824 */ /* 0x000fc800078e0206 */
[----:B0-----:R-:W-:Y:S01]  /*1af0*/  IMAD R5, R40, 0x2, R0 ;  /* 0x0000000228057824 */ /* 0x001fe200078e0200 */
[-C--:B------:R-:W-:Y:S02]  /*1b00*/  LEA R8, P0, R0, R32.reuse, 0x1 ;  /* 0x0000002000087211 */ /* 0x080fe400078008ff */
[----:B------:R-:W-:-:S04]  /*1b10*/  LEA R12, P1, R6, R32, 0x1 ;  /* 0x00000020060c7211 */ /* 0x000fc800078208ff */
[----:B------:R-:W-:-:S05]  /*1b20*/  LEA.HI.X.SX32 R13, R6, R27, 0x1, P1 ;  /* 0x0000001b060d7211 */ /* 0x000fca00008f0eff */
[----:B------:R-:W3:Y:S04]  /*1b30*/  LDG.E.U16 R12, desc[UR14][R12.64] ;  /* 0x0000000e0c0c7981 */ /* 0x000ee8000c1e1500 */
[----:B-----5:R-:W-:Y:S04]  /*1b40*/  STL [R1+0x434], R51 ;  /* 0x0004343301007387 */ /* 0x020fe80000100800 */
[----:B--2---:R-:W-:Y:S04]  /*1b50*/  STL [R1+0x438], R50 ;  /* 0x0004383201007387 */ /* 0x004fe80000100800 */
[----:B----4-:R-:W-:Y:S04]  /*1b60*/  STL [R1+0x43c], R49 ;  /* 0x00043c3101007387 */ /* 0x010fe80000100800 */
[----:B---3--:R-:W-:Y:S04]  /*1b70*/  STL [R1+0x68], R10 ;  /* 0x0000680a01007387 */ /* 0x008fe80000100800 */
[----:B------:R-:W-:Y:S04]  /*1b80*/  STL [R1+0x440], R48 ;  /* 0x0004403001007387 */ /* 0x000fe80000100800 */
[----:B------:R-:W-:Y:S04]  /*1b90*/  STL [R1+0x444], R47 ;  /* 0x0004442f01007387 */ /* 0x000fe80000100800 */
[----:B------:R-:W-:Y:S04]  /*1ba0*/  STL [R1+0x448], R46 ;  /* 0x0004482e01007387 */ /* 0x000fe80000100800 */
[----:B------:R0:W-:Y:S02]  /*1bb0*/  STL [R1+0x58], R9 ;  /* 0x0000580901007387 */ /* 0x0001e40000100800 */
[----:B0-----:R-:W-:-:S02]  /*1bc0*/  LEA.HI.X.SX32 R9, R0, R27, 0x1, P0 ;  /* 0x0000001b00097211 */ /* 0x001fc400000f0eff */
[CC--:B------:R-:W-:Y:S02]  /*1bd0*/  LEA R4, P0, R5.reuse, R32.reuse, 0x1 ;  /* 0x0000002005047211 */ /* 0x0c0fe400078008ff */
[----:B------:R-:W-:Y:S01]  /*1be0*/  LEA R0, R40, R5, 0x1 ;  /* 0x0000000528007211 */ /* 0x000fe200078e08ff */
[----:B------:R0:W2:Y:S01]  /*1bf0*/  LDG.E.U16 R8, desc[UR14][R8.64] ;  /* 0x0000000e08087981 */ /* 0x0000a2000c1e1500 */
[-C--:B------:R-:W-:Y:S02]  /*1c00*/  LEA.HI.X.SX32 R5, R5, R27.reuse, 0x1, P0 ;  /* 0x0000001b05057211 */ /* 0x080fe400000f0eff */
[----:B-1----:R-:W-:Y:S01]  /*1c10*/  LEA R2, P0, R0, R32, 0x1 ;  /* 0x0000002000027211 */ /* 0x002fe200078008ff */
[----:B------:R-:W-:Y:S01]  /*1c20*/  IMAD R6, R40, 0x2, R0 ;  /* 0x0000000228067824 */ /* 0x000fe200078e0200 */
[----:B------:R1:W-:Y:S02]  /*1c30*/  STL [R1+0x48], R14 ;  /* 0x0000480e01007387 */ /* 0x0003e40000100800 */
[----:B------:R-:W-:-:S02]  /*1c40*/  LEA.HI.X.SX32 R3, R0, R27, 0x1, P0 ;  /* 0x0000001b00037211 */ /* 0x000fc400000f0eff */
[----:B------:R-:W3:Y:S04]  /*1c50*/  LDG.E.U16 R4, desc[UR14][R4.64] ;  /* 0x0000000e04047981 */ /* 0x000ee8000c1e1500 */
[----:B------:R4:W5:Y:S01]  /*1c60*/  LDG.E.U16 R22, desc[UR14][R2.64] ;  /* 0x0000000e02167981 */ /* 0x000962000c1e1500 */
[----:B------:R-:W-:Y:S01]  /*1c70*/  IMAD R7, R40, 0x2, R6 ;  /* 0x0000000228077824 */ /* 0x000fe200078e0206 */
[----:B------:R-:W-:-:S03]  /*1c80*/  LEA R10, P1, R6, R32, 0x1 ;  /* 0x00000020060a7211 */ /* 0x000fc600078208ff */
[----:B------:R-:W-:Y:S01]  /*1c90*/  IMAD R0, R40, 0x2, R7 ;  /* 0x0000000228007824 */ /* 0x000fe200078e0207 */
[-C--:B------:R-:W-:Y:S02]  /*1ca0*/  LEA.HI.X.SX32 R11, R6, R27.reuse, 0x1, P1 ;  /* 0x0000001b060b7211 */ /* 0x080fe400008f0eff */
[C---:B------:R-:W-:Y:S02]  /*1cb0*/  LEA R6, P0, R7.reuse, R32, 0x1 ;  /* 0x0000002007067211 */ /* 0x040fe400078008ff */
[----:B0-----:R-:W-:Y:S02]  /*1cc0*/  LEA R9, R40, R0, 0x1 ;  /* 0x0000000028097211 */ /* 0x001fe400078e08ff */
[----:B------:R-:W-:Y:S01]  /*1cd0*/  LEA.HI.X.SX32 R7, R7, R27, 0x1, P0 ;  /* 0x0000001b07077211 */ /* 0x000fe200000f0eff */
[----:B------:R0:W-:Y:S01]  /*1ce0*/  STL [R1+0x38], R15 ;  /* 0x0000380f01007387 */ /* 0x0001e20000100800 */
[----:B----4-:R-:W-:Y:S01]  /*1cf0*/  LEA R2, P0, R0, R32, 0x1 ;  /* 0x0000002000027211 */ /* 0x010fe200078008ff */
[----:B-1----:R-:W-:-:S02]  /*1d00*/  IMAD R14, R40, 0x2, R9 ;  /* 0x00000002280e7824 */ /* 0x002fc400078e0209 */
[----:B------:R-:W4:Y:S01]  /*1d10*/  LDG.E.U16 R11, desc[UR14][R10.64] ;  /* 0x0000000e0a0b7981 */ /* 0x000f22000c1e1500 */
[-C--:B------:R-:W-:Y:S02]  /*1d20*/  LEA.HI.X.SX32 R3, R0, R27.reuse, 0x1, P0 ;  /* 0x0000001b00037211 */ /* 0x080fe400000f0eff */
[CC--:B------:R-:W-:Y:S01]  /*1d30*/  LEA R16, P0, R9.reuse, R32.reuse, 0x1 ;  /* 0x0000002009107211 */ /* 0x0c0fe200078008ff */
[----:B------:R-:W-:Y:S01]  /*1d40*/  IMAD R5, R40, 0x2, R14 ;  /* 0x0000000228057824 */ /* 0x000fe200078e020e */
[----:B------:R-:W2:Y:S02]  /*1d50*/  LDG.E.U16 R7, desc[UR14][R6.64] ;  /* 0x0000000e06077981 */ /* 0x000ea4000c1e1500 */
[----:B------:R-:W-:Y:S02]  /*1d60*/  LEA.HI.X.SX32 R17, R9, R27, 0x1, P0 ;  /* 0x0000001b09117211 */ /* 0x000fe400000f0eff */
[----:B------:R-:W-:Y:S01]  /*1d70*/  LEA R18, P1, R14, R32, 0x1 ;  /* 0x000000200e127211 */ /* 0x000fe200078208ff */
[----:B------:R-:W2:Y:S01]  /*1d80*/  LDG.E.U16 R3, desc[UR14][R2.64] ;  /* 0x0000000e02037981 */ /* 0x000ea2000c1e1500 */
[----:B------:R-:W-:-:S03]  /*1d90*/  IMAD R0, R40, 0x2, R5 ;  /* 0x0000000228007824 */ /* 0x000fc600078e0205 */
[----:B------:R1:W2:Y:S01]  /*1da0*/  LDG.E.U16 R21, desc[UR14][R16.64] ;  /* 0x0000000e10157981 */ /* 0x0002a2000c1e1500 */
[-C--:B------:R-:W-:Y:S02]  /*1db0*/  LEA.HI.X.SX32 R19, R14, R27.reuse, 0x1, P1 ;  /* 0x0000001b0e137211 */ /* 0x080fe400008f0eff */
[C---:B------:R-:W-:Y:S02]  /*1dc0*/  LEA R14, P0, R5.reuse, R32, 0x1 ;  /* 0x00000020050e7211 */ /* 0x040fe400078008ff */
[----:B------:R-:W-:Y:S01]  /*1dd0*/  LEA R13, R40, R0, 0x1 ;  /* 0x00000000280d7211 */ /* 0x000fe200078e08ff */
[----:B------:R-:W2:Y:S01]  /*1de0*/  LDG.E.U16 R10, desc[UR14][R18.64] ;  /* 0x0000000e120a7981 */ /* 0x000ea2000c1e1500 */
[----:B0-----:R-:W-:Y:S02]  /*1df0*/  LEA.HI.X.SX32 R15, R5, R27, 0x1, P0 ;  /* 0x0000001b050f7211 */ /* 0x001fe400000f0eff */
[----:B-1----:R-:W-:-:S03]  /*1e00*/  LEA R16, P0, R0, R32, 0x1 ;  /* 0x0000002000107211 */ /* 0x002fc600078008ff */
[----:B------:R0:W2:Y:S01]  /*1e10*/  LDG.E.U16 R6, desc[UR14][R14.64] ;  /* 0x0000000e0e067981 */ /* 0x0000a2000c1e1500 */
[----:B------:R-:W-:Y:S01]  /*1e20*/  LEA.HI.X.SX32 R17, R0, R27, 0x1, P0 ;  /* 0x0000001b00117211 */ /* 0x000fe200000f0eff */
[----:B------:R-:W-:Y:S01]  /*1e30*/  IMAD R20, R40, 0x2, R13 ;  /* 0x0000000228147824 */ /* 0x000fe200078e020d */
[----:B0-----:R-:W-:-:S03]  /*1e40*/  LEA R14, P0, R13, R32, 0x1 ;  /* 0x000000200d0e7211 */ /* 0x001fc600078008ff */
[----:B------:R0:W3:Y:S01]  /*1e50*/  LDG.E.U16 R2, desc[UR14][R16.64] ;  /* 0x0000000e10027981 */ /* 0x0000e2000c1e1500 */
[----:B------:R-:W-:-:S05]  /*1e60*/  LEA.HI.X.SX32 R15, R13, R27, 0x1, P0 ;  /* 0x0000001b0d0f7211 */ /* 0x000fca00000f0eff */
[----:B------:R1:W3:Y:S01]  /*1e70*/  LDG.E.U16 R25, desc[UR14][R14.64] ;  /* 0x0000000e0e197981 */ /* 0x0002e2000c1e1500 */
[----:B------:R-:W-:-:S04]  /*1e80*/  IMAD R9, R40, 0x2, R20 ;  /* 0x0000000228097824 */ /* 0x000fc800078e0214 */
[----:B------:R-:W-:Y:S01]  /*1e90*/  IMAD R5, R40, 0x2, R9 ;  /* 0x0000000228057824 */ /* 0x000fe200078e0209 */
[----:B0-----:R-:W-:-:S04]  /*1ea0*/  LEA R16, P0, R9, R32, 0x1 ;  /* 0x0000002009107211 */ /* 0x001fc800078008ff */
[----:B------:R-:W-:Y:S02]  /*1eb0*/  LEA.HI.X.SX32 R17, R9, R27, 0x1, P0 ;  /* 0x0000001b09117211 */ /* 0x000fe400000f0eff */
[CC--:B-1----:R-:W-:Y:S02]  /*1ec0*/  LEA R14, P0, R5.reuse, R32.reuse, 0x1 ;  /* 0x00000020050e7211 */ /* 0x0c2fe400078008ff */
[----:B------:R-:W-:Y:S02]  /*1ed0*/  LEA R0, R40, R5, 0x1 ;  /* 0x0000000528007211 */ /* 0x000fe400078e08ff */
[-C--:B------:R-:W-:Y:S02]  /*1ee0*/  LEA.HI.X.SX32 R15, R5, R27.reuse, 0x1, P0 ;  /* 0x0000001b050f7211 */ /* 0x080fe400000f0eff */
[-C--:B------:R-:W-:Y:S01]  /*1ef0*/  LEA R58, P0, R0, R32.reuse, 0x1 ;  /* 0x00000020003a7211 */ /* 0x080fe200078008ff */
[----:B------:R-:W-:Y:S01]  /*1f00*/  IMAD R23, R40, 0x2, R0 ;  /* 0x0000000228177824 */ /* 0x000fe200078e0200 */
[-C--:B------:R-:W-:Y:S01]  /*1f10*/  LEA R18, P1, R20, R32.reuse, 0x1 ;  /* 0x0000002014127211 */ /* 0x080fe200078208ff */
[----:B------:R0:W4:Y:S01]  /*1f20*/  LDG.E.U16 R5, desc[UR14][R16.64] ;  /* 0x0000000e10057981 */ /* 0x000122000c1e1500 */
[-C--:B------:R-:W-:Y:S01]  /*1f30*/  LEA.HI.X.SX32 R59, R0, R27.reuse, 0x1, P0 ;  /* 0x0000001b003b7211 */ /* 0x080fe200000f0eff */
[----:B------:R-:W-:Y:S01]  /*1f40*/  IMAD R13, R40, 0x2, R23 ;  /* 0x00000002280d7824 */ /* 0x000fe200078e0217 */
[----:B------:R-:W-:Y:S01]  /*1f50*/  LEA.HI.X.SX32 R19, R20, R27, 0x1, P1 ;  /* 0x0000001b14137211 */ /* 0x000fe200008f0eff */
[----:B------:R1:W4:Y:S04]  /*1f60*/  LDG.E.U16 R0, desc[UR14][R14.64] ;  /* 0x0000000e0e007981 */ /* 0x000328000c1e1500 */
[----:B------:R-:W4:Y:S01]  /*1f70*/  LDG.E.U16 R58, desc[UR14][R58.64] ;  /* 0x0000000e3a3a7981 */ /* 0x000f22000c1e1500 */
[----:B------:R-:W-:Y:S01]  /*1f80*/  IMAD R24, R40, 0x2, R13 ;  /* 0x0000000228187824 */ /* 0x000fe200078e020d */
[----:B0-----:R-:W-:-:S02]  /*1f90*/  LEA R16, P1, R23, R32, 0x1 ;  /* 0x0000002017107211 */ /* 0x001fc400078208ff */
[----:B------:R0:W4:Y:S02]  /*1fa0*/  LDG.E.U16 R9, desc[UR14][R18.64] ;  /* 0x0000000e12097981 */ /* 0x000124000c1e1500 */
[----:B------:R-:W-:-:S05]  /*1fb0*/  LEA R20, R40, R24, 0x1 ;  /* 0x0000001828147211 */ /* 0x000fca00078e08ff */
[----:B------:R-:W-:Y:S01]  /*1fc0*/  IMAD R26, R40, 0x2, R20 ;  /* 0x00000002281a7824 */ /* 0x000fe200078e0214 */
[-C--:B-1----:R-:W-:Y:S02]  /*1fd0*/  LEA R14, P0, R13, R32.reuse, 0x1 ;  /* 0x000000200d0e7211 */ /* 0x082fe400078008ff */
[-C--:B------:R-:W-:Y:S02]  /*1fe0*/  LEA.HI.X.SX32 R17, R23, R27.reuse, 0x1, P1 ;  /* 0x0000001b17117211 */ /* 0x080fe400008f0eff */
[-C--:B------:R-:W-:Y:S02]  /*1ff0*/  LEA.HI.X.SX32 R15, R13, R27.reuse, 0x1, P0 ;  /* 0x0000001b0d0f7211 */ /* 0x080fe400000f0eff */
[CC--:B0-----:R-:W-:Y:S01]  /*2000*/  LEA R18, P0, R24.reuse, R32.reuse, 0x1 ;  /* 0x0000002018127211 */ /* 0x0c1fe200078008ff */
[----:B------:R0:W4:Y:S03]  /*2010*/  LDG.E.U16 R13, desc[UR14][R16.64] ;  /* 0x0000000e100d7981 */ /* 0x000126000c1e1500 */
[----:B------:R-:W-:Y:S01]  /*2020*/  LEA.HI.X.SX32 R19, R24, R27, 0x1, P0 ;  /* 0x0000001b18137211 */ /* 0x000fe200000f0eff */
[----:B------:R-:W4:Y:S01]  /*2030*/  LDG.E.U16 R14, desc[UR14][R14.64] ;  /* 0x0000000e0e0e7981 */ /* 0x000f22000c1e1500 */
[----:B------:R-:W-:-:S04]  /*2040*/  LEA R52, P0, R20, R32, 0x1 ;  /* 0x0000002014347211 */ /* 0x000fc800078008ff */
[-C--:B------:R-:W-:Y:S02]  /*2050*/  LEA.HI.X.SX32 R53, R20, R27.reuse, 0x1, P0 ;  /* 0x0000001b14357211 */ /* 0x080fe400000f0eff */
[C---:B0-----:R-:W-:Y:S01]  /*2060*/  LEA R16, P1, R26.reuse, R32, 0x1 ;  /* 0x000000201a107211 */ /* 0x041fe200078208ff */
[----:B------:R0:W4:Y:S03]  /*2070*/  LDG.E.U16 R15, desc[UR14][R18.64] ;  /* 0x0000000e120f7981 */ /* 0x000126000c1e1500 */
[----:B------:R-:W-:Y:S01]  /*2080*/  LEA.HI.X.SX32 R17, R26, R27, 0x1, P1 ;  /* 0x0000001b1a117211 */ /* 0x000fe200008f0eff */
[----:B------:R-:W4:Y:S04]  /*2090*/  LDG.E.U16 R52, desc[UR14][R52.64] ;  /* 0x0000000e34347981 */ /* 0x000f28000c1e1500 */
[----:B------:R-:W4:Y:S04]  /*20a0*/  LDG.E.U16 R16, desc[UR14][R16.64] ;  /* 0x0000000e10107981 */ /* 0x000f28000c1e1500 */
[----:B-----5:R-:W-:Y:S04]  /*20b0*/  STL [R1+0x28], R22 ;  /* 0x0000281601007387 */ /* 0x020fe80000100800 */
[----:B------:R-:W5:Y:S04]  /*20c0*/  LDL.LU R46, [R1+0xd4] ;  /* 0x0000d400012e7983 */ /* 0x000f680000300800 */
[----:B------:R-:W4:Y:S04]  /*20d0*/  LDL.LU R47, [R1+0xcc] ;  /* 0x0000cc00012f7983 */ /* 0x000f280000300800 */
        /* <DEDUP_REMOVED lines=10> */
[----:B--2---:R1:W-:Y:S02]  /*2180*/  STL [R1+0x18], R21 ;  /* 0x0000181501007387 */ /* 0x0043e40000100800 */
[----:B-1----:R-:W-:-:S04]  /*2190*/  IMAD R21, R40, 0x2, R26 ;  /* 0x0000000228157824 */ /* 0x002fc800078e021a */
[----:B------:R-:W-:-:S05]  /*21a0*/  IMAD R22, R40, 0x2, R21 ;  /* 0x0000000228167824 */ /* 0x000fca00078e0215 */
[----:B------:R-:W-:-:S05]  /*21b0*/  LEA R35, R40, R22, 0x1 ;  /* 0x0000001628237211 */ /* 0x000fca00078e08ff */
[C---:B------:R-:W-:Y:S01]  /*21c0*/  IMAD R23, R40.reuse, 0x2, R35 ;  /* 0x0000000228177824 */ /* 0x040fe200078e0223 */
[----:B---3--:R1:W-:Y:S03]  /*21d0*/  STL [R1+0x8], R25 ;  /* 0x0000081901007387 */ /* 0x0083e60000100800 */
[C---:B------:R-:W-:Y:S01]  /*21e0*/  IMAD R24, R40.reuse, 0x2, R23 ;  /* 0x0000000228187824 */ /* 0x040fe200078e0217 */
[----:B------:R-:W-:Y:S01]  /*21f0*/  LEA R20, P0, R21, R32, 0x1 ;  /* 0x0000002015147211 */ /* 0x000fe200078008ff */
[----:B------:R-:W2:Y:S01]  /*2200*/  S2UR UR8, SR_CgaCtaId ;  /* 0x00000000000879c3 */ /* 0x000ea20000008800 */
[----:B------:R-:W-:Y:S01]  /*2210*/  UMOV UR4, 0x400 ;  /* 0x0000040000047882 */ /* 0x000fe20000000000 */
[----:B------:R-:W3:Y:S01]  /*2220*/  LDL.LU R59, [R1+0x14] ;  /* 0x00001400013b7983 */ /* 0x000ee20000300800 */
[----:B-1----:R-:W-:-:S05]  /*2230*/  IMAD R25, R40, 0x2, R24 ;  /* 0x0000000228197824 */ /* 0x002fca00078e0218 */
[----:B------:R-:W-:-:S05]  /*2240*/  LEA R36, R40, R25, 0x1 ;  /* 0x0000001928247211 */ /* 0x000fca00078e08ff */
[----:B------:R-:W-:-:S04]  /*2250*/  IMAD R29, R40, 0x2, R36 ;  /* 0x00000002281d7824 */ /* 0x000fc800078e0224 */
[----:B------:R-:W-:-:S04]  /*2260*/  IMAD R31, R40, 0x2, R29 ;  /* 0x00000002281f7824 */ /* 0x000fc800078e021d */
[----:B------:R-:W-:-:S05]  /*2270*/  IMAD R42, R40, 0x2, R31 ;  /* 0x00000002282a7824 */ /* 0x000fca00078e021f */
[----:B------:R-:W-:-:S05]  /*2280*/  LEA R34, R40, R42, 0x1 ;  /* 0x0000002a28227211 */ /* 0x000fca00078e08ff */
[----:B------:R-:W-:Y:S01]  /*2290*/  IMAD R30, R40, 0x2, R34 ;  /* 0x00000002281e7824 */ /* 0x000fe200078e0222 */
[----:B------:R-:W-:-:S03]  /*22a0*/  LEA.HI.X.SX32 R21, R21, R27, 0x1, P0 ;  /* 0x0000001b15157211 */ /* 0x000fc600000f0eff */
[----:B------:R-:W-:Y:S01]  /*22b0*/  IMAD R38, R40, 0x2, R30 ;  /* 0x0000000228267824 */ /* 0x000fe200078e021e */
[-C--:B0-----:R-:W-:Y:S01]  /*22c0*/  LEA R18, P0, R22, R32.reuse, 0x1 ;  /* 0x0000002016127211 */ /* 0x081fe200078008ff */
[----:B------:R0:W3:Y:S02]  /*22d0*/  LDG.E.U16 R17, desc[UR14][R20.64] ;  /* 0x0000000e14117981 */ /* 0x0000e4000c1e1500 */
[----:B------:R-:W-:Y:S01]  /*22e0*/  IMAD R43, R40, 0x2, R38 ;  /* 0x00000002282b7824 */ /* 0x000fe200078e0226 */
[----:B------:R-:W-:Y:S02]  /*22f0*/  LEA.HI.X.SX32 R19, R22, R27, 0x1, P0 ;  /* 0x0000001b16137211 */ /* 0x000fe400000f0eff */
[-C--:B------:R-:W-:Y:S02]  /*2300*/  LEA R22, P0, R23, R32.reuse, 0x1 ;  /* 0x0000002017167211 */ /* 0x080fe400078008ff */
[----:B------:R-:W-:Y:S01]  /*2310*/  LEA R26, R40, R43, 0x1 ;  /* 0x0000002b281a7211 */ /* 0x000fe200078e08ff */
[----:B------:R-:W3:Y:S01]  /*2320*/  LDG.E.U16 R18, desc[UR14][R18.64] ;  /* 0x0000000e12127981 */ /* 0x000ee2000c1e1500 */
[----:B0-----:R-:W-:-:S02]  /*2330*/  LEA R20, P1, R24, R32, 0x1 ;  /* 0x0000002018147211 */ /* 0x001fc400078208ff */
[-C--:B------:R-:W-:Y:S02]  /*2340*/  LEA.HI.X.SX32 R23, R23, R27.reuse, 0x1, P0 ;  /* 0x0000001b17177211 */ /* 0x080fe400000f0eff */
[-C--:B------:R-:W-:Y:S02]  /*2350*/  LEA.HI.X.SX32 R21, R24, R27.reuse, 0x1, P1 ;  /* 0x0000001b18157211 */ /* 0x080fe400008f0eff */
[CC--:B------:R-:W-:Y:S01]  /*2360*/  LEA R24, P0, R25.reuse, R32.reuse, 0x1 ;  /* 0x0000002019187211 */ /* 0x0c0fe200078008ff */
[C---:B------:R-:W-:Y:S01]  /*2370*/  IMAD R33, R40.reuse, 0x2, R26 ;  /* 0x0000000228217824 */ /* 0x040fe200078e021a */
[----:B------:R0:W3:Y:S02]  /*2380*/  LDG.E.U16 R19, desc[UR14][R22.64] ;  /* 0x0000000e16137981 */ /* 0x0000e4000c1e1500 */
[----:B------:R-:W-:Y:S01]  /*2390*/  LEA.HI.X.SX32 R25, R25, R27, 0x1, P0 ;  /* 0x0000001b19197211 */ /* 0x000fe200000f0eff */
[----:B------:R-:W-:Y:S01]  /*23a0*/  IMAD R41, R40, 0x2, R33 ;  /* 0x0000000228297824 */ /* 0x000fe200078e0221 */
[----:B------:R-:W3:Y:S01]  /*23b0*/  LDG.E.U16 R20, desc[UR14][R20.64] ;  /* 0x0000000e14147981 */ /* 0x000ee2000c1e1500 */
[----:B0-----:R-:W-:-:S02]  /*23c0*/  LEA R22, P0, R29, R32, 0x1 ;  /* 0x000000201d167211 */ /* 0x001fc400078008ff */
[----:B------:R-:W-:Y:S02]  /*23d0*/  IMAD R45, R40, 0x2, R41 ;  /* 0x00000002282d7824 */ /* 0x000fe400078e0229 */
[----:B------:R-:W-:Y:S01]  /*23e0*/  LEA.HI.X.SX32 R23, R29, R27, 0x1, P0 ;  /* 0x0000001b1d177211 */ /* 0x000fe200000f0eff */
[----:B------:R0:W3:Y:S01]  /*23f0*/  LDG.E.U16 R21, desc[UR14][R24.64] ;  /* 0x0000000e18157981 */ /* 0x0000e2000c1e1500 */
[----:B------:R-:W-:-:S03]  /*2400*/  LEA R28, P1, R30, R32, 0x1 ;  /* 0x000000201e1c7211 */ /* 0x000fc600078208ff */
[----:B------:R-:W3:Y:S01]  /*2410*/  LDG.E.U16 R22, desc[UR14][R22.64] ;  /* 0x0000000e16167981 */ /* 0x000ee2000c1e1500 */
[----:B0-----:R-:W-:-:S04]  /*2420*/  LEA R24, P0, R33, R32, 0x1 ;  /* 0x0000002021187211 */ /* 0x001fc800078008ff */
[----:B------:R-:W-:Y:S02]  /*2430*/  LEA.HI.X.SX32 R25, R33, R27, 0x1, P0 ;  /* 0x0000001b21197211 */ /* 0x000fe400000f0eff */
[----:B------:R-:W-:Y:S02]  /*2440*/  LEA R33, R40, R45, 0x1 ;  /* 0x0000002d28217211 */ /* 0x000fe400078e08ff */
[----:B------:R-:W-:Y:S01]  /*2450*/  LEA.HI.X.SX32 R29, R30, R27, 0x1, P1 ;  /* 0x0000001b1e1d7211 */ /* 0x000fe200008f0eff */
[----:B------:R-:W3:Y:S02]  /*2460*/  LDG.E.U16 R24, desc[UR14][R24.64] ;  /* 0x0000000e18187981 */ /* 0x000ee4000c1e1500 */
[----:B------:R-:W-:Y:S02]  /*2470*/  IMAD R53, R40, 0x2, R33 ;  /* 0x0000000228357824 */ /* 0x000fe400078e0221 */
[----:B------:R0:W3:Y:S03]  /*2480*/  LDG.E.U16 R23, desc[UR14][R28.64] ;  /* 0x0000000e1c177981 */ /* 0x0000e6000c1e1500 */
[----:B0-----:R-:W-:-:S04]  /*2490*/  LEA R28, P0, R53, R32, 0x1 ;  /* 0x00000020351c7211 */ /* 0x001fc800078008ff */
[----:B------:R-:W-:-:S05]  /*24a0*/  LEA.HI.X.SX32 R29, R53, R27, 0x1, P0 ;  /* 0x0000001b351d7211 */ /* 0x000fca00000f0eff */
[----:B------:R0:W3:Y:S01]  /*24b0*/  LDG.E.U16 R25, desc[UR14][R28.64] ;  /* 0x0000000e1c197981 */ /* 0x0000e2000c1e1500 */
[-C--:B------:R-:W-:Y:S02]  /*24c0*/  LEA R30, P1, R38, R32.reuse, 0x1 ;  /* 0x00000020261e7211 */ /* 0x080fe400078208ff */
[----:B0-----:R-:W-:-:S04]  /*24d0*/  LEA R28, P0, R31, R32, 0x1 ;  /* 0x000000201f1c7211 */ /* 0x001fc800078008ff */
[-C--:B------:R-:W-:Y:S02]  /*24e0*/  LEA.HI.X.SX32 R29, R31, R27.reuse, 0x1, P0 ;  /* 0x0000001b1f1d7211 */ /* 0x080fe400000f0eff */
[----:B------:R-:W-:-:S03]  /*24f0*/  LEA.HI.X.SX32 R31, R38, R27, 0x1, P1 ;  /* 0x0000001b261f7211 */ /* 0x000fc600008f0eff */
[----:B------:R0:W3:Y:S01]  /*2500*/  LDG.E.U16 R38, desc[UR14][R28.64] ;  /* 0x0000000e1c267981 */ /* 0x0000e2000c1e1500 */
[----:B------:R-:W-:-:S03]  /*2510*/  IMAD R53, R40, 0x2, R53 ;  /* 0x0000000228357824 */ /* 0x000fc600078e0235 */
[----:B------:R-:W3:Y:S01]  /*2520*/  LDG.E.U16 R39, desc[UR14][R30.64] ;  /* 0x0000000e1e277981 */ /* 0x000ee2000c1e1500 */
[----:B0-----:R-:W-:-:S04]  /*2530*/  LEA R28, P0, R41, R32, 0x1 ;  /* 0x00000020291c7211 */ /* 0x001fc800078008ff */
[----:B------:R-:W-:-:S05]  /*2540*/  LEA.HI.X.SX32 R29, R41, R27, 0x1, P0 ;  /* 0x0000001b291d7211 */ /* 0x000fca00000f0eff */
[----:B------:R0:W3:Y:S02]  /*2550*/  LDG.E.U16 R41, desc[UR14][R28.64] ;  /* 0x0000000e1c297981 */ /* 0x0000e4000c1e1500 */
[----:B0-----:R-:W-:-:S04]  /*2560*/  LEA R28, P0, R53, R32, 0x1 ;  /* 0x00000020351c7211 */ /* 0x001fc800078008ff */
[----:B------:R-:W-:-:S05]  /*2570*/  LEA.HI.X.SX32 R29, R53, R27, 0x1, P0 ;  /* 0x0000001b351d7211 */ /* 0x000fca00000f0eff */
[----:B------:R0:W3:Y:S02]  /*2580*/  LDG.E.U16 R44, desc[UR14][R28.64] ;  /* 0x0000000e1c2c7981 */ /* 0x0000e4000c1e1500 */
[----:B0-----:R-:W-:-:S04]  /*2590*/  LEA R28, P0, R42, R32, 0x1 ;  /* 0x000000202a1c7211 */ /* 0x001fc800078008ff */
[----:B------:R-:W-:-:S05]  /*25a0*/  LEA.HI.X.SX32 R29, R42, R27, 0x1, P0 ;  /* 0x0000001b2a1d7211 */ /* 0x000fca00000f0eff */
[----:B------:R0:W3:Y:S01]  /*25b0*/  LDG.E.U16 R42, desc[UR14][R28.64] ;  /* 0x0000000e1c2a7981 */ /* 0x0000e2000c1e1500 */
[-C--:B------:R-:W-:Y:S01]  /*25c0*/  LEA R30, P1, R43, R32.reuse, 0x1 ;  /* 0x000000202b1e7211 */ /* 0x080fe200078208ff */
[----:B------:R-:W-:Y:S01]  /*25d0*/  IMAD R53, R40, 0x2, R53 ;  /* 0x0000000228357824 */ /* 0x000fe200078e0235 */
[----:B0-----:R-:W-:-:S04]  /*25e0*/  LEA R28, P0, R45, R32, 0x1 ;  /* 0x000000202d1c7211 */ /* 0x001fc800078008ff */
[-C--:B------:R-:W-:Y:S02]  /*25f0*/  LEA.HI.X.SX32 R29, R45, R27.reuse, 0x1, P0 ;  /* 0x0000001b2d1d7211 */ /* 0x080fe400000f0eff */
[----:B------:R-:W-:Y:S02]  /*2600*/  LEA.HI.X.SX32 R31, R43, R27, 0x1, P1 ;  /* 0x0000001b2b1f7211 */ /* 0x000fe400008f0eff */
[----:B------:R-:W-:Y:S01]  /*2610*/  LEA R40, R40, R53, 0x1 ;  /* 0x0000003528287211 */ /* 0x000fe200078e08ff */
[----:B------:R0:W3:Y:S04]  /*2620*/  LDG.E.U16 R45, desc[UR14][R28.64] ;  /* 0x0000000e1c2d7981 */ /* 0x0000e8000c1e1500 */
[----:B------:R1:W3:Y:S01]  /*2630*/  LDG.E.U16 R43, desc[UR14][R30.64] ;  /* 0x0000000e1e2b7981 */ /* 0x0002e2000c1e1500 */
[----:B0-----:R-:W-:-:S02]  /*2640*/  LEA R28, P0, R53, R32, 0x1 ;  /* 0x00000020351c7211 */ /* 0x001fc400078008ff */
[C---:B-1----:R-:W-:Y:S02]  /*2650*/  LEA R30, P1, R40.reuse, R32, 0x1 ;  /* 0x00000020281e7211 */ /* 0x042fe400078208ff */
[-C--:B------:R-:W-:Y:S02]  /*2660*/  LEA.HI.X.SX32 R29, R53, R27.reuse, 0x1, P0 ;  /* 0x0000001b351d7211 */ /* 0x080fe400000f0eff */
[----:B------:R-:W-:-:S03]  /*2670*/  LEA.HI.X.SX32 R31, R40, R27, 0x1, P1 ;  /* 0x0000001b281f7211 */ /* 0x000fc600008f0eff */
[----:B------:R0:W3:Y:S04]  /*2680*/  LDG.E.U16 R40, desc[UR14][R28.64] ;  /* 0x0000000e1c287981 */ /* 0x0000e8000c1e1500 */
[----:B------:R-:W3:Y:S01]  /*2690*/  LDG.E.U16 R53, desc[UR14][R30.64] ;  /* 0x0000000e1e357981 */ /* 0x000ee2000c1e1500 */
[----:B0-----:R-:W-:-:S04]  /*26a0*/  LEA R28, P0, R35, R32, 0x1 ;  /* 0x00000020231c7211 */ /* 0x001fc800078008ff */
[----:B------:R-:W-:-:S05]  /*26b0*/  LEA.HI.X.SX32 R29, R35, R27, 0x1, P0 ;  /* 0x0000001b231d7211 */ /* 0x000fca00000f0eff */
[----:B------:R0:W3:Y:S02]  /*26c0*/  LDG.E.U16 R35, desc[UR14][R28.64] ;  /* 0x0000000e1c237981 */ /* 0x0000e4000c1e1500 */
[----:B0-----:R-:W-:-:S04]  /*26d0*/  LEA R28, P0, R34, R32, 0x1 ;  /* 0x00000020221c7211 */ /* 0x001fc800078008ff */
[-C--:B------:R-:W-:Y:S02]  /*26e0*/  LEA.HI.X.SX32 R29, R34, R27.reuse, 0x1, P0 ;  /* 0x0000001b221d7211 */ /* 0x080fe400000f0eff */
[----:B------:R-:W0:Y:S01]  /*26f0*/  S2R R34, SR_TID.X ;  /* 0x0000000000227919 */ /* 0x000e220000002100 */
[C---:B------:R-:W-:Y:S02]  /*2700*/  LEA R30, P1, R36.reuse, R32, 0x1 ;  /* 0x00000020241e7211 */ /* 0x040fe400078208ff */
[----:B------:R-:W3:Y:S02]  /*2710*/  LDG.E.U16 R28, desc[UR14][R28.64] ;  /* 0x0000000e1c1c7981 */ /* 0x000ee4000c1e1500 */
[----:B------:R-:W-:-:S05]  /*2720*/  LEA.HI.X.SX32 R31, R36, R27, 0x1, P1 ;  /* 0x0000001b241f7211 */ /* 0x000fca00008f0eff */
[----:B------:R1:W3:Y:S02]  /*2730*/  LDG.E.U16 R36, desc[UR14][R30.64] ;  /* 0x0000000e1e247981 */ /* 0x0002e4000c1e1500 */
[CC--:B-1----:R-:W-:Y:S02]  /*2740*/  LEA R30, P0, R26.reuse, R32.reuse, 0x1 ;  /* 0x000000201a1e7211 */ /* 0x0c2fe400078008ff */
[C---:B------:R-:W-:Y:S02]  /*2750*/  LEA R32, P1, R33.reuse, R32, 0x1 ;  /* 0x0000002021207211 */ /* 0x040fe400078208ff */
[-C--:B------:R-:W-:Y:S02]  /*2760*/  LEA.HI.X.SX32 R31, R26, R27.reuse, 0x1, P0 ;  /* 0x0000001b1a1f7211 */ /* 0x080fe400000f0eff */
[----:B------:R-:W-:Y:S01]  /*2770*/  LEA.HI.X.SX32 R33, R33, R27, 0x1, P1 ;  /* 0x0000001b21217211 */ /* 0x000fe200008f0eff */
[----:B--2---:R-:W-:Y:S01]  /*2780*/  ULEA UR8, UR8, UR4, 0x18 ;  /* 0x0000000408087291 */ /* 0x004fe2000f8ec0ff */
[----:B----4-:R1:W-:Y:S01]  /*2790*/  STL [R1+0x418], R58 ;  /* 0x0004183a01007387 */ /* 0x0103e20000100800 */
[----:B0-----:R-:W-:-:S03]  /*27a0*/  LOP3.LUT R26, R34, 0xff, RZ, 0xc0, !PT ;  /* 0x000000ff221a7812 */ /* 0x001fc600078ec0ff */
[----:B------:R-:W2:Y:S01]  /*27b0*/  LDG.E.U16 R30, desc[UR14][R30.64] ;  /* 0x0000000e1e1e7981 */ /* 0x000ea2000c1e1500 */
[----:B------:R-:W-:Y:S01]  /*27c0*/  SHF.R.S32.HI R29, RZ, 0x8, R34 ;  /* 0x00000008ff1d7819 */ /* 0x000fe20000011422 */
[----:B------:R-:W-:-:S03]  /*27d0*/  IMAD.SHL.U32 R27, R26, 0x2, RZ ;  /* 0x000000021a1b7824 */ /* 0x000fc600078e00ff */
[----:B------:R-:W-:Y:S01]  /*27e0*/  SGXT R29, R29, 0x1 ;  /* 0x000000011d1d781a */ /* 0x000fe20000000200 */
[----:B------:R-:W4:Y:S03]  /*27f0*/  LDG.E.U16 R32, desc[UR14][R32.64] ;  /* 0x0000000e20207981 */ /* 0x000f26000c1e1500 */
[----:B-1----:R-:W-:Y:S01]  /*2800*/  LOP3.LUT R58, R27, 0x210, R29, 0x78, !PT ;  /* 0x000002101b3a7812 */ /* 0x002fe200078e781d */
[----:B------:R-:W2:Y:S04]  /*2810*/  LDL.LU R31, [R1+0x24] ;  /* 0x00002400011f7983 */ /* 0x000ea80000300800 */
[----:B-----5:R0:W-:Y:S04]  /*2820*/  STS.U16 [R58+UR8], R46 ;  /* 0x0000002e3a007988 */ /* 0x0201e80008000408 */
[----:B------:R-:W5:Y:S04]  /*2830*/  LDL.LU R33, [R1+0x34] ;  /* 0x0000340001217983 */ /* 0x000f680000300800 */
[----:B------:R-:W2:Y:S04]  /*2840*/  LDL.LU R27, [R1+0x54] ;  /* 0x00005400011b7983 */ /* 0x000ea80000300800 */
[----:B------:R-:W3:Y:S04]  /*2850*/  LDL.LU R29, [R1+0x44] ;  /* 0x00004400011d7983 */ /* 0x000ee80000300800 */
[----:B0-----:R-:W4:Y:S04]  /*2860*/  LDL.LU R46, [R1+0x448] ;  /* 0x00044800012e7983 */ /* 0x001f280000300800 */
[----:B------:R0:W-:Y:S04]  /*2870*/  STS.U16 [R58+UR8+0x1000], R47 ;  /* 0x0010002f3a007988 */ /* 0x0001e80008000408 */
[----:B------:R1:W-:Y:S04]  /*2880*/  STS.U16 [R58+UR8+0x2000], R48 ;  /* 0x002000303a007988 */ /* 0x0003e80008000408 */
[----:B------:R1:W-:Y:S04]  /*2890*/  STS.U16 [R58+UR8+0x3000], R49 ;  /* 0x003000313a007988 */ /* 0x0003e80008000408 */
[----:B0-----:R-:W4:Y:S04]  /*28a0*/  LDL.LU R47, [R1+0x444] ;  /* 0x00044400012f7983 */ /* 0x001f280000300800 */
[----:B-1----:R-:W4:Y:S04]  /*28b0*/  LDL.LU R48, [R1+0x440] ;  /* 0x0004400001307983 */ /* 0x002f280000300800 */
[----:B------:R-:W4:Y:S04]  /*28c0*/  LDL.LU R49, [R1+0x43c] ;  /* 0x00043c0001317983 */ /* 0x000f280000300800 */
        /* <DEDUP_REMOVED lines=13> */
[----:B0-----:R-:W4:Y:S04]  /*29a0*/  LDL.LU R60, [R1+0x420] ;  /* 0x00042000013c7983 */ /* 0x001f280000300800 */
[----:B--2---:R0:W-:Y:S04]  /*29b0*/  STS.U16 [R58+UR8+0xb000], R27 ;  /* 0x00b0001b3a007988 */ /* 0x0041e80008000408 */
[----:B---3--:R1:W-:Y:S04]  /*29c0*/  STS.U16 [R58+UR8+0xc000], R29 ;  /* 0x00c0001d3a007988 */ /* 0x0083e80008000408 */
[----:B-----5:R2:W-:Y:S04]  /*29d0*/  STS.U16 [R58+UR8+0xd000], R33 ;  /* 0x00d000213a007988 */ /* 0x0205e80008000408 */
[----:B0-----:R-:W3:Y:S04]  /*29e0*/  LDL.LU R27, [R1+0x40] ;  /* 0x00004000011b7983 */ /* 0x001ee80000300800 */
[----:B------:R0:W-:Y:S04]  /*29f0*/  STS.U16 [R58+UR8+0xe000], R31 ;  /* 0x00e0001f3a007988 */ /* 0x0001e80008000408 */
[----:B-1----:R-:W5:Y:S04]  /*2a00*/  LDL.LU R29, [R1+0x30] ;  /* 0x00003000011d7983 */ /* 0x002f680000300800 */
[----:B------:R1:W-:Y:S04]  /*2a10*/  STS.U16 [R58+UR8+0xf000], R59 ;  /* 0x00f0003b3a007988 */ /* 0x0003e80008000408 */
[----:B--2---:R-:W2:Y:S04]  /*2a20*/  LDL.LU R33, [R1+0x20] ;  /* 0x0000200001217983 */ /* 0x004ea80000300800 */
[----:B------:R-:W-:Y:S04]  /*2a30*/  STS.U16 [R58+UR8+0x10000], R61 ;  /* 0x0100003d3a007988 */ /* 0x000fe80008000408 */
[----:B0-----:R-:W2:Y:S04]  /*2a40*/  LDL.LU R31, [R1+0x10] ;  /* 0x00001000011f7983 */ /* 0x001ea80000300800 */
[----:B-1----:R-:W2:Y:S04]  /*2a50*/  LDL.LU R59, [R1] ;  /* 0x00000000013b7983 */ /* 0x002ea80000300800 */
[----:B----4-:R0:W-:Y:S04]  /*2a60*/  STS.U16 [R58+UR8+0x11000], R60 ;  /* 0x0110003c3a007988 */ /* 0x0101e80008000408 */
[----:B------:R1:W-:Y:S04]  /*2a70*/  STS.U16 [R58+UR8+0x12000], R55 ;  /* 0x012000373a007988 */ /* 0x0003e80008000408 */
[----:B------:R4:W-:Y:S04]  /*2a80*/  STS.U16 [R58+UR8+0x13000], R50 ;  /* 0x013000323a007988 */ /* 0x0009e80008000408 */
[----:B0-----:R-:W2:Y:S04]  /*2a90*/  LDL.LU R60, [R1+0x50] ;  /* 0x00005000013c7983 */ /* 0x001ea80000300800 */
[----:B-1----:R-:W2:Y:S04]  /*2aa0*/  LDL.LU R55, [R1+0x60] ;  /* 0x0000600001377983 */ /* 0x002ea80000300800 */
[----:B----4-:R-:W4:Y:S04]  /*2ab0*/  LDL.LU R50, [R1+0x70] ;  /* 0x0000700001327983 */ /* 0x010f280000300800 */
[----:B------:R0:W-:Y:S04]  /*2ac0*/  STS.U16 [R58+UR8+0x14000], R47 ;  /* 0x0140002f3a007988 */ /* 0x0001e80008000408 */
[----:B------:R1:W-:Y:S04]  /*2ad0*/  STS.U16 [R58+UR8+0x15000], R12 ;  /* 0x0150000c3a007988 */ /* 0x0003e80008000408 */
[----:B------:R1:W-:Y:S04]  /*2ae0*/  STS.U16 [R58+UR8+0x16000], R11 ;  /* 0x0160000b3a007988 */ /* 0x0003e80008000408 */
[----:B0-----:R-:W2:Y:S04]  /*2af0*/  LDL.LU R47, [R1+0x7c] ;  /* 0x00007c00012f7983 */ /* 0x001ea80000300800 */
[----:B-1----:R-:W2:Y:S04]  /*2b00*/  LDL.LU R12, [R1+0x84] ;  /* 0x00008400010c7983 */ /* 0x002ea80000300800 */
[----:B------:R-:W2:Y:S04]  /*2b10*/  LDL.LU R11, [R1+0x90] ;  /* 0x00009000010b7983 */ /* 0x000ea80000300800 */
        /* <DEDUP_REMOVED lines=11> */
[----:B------:R-:W2:Y:S01]  /*2bd0*/  LDL.LU R22, [R1+0xd0] ;  /* 0x0000d00001167983 */ /* 0x000ea20000300800 */
[----:B------:R-:W-:-:S03]  /*2be0*/  LOP3.LUT R61, R58, 0x20, RZ, 0x3c, !PT ;  /* 0x000000203a3d7812 */ /* 0x000fc600078e3cff */
[----:B------:R-:W-:Y:S04]  /*2bf0*/  STS.U16 [R58+UR8+0x1d000], R23 ;  /* 0x01d000173a007988 */ /* 0x000fe80008000408 */
[----:B------:R-:W-:Y:S04]  /*2c00*/  STS.U16 [R58+UR8+0x1e000], R24 ;  /* 0x01e000183a007988 */ /* 0x000fe80008000408 */
[----:B------:R-:W-:Y:S04]  /*2c10*/  STS.U16 [R58+UR8+0x1f000], R25 ;  /* 0x01f000193a007988 */ /* 0x000fe80008000408 */
[----:B--2---:R-:W-:Y:S04]  /*2c20*/  STS.U16 [R61+UR8+0x400], R22 ;  /* 0x000400163d007988 */ /* 0x004fe80008000408 */
[----:B------:R0:W-:Y:S04]  /*2c30*/  STS.U16 [R61+UR8+0x1400], R19 ;  /* 0x001400133d007988 */ /* 0x0001e80008000408 */
[----:B------:R1:W-:Y:S04]  /*2c40*/  STS.U16 [R61+UR8+0x2400], R16 ;  /* 0x002400103d007988 */ /* 0x0003e80008000408 */
[----:B------:R2:W-:Y:S04]  /*2c50*/  STS.U16 [R61+UR8+0x3400], R13 ;  /* 0x0034000d3d007988 */ /* 0x0005e80008000408 */
[----:B0-----:R-:W5:Y:S04]  /*2c60*/  LDL.LU R19, [R1+0x104] ;  /* 0x0001040001137983 */ /* 0x001f680000300800 */
[----:B-1----:R-:W5:Y:S04]  /*2c70*/  LDL.LU R16, [R1+0x100] ;  /* 0x0001000001107983 */ /* 0x002f680000300800 */
[----:B------:R0:W-:Y:S04]  /*2c80*/  STS.U16 [R61+UR8+0x4400], R9 ;  /* 0x004400093d007988 */ /* 0x0001e80008000408 */
[----:B--2---:R-:W2:Y:S04]  /*2c90*/  LDL.LU R13, [R1+0xfc] ;  /* 0x0000fc00010d7983 */ /* 0x004ea80000300800 */
[----:B------:R1:W-:Y:S04]  /*2ca0*/  STS.U16 [R61+UR8+0x5400], R10 ;  /* 0x0054000a3d007988 */ /* 0x0003e80008000408 */
[----:B0-----:R-:W2:Y:S04]  /*2cb0*/  LDL.LU R9, [R1+0xf4] ;  /* 0x0000f40001097983 */ /* 0x001ea80000300800 */
[----:B------:R0:W-:Y:S04]  /*2cc0*/  STS.U16 [R61+UR8+0x6400], R11 ;  /* 0x0064000b3d007988 */ /* 0x0001e80008000408 */
[----:B-1----:R-:W2:Y:S04]  /*2cd0*/  LDL.LU R10, [R1+0xf0] ;  /* 0x0000f000010a7983 */ /* 0x002ea80000300800 */
[----:B------:R1:W-:Y:S04]  /*2ce0*/  STS.U16 [R61+UR8+0x7400], R12 ;  /* 0x0074000c3d007988 */ /* 0x0003e80008000408 */
[----:B0-----:R-:W2:Y:S04]  /*2cf0*/  LDL.LU R11, [R1+0xec] ;  /* 0x0000ec00010b7983 */ /* 0x001ea80000300800 */
[----:B------:R0:W-:Y:S04]  /*2d00*/  STS.U16 [R61+UR8+0x8400], R47 ;  /* 0x0084002f3d007988 */ /* 0x0001e80008000408 */
[----:B-1----:R-:W2:Y:S04]  /*2d10*/  LDL.LU R12, [R1+0xe4] ;  /* 0x0000e400010c7983 */ /* 0x002ea80000300800 */
[----:B----4-:R1:W-:Y:S04]  /*2d20*/  STS.U16 [R61+UR8+0x9400], R50 ;  /* 0x009400323d007988 */ /* 0x0103e80008000408 */
[----:B0-----:R-:W4:Y:S04]  /*2d30*/  LDL.LU R47, [R1+0xe0] ;  /* 0x0000e000012f7983 */ /* 0x001f280000300800 */
[----:B------:R0:W-:Y:S04]  /*2d40*/  STS.U16 [R61+UR8+0xa400], R55 ;  /* 0x00a400373d007988 */ /* 0x0001e80008000408 */
[----:B-1----:R-:W4:Y:S04]  /*2d50*/  LDL.LU R50, [R1+0xdc] ;  /* 0x0000dc0001327983 */ /* 0x002f280000300800 */
[----:B------:R1:W-:Y:S04]  /*2d60*/  STS.U16 [R61+UR8+0xb400], R60 ;  /* 0x00b4003c3d007988 */ /* 0x0003e80008000408 */
[----:B0-----:R-:W4:Y:S04]  /*2d70*/  LDL.LU R55, [R1+0x6c] ;  /* 0x00006c0001377983 */ /* 0x001f280000300800 */
[----:B---3--:R0:W-:Y:S04]  /*2d80*/  STS.U16 [R61+UR8+0xc400], R27 ;  /* 0x00c4001b3d007988 */ /* 0x0081e80008000408 */
[----:B-1----:R-:W3:Y:S04]  /*2d90*/  LDL.LU R60, [R1+0x5c] ;  /* 0x00005c00013c7983 */ /* 0x002ee80000300800 */
[----:B-----5:R1:W-:Y:S04]  /*2da0*/  STS.U16 [R61+UR8+0xd400], R29 ;  /* 0x00d4001d3d007988 */ /* 0x0203e80008000408 */
[----:B0-----:R-:W5:Y:S04]  /*2db0*/  LDL.LU R27, [R1+0x4c] ;  /* 0x00004c00011b7983 */ /* 0x001f680000300800 */
[----:B------:R0:W-:Y:S04]  /*2dc0*/  STS.U16 [R61+UR8+0xe400], R33 ;  /* 0x00e400213d007988 */ /* 0x0001e80008000408 */
[----:B-1----:R-:W5:Y:S04]  /*2dd0*/  LDL.LU R29, [R1+0x3c] ;  /* 0x00003c00011d7983 */ /* 0x002f680000300800 */
[----:B------:R1:W-:Y:S04]  /*2de0*/  STS.U16 [R61+UR8+0xf400], R31 ;  /* 0x00f4001f3d007988 */ /* 0x0003e80008000408 */
[----:B0-----:R-:W5:Y:S04]  /*2df0*/  LDL.LU R33, [R1+0x2c] ;  /* 0x00002c0001217983 */ /* 0x001f680000300800 */
[----:B------:R0:W-:Y:S04]  /*2e00*/  STS.U16 [R61+UR8+0x10400], R59 ;  /* 0x0104003b3d007988 */ /* 0x0001e80008000408 */
[----:B-1----:R-:W5:Y:S04]  /*2e10*/  LDL.LU R31, [R1+0x1c] ;  /* 0x00001c00011f7983 */ /* 0x002f680000300800 */
[----:B0-----:R-:W5:Y:S04]  /*2e20*/  LDL.LU R59, [R1+0xc] ;  /* 0x00000c00013b7983 */ /* 0x001f680000300800 */
[----:B------:R-:W-:Y:S04]  /*2e30*/  STS.U16 [R61+UR8+0x11400], R57 ;  /* 0x011400393d007988 */ /* 0x000fe80008000408 */
        /* <DEDUP_REMOVED lines=13> */
[----:B------:R0:W-:Y:S04]  /*2f10*/  STS.U16 [R61+UR8+0x1f400], R44 ;  /* 0x01f4002c3d007988 */ /* 0x0001e80008000408 */
[----:B0-----:R-:W5:Y:S01]  /*2f20*/  LDL.LU R61, [R1+0x41c] ;  /* 0x00041c00013d7983 */ /* 0x001f620000300800 */
[----:B------:R-:W-:-:S03]  /*2f30*/  LOP3.LUT R8, R58, 0x40, RZ, 0x3c, !PT ;  /* 0x000000403a087812 */ /* 0x000fc600078e3cff */
[----:B------:R-:W5:Y:S04]  /*2f40*/  LDL.LU R46, [R1+0x124] ;  /* 0x00012400012e7983 */ /* 0x000f680000300800 */
[----:B------:R-:W5:Y:S04]  /*2f50*/  LDL.LU R49, [R1+0x120] ;  /* 0x0001200001317983 */ /* 0x000f680000300800 */
[----:B------:R-:W5:Y:S04]  /*2f60*/  LDL.LU R54, [R1+0x11c] ;  /* 0x00011c0001367983 */ /* 0x000f680000300800 */
[----:B------:R-:W5:Y:S04]  /*2f70*/  LDL.LU R57, [R1+0x118] ;  /* 0x0001180001397983 */ /* 0x000f680000300800 */
[----:B------:R-:W5:Y:S04]  /*2f80*/  LDL.LU R25, [R1+0x114] ;  /* 0x0001140001197983 */ /* 0x000f680000300800 */
[----:B------:R-:W5:Y:S04]  /*2f90*/  LDL.LU R24, [R1+0x110] ;  /* 0x0001100001187983 */ /* 0x000f680000300800 */
[----:B------:R-:W5:Y:S04]  /*2fa0*/  LDL.LU R23, [R1+0x10c] ;  /* 0x00010c0001177983 */ /* 0x000f680000300800 */
[----:B------:R-:W5:Y:S01]  /*2fb0*/  LDL.LU R22, [R1+0x108] ;  /* 0x0001080001167983 */ /* 0x000f620000300800 */
[----:B------:R-:W-:-:S03]  /*2fc0*/  LOP3.LUT R5, R58, 0x60, RZ, 0x3c, !PT ;  /* 0x000000603a057812 */ /* 0x000fc600078e3cff */
[----:B------:R0:W-:Y:S04]  /*2fd0*/  STS.U16 [R8+UR8+0x800], R19 ;  /* 0x0008001308007988 */ /* 0x0001e80008000408 */
[----:B------:R1:W-:Y:S04]  /*2fe0*/  STS.U16 [R8+UR8+0x1800], R16 ;  /* 0x0018001008007988 */ /* 0x0003e80008000408 */
[----:B0-----:R-:W5:Y:S04]  /*2ff0*/  LDL.LU R19, [R1+0xf8] ;  /* 0x0000f80001137983 */ /* 0x001f680000300800 */
[----:B--2---:R0:W-:Y:S04]  /*3000*/  STS.U16 [R8+UR8+0x2800], R13 ;  /* 0x0028000d08007988 */ /* 0x0041e80008000408 */
[----:B-1----:R-:W2:Y:S04]  /*3010*/  LDL.LU R16, [R1+0xe8] ;  /* 0x0000e80001107983 */ /* 0x002ea80000300800 */
        /* <DEDUP_REMOVED lines=11> */
[----:B-1----:R-:W2:Y:S04]  /*30d0*/  LDL.LU R47, [R1+0x88] ;  /* 0x00008800012f7983 */ /* 0x002ea80000300800 */
[----:B------:R1:W-:Y:S04]  /*30e0*/  STS.U16 [R8+UR8+0x9800], R55 ;  /* 0x0098003708007988 */ /* 0x0003e80008000408 */
[----:B0-----:R-:W2:Y:S04]  /*30f0*/  LDL.LU R50, [R1+0x78] ;  /* 0x0000780001327983 */ /* 0x001ea80000300800 */
[----:B---3--:R0:W-:Y:S04]  /*3100*/  STS.U16 [R8+UR8+0xa800], R60 ;  /* 0x00a8003c08007988 */ /* 0x0081e80008000408 */
[----:B-1----:R-:W3:Y:S04]  /*3110*/  LDL.LU R55, [R1+0x68] ;  /* 0x0000680001377983 */ /* 0x002ee80000300800 */
[----:B-----5:R1:W-:Y:S04]  /*3120*/  STS.U16 [R8+UR8+0xb800], R27 ;  /* 0x00b8001b08007988 */ /* 0x0203e80008000408 */
[----:B0-----:R-:W5:Y:S04]  /*3130*/  LDL.LU R60, [R1+0x58] ;  /* 0x00005800013c7983 */ /* 0x001f680000300800 */
[----:B------:R0:W-:Y:S04]  /*3140*/  STS.U16 [R8+UR8+0xc800], R29 ;  /* 0x00c8001d08007988 */ /* 0x0001e80008000408 */
[----:B-1----:R-:W2:Y:S04]  /*3150*/  LDL.LU R27, [R1+0x48] ;  /* 0x00004800011b7983 */ /* 0x002ea80000300800 */
[----:B------:R1:W-:Y:S04]  /*3160*/  STS.U16 [R8+UR8+0xd800], R33 ;  /* 0x00d8002108007988 */ /* 0x0003e80008000408 */
[----:B0-----:R-:W2:Y:S04]  /*3170*/  LDL.LU R29, [R1+0x38] ;  /* 0x00003800011d7983 */ /* 0x001ea80000300800 */
[----:B------:R0:W-:Y:S04]  /*3180*/  STS.U16 [R8+UR8+0xe800], R31 ;  /* 0x00e8001f08007988 */ /* 0x0001e80008000408 */
[----:B-1----:R-:W2:Y:S04]  /*3190*/  LDL.LU R33, [R1+0x28] ;  /* 0x0000280001217983 */ /* 0x002ea80000300800 */
[----:B------:R1:W-:Y:S04]  /*31a0*/  STS.U16 [R8+UR8+0xf800], R59 ;  /* 0x00f8003b08007988 */ /* 0x0003e80008000408 */
[----:B0-----:R-:W2:Y:S04]  /*31b0*/  LDL.LU R31, [R1+0x18] ;  /* 0x00001800011f7983 */ /* 0x001ea80000300800 */
[----:B-1----:R-:W2:Y:S04]  /*31c0*/  LDL.LU R59, [R1+0x8] ;  /* 0x00000800013b7983 */ /* 0x002ea80000300800 */
[----:B------:R-:W2:Y:S04]  /*31d0*/  LDL.LU R58, [R1+0x418] ;  /* 0x00041800013a7983 */ /* 0x000ea80000300800 */
[----:B------:R-:W-:Y:S04]  /*31e0*/  STS.U16 [R8+UR8+0x10800], R61 ;  /* 0x0108003d08007988 */ /* 0x000fe80008000408 */
[----:B------:R-:W-:Y:S04]  /*31f0*/  STS.U16 [R8+UR8+0x11800], R56 ;  /* 0x0118003808007988 */ /* 0x000fe80008000408 */
[----:B------:R-:W-:Y:S04]  /*3200*/  STS.U16 [R8+UR8+0x12800], R51 ;  /* 0x0128003308007988 */ /* 0x000fe80008000408 */
[----:B------:R-:W-:Y:S04]  /*3210*/  STS.U16 [R8+UR8+0x13800], R48 ;  /* 0x0138003008007988 */ /* 0x000fe80008000408 */
[----:B------:R-:W-:Y:S04]  /*3220*/  STS.U16 [R8+UR8+0x14800], R37 ;  /* 0x0148002508007988 */ /* 0x000fe80008000408 */
[----:B------:R-:W-:Y:S04]  /*3230*/  STS.U16 [R8+UR8+0x15800], R4 ;  /* 0x0158000408007988 */ /* 0x000fe80008000408 */
[----:B------:R0:W-:Y:S04]  /*3240*/  STS.U16 [R8+UR8+0x16800], R3 ;  /* 0x0168000308007988 */ /* 0x0001e80008000408 */
[----:B------:R1:W-:Y:S04]  /*3250*/  STS.U16 [R8+UR8+0x17800], R2 ;  /* 0x0178000208007988 */ /* 0x0003e80008000408 */
[----:B------:R1:W-:Y:S01]  /*3260*/  STS.U16 [R8+UR8+0x18800], R0 ;  /* 0x0188000008007988 */ /* 0x0003e20008000408 */
[----:B0-----:R-:W-:Y:S01]  /*3270*/  IMAD.MOV.U32 R3, RZ, RZ, 0x3f800000 ;  /* 0x3f800000ff037424 */ /* 0x001fe200078e00ff */
[----:B-1----:R-:W-:Y:S01]  /*3280*/  MOV R2, 0x3f800000 ;  /* 0x3f80000000027802 */ /* 0x002fe20000000f00 */
[----:B------:R-:W-:-:S05]  /*3290*/  IMAD.MOV.U32 R0, RZ, RZ, -0x800000 ;  /* 0xff800000ff007424 */ /* 0x000fca00078e00ff */
[----:B------:R-:W-:Y:S04]  /*32a0*/  STL [R1+0x2ec], R0 ;  /* 0x0002ec0001007387 */ /* 0x000fe80000100800 */
[----:B------:R-:W-:Y:S04]  /*32b0*/  STL [R1+0x2f4], R3 ;  /* 0x0002f40301007387 */ /* 0x000fe80000100800 */
[----:B------:R-:W-:Y:S04]  /*32c0*/  STL [R1+0x2f8], R2 ;  /* 0x0002f80201007387 */ /* 0x000fe80000100800 */
[----:B------:R-:W-:Y:S04]  /*32d0*/  STL [R1+0x150], RZ ;  /* 0x000150ff01007387 */ /* 0x000fe80000100800 */
[----:B------:R-:W-:Y:S04]  /*32e0*/  STL [R1+0x2e8], R0 ;  /* 0x0002e80001007387 */ /* 0x000fe80000100800 */
[----:B------:R-:W-:Y:S04]  /*32f0*/  STL [R1+0x154], RZ ;  /* 0x000154ff01007387 */ /* 0x000fe80000100800 */
        /* <DEDUP_REMOVED lines=90> */
[----:B------:R-:W-:Y:S04]  /*38a0*/  STL [R1], RZ ;  /* 0x000000ff01007387 */ /* 0x000fe80000100800 */
[----:B------:R-:W-:Y:S04]  /*38b0*/  STL [R1+0x4], RZ ;  /* 0x000004ff01007387 */ /* 0x000fe80000100800 */
[----:B------:R-:W-:Y:S04]  /*38c0*/  STL [R1+0x8], RZ ;  /* 0x000008ff01007387 */ /* 0x000fe80000100800 */
[----:B------:R-:W-:Y:S04]  /*38d0*/  STL [R1+0xc], RZ ;  /* 0x00000cff01007387 */ /* 0x000fe80000100800 */
[----:B------:R-:W-:Y:S04]  /*38e0*/  STL [R1+0x110], RZ ;  /* 0x000110ff01007387 */ /* 0x000fe80000100800 */
[----:B------:R-:W-:Y:S04]  /*38f0*/  STL [R1+0x114], RZ ;  /* 0x000114ff01007387 */ /* 0x000fe80000100800 */
[----:B------:R-:W-:Y:S04]  /*3900*/  STL [R1+0x118], RZ ;  /* 0x000118ff01007387 */ /* 0x000fe80000100800 */
[----:B------:R-:W-:Y:S04]  /*3910*/  STL [R1+0x11c], RZ ;  /* 0x00011cff01007387 */ /* 0x000fe80000100800 */
[----:B------:R-:W-:Y:S01]  /*3920*/  STL [R1+0x160], RZ ;  /* 0x000160ff01007387 */ /* 0x000fe20000100800 */
[----:B------:R-:W0:Y:S03]  /*3930*/  S2UR UR4, SR_CTAID.X ;  /* 0x00000000000479c3 */ /* 0x000e260000002500 */
[----:B------:R-:W-:Y:S04]  /*3940*/  STL [R1+0x164], RZ ;  /* 0x000164ff01007387 */ /* 0x000fe80000100800 */
[----:B------:R-:W-:Y:S04]  /*3950*/  STL [R1+0x168], RZ ;  /* 0x000168ff01007387 */ /* 0x000fe80000100800 */
[----:B------:R-:W-:Y:S04]  /*3960*/  STL [R1+0x16c], RZ ;  /* 0x00016cff01007387 */ /* 0x000fe80000100800 */
[----:B------:R-:W-:Y:S04]  /*3970*/  STL [R1+0x1a0], RZ ;  /* 0x0001a0ff01007387 */ /* 0x000fe80000100800 */
[----:B------:R-:W-:Y:S04]  /*3980*/  STL [R1+0x1a4], RZ ;  /* 0x0001a4ff01007387 */ /* 0x000fe80000100800 */
[----:B------:R-:W-:Y:S04]  /*3990*/  STL [R1+0x1a8], RZ ;  /* 0x0001a8ff01007387 */ /* 0x000fe80000100800 */
[----:B------:R-:W-:Y:S04]  /*39a0*/  STL [R1+0x1ac], RZ ;  /* 0x0001acff01007387 */ /* 0x000fe80000100800 */
[----:B------:R-:W-:Y:S04]  /*39b0*/  STS.U16 [R8+UR8+0x19800], R15 ;  /* 0x0198000f08007988 */ /* 0x000fe80008000408 */
        /* <DEDUP_REMOVED lines=32> */
[----:B------:R-:W-:Y:S01]  /*3bc0*/  STL [R1+0x230], RZ ;  /* 0x000230ff01007387 */ /* 0x000fe20000100800 */
[----:B0-----:R-:W-:-:S03]  /*3bd0*/  USHF.L.U32 UR4, UR4, 0x8, URZ ;  /* 0x0000000804047899 */ /* 0x001fc600080006ff */
[----:B--2---:R-:W-:Y:S04]  /*3be0*/  STS.U16 [R5+UR8+0x9c00], R16 ;  /* 0x009c001005007988 */ /* 0x004fe80008000408 */
[----:B------:R-:W-:Y:S04]  /*3bf0*/  STL [R1+0x234], RZ ;  /* 0x000234ff01007387 */ /* 0x000fe80000100800 */
[----:B------:R-:W-:Y:S04]  /*3c00*/  STS.U16 [R5+UR8+0xac00], R13 ;  /* 0x00ac000d05007988 */ /* 0x000fe80008000408 */
[----:B------:R-:W-:Y:S04]  /*3c10*/  STL [R1+0x238], RZ ;  /* 0x000238ff01007387 */ /* 0x000fe80000100800 */
[----:B------:R-:W-:Y:S04]  /*3c20*/  STS.U16 [R5+UR8+0xbc00], R9 ;  /* 0x00bc000905007988 */ /* 0x000fe80008000408 */
[----:B------:R-:W-:Y:S04]  /*3c30*/  STL [R1+0x23c], RZ ;  /* 0x00023cff01007387 */ /* 0x000fe80000100800 */
[----:B------:R-:W-:Y:S01]  /*3c40*/  STS.U16 [R5+UR8+0xcc00], R10 ;  /* 0x00cc000a05007988 */ /* 0x000fe20008000408 */
[----:B------:R-:W-:-:S03]  /*3c50*/  UIADD3 UR16, UPT, UPT, UR4, 0x100, URZ ;  /* 0x0000010004107890 */ /* 0x000fc6000fffe0ff */
[----:B------:R-:W-:Y:S04]  /*3c60*/  STS.U16 [R5+UR8+0xdc00], R11 ;  /* 0x00dc000b05007988 */ /* 0x000fe80008000408 */
[----:B----4-:R-:W-:Y:S04]  /*3c70*/  STS.U16 [R5+UR8+0xec00], R12 ;  /* 0x00ec000c05007988 */ /* 0x010fe80008000408 */
[----:B------:R-:W-:Y:S04]  /*3c80*/  STS.U16 [R5+UR8+0xfc00], R47 ;  /* 0x00fc002f05007988 */ /* 0x000fe80008000408 */
[----:B------:R-:W-:Y:S01]  /*3c90*/  STS.U16 [R5+UR8+0x10c00], R50 ;  /* 0x010c003205007988 */ /* 0x000fe20008000408 */
[----:B------:R-:W-:-:S03]  /*3ca0*/  UISETP.GE.AND UP0, UPT, UR16, 0x1, UPT ;  /* 0x000000011000788c */ /* 0x000fc6000bf06270 */
[----:B---3--:R-:W-:Y:S04]  /*3cb0*/  STS.U16 [R5+UR8+0x11c00], R55 ;  /* 0x011c003705007988 */ /* 0x008fe80008000408 */
[----:B-----5:R-:W-:Y:S04]  /*3cc0*/  STS.U16 [R5+UR8+0x12c00], R60 ;  /* 0x012c003c05007988 */ /* 0x020fe80008000408 */
        /* <DEDUP_REMOVED lines=8> */
[----:B------:R-:W-:Y:S01]  /*3d50*/  STS.U16 [R5+UR8+0x1bc00], R36 ;  /* 0x01bc002405007988 */ /* 0x000fe20008000408 */
[----:B------:R-:W-:-:S03]  /*3d60*/  IMAD.SHL.U32 R4, R34, 0x2, RZ ;  /* 0x0000000222047824 */ /* 0x000fc600078e00ff */
[----:B------:R-:W-:Y:S04]  /*3d70*/  STS.U16 [R5+UR8+0x1cc00], R28 ;  /* 0x01cc001c05007988 */ /* 0x000fe80008000408 */
[----:B------:R-:W-:Y:S04]  /*3d80*/  STS.U16 [R5+UR8+0x1dc00], R30 ;  /* 0x01dc001e05007988 */ /* 0x000fe80008000408 */
[----:B------:R0:W-:Y:S02]  /*3d90*/  STS.U16 [R5+UR8+0x1ec00], R32 ;  /* 0x01ec002005007988 */ /* 0x0001e40008000408 */
[----:B0-----:R-:W-:Y:S01]  /*3da0*/  LOP3.LUT R5, R34, 0x7, RZ, 0xc0, !PT ;  /* 0x0000000722057812 */ /* 0x001fe200078ec0ff */
[----:B------:R-:W-:Y:S06]  /*3db0*/  BRA.U !UP0, `(.L_x_0) ;  /* 0x0000005508687547 */ /* 0x000fec000b800000 */
[----:B------:R-:W0:Y:S01]  /*3dc0*/  LDCU.64 UR10, c[0x0][0x3c0] ;  /* 0x00007800ff0a77ac */ /* 0x000e220008000a00 */
[C---:B------:R-:W-:Y:S01]  /*3dd0*/  LOP3.LUT R0, R34.reuse, 0x1e0, RZ, 0xc0, !PT ;  /* 0x000001e022007812 */ /* 0x040fe200078ec0ff */
[----:B------:R-:W-:Y:S01]  /*3de0*/  IMAD R5, R5, 0x210, RZ ;  /* 0x0000021005057824 */ /* 0x000fe200078e02ff */
[----:B------:R-:W-:Y:S01]  /*3df0*/  SHF.R.U32.HI R3, RZ, 0x2, R34 ;  /* 0x00000002ff037819 */ /* 0x000fe20000011622 */
[----:B------:R-:W1:Y:S01]  /*3e00*/  LDCU.64 UR12, c[0x0][0x3d0] ;  /* 0x00007a00ff0c77ac */ /* 0x000e620008000a00 */
[----:B------:R-:W-:Y:S01]  /*3e10*/  SHF.R.U32.HI R0, RZ, 0x1, R0 ;  /* 0x00000001ff007819 */ /* 0x000fe20000011600 */
[----:B------:R-:W-:Y:S01]  /*3e20*/  IMAD.MOV.U32 R48, RZ, RZ, -0x800000 ;  /* 0xff800000ff307424 */ /* 0x000fe200078e00ff */
[----:B------:R-:W-:Y:S01]  /*3e30*/  SGXT.U32 R3, R3, 0x3 ;  /* 0x000000030303781a */ /* 0x000fe20000000000 */
[----:B------:R-:W2:Y:S01]  /*3e40*/  LDCU UR7, c[0x0][0x3c8] ;  /* 0x00007900ff0777ac */ /* 0x000ea20008000800 */
[----:B------:R-:W-:Y:S01]  /*3e50*/  LOP3.LUT R2, R34, 0x1f, RZ, 0xc0, !PT ;  /* 0x0000001f22027812 */ /* 0x000fe200078ec0ff */
[----:B------:R-:W-:Y:S01]  /*3e60*/  IMAD.MOV.U32 R52, RZ, RZ, -0x800000 ;  /* 0xff800000ff347424 */ /* 0x000fe200078e00ff */
[----:B------:R-:W-:Y:S01]  /*3e70*/  LOP3.LUT R4, R4, 0x10, RZ, 0xc0, !PT ;  /* 0x0000001004047812 */ /* 0x000fe200078ec0ff */
[----:B------:R-:W3:Y:S01]  /*3e80*/  LDCU.64 UR18, c[0x0][0x388] ;  /* 0x00007100ff1277ac */ /* 0x000ee20008000a00 */
[----:B------:R-:W-:-:S02]  /*3e90*/  LOP3.LUT R0, R0, UR4, R3, 0xfe, !PT ;  /* 0x0000000400007c12 */ /* 0x000fc4000f8efe03 */
[--C-:B------:R-:W-:Y:S01]  /*3ea0*/  LOP3.LUT R8, R4, 0x1e0, R34.reuse, 0xf8, !PT ;  /* 0x000001e004087812 */ /* 0x100fe200078ef822 */
[----:B------:R-:W4:Y:S01]  /*3eb0*/  LDCU.64 UR20, c[0x0][0x390] ;  /* 0x00007200ff1477ac */ /* 0x000f220008000a00 */
[----:B------:R-:W-:Y:S01]  /*3ec0*/  SHF.R.U32.HI R59, RZ, 0x8, R34 ;  /* 0x00000008ff3b7819 */ /* 0x000fe20000011622 */
[----:B------:R5:W-:Y:S01]  /*3ed0*/  STL [R1+0x10c], R0 ;  /* 0x00010c0001007387 */ /* 0x000be20000100800 */
[----:B------:R-:W-:Y:S01]  /*3ee0*/  LOP3.LUT R8, R5, R8, RZ, 0x3c, !PT ;  /* 0x0000000805087212 */ /* 0x000fe200078e3cff */
[----:B0-----:R-:W-:Y:S01]  /*3ef0*/  UIMAD UR5, UR9, UR10, URZ ;  /* 0x0000000a090572a4 */ /* 0x001fe2000f8e02ff */
[----:B------:R-:W-:Y:S01]  /*3f00*/  SGXT.U32 R59, R59, 0x1 ;  /* 0x000000013b3b781a */ /* 0x000fe20000000000 */
[----:B-1----:R-:W-:Y:S01]  /*3f10*/  UIMAD UR6, UR9, UR12, URZ ;  /* 0x0000000c090672a4 */ /* 0x002fe2000f8e02ff */
[----:B------:R-:W-:Y:S01]  /*3f20*/  IMAD R2, R2, UR13, RZ ;  /* 0x0000000d02027c24 */ /* 0x000fe2000f8e02ff */
[----:B------:R-:W0:Y:S01]  /*3f30*/  LDC R5, c[0x0][0x3d8] ;  /* 0x0000f600ff057b82 */ /* 0x000e220000000800 */
[----:B------:R-:W-:Y:S01]  /*3f40*/  IMAD.U32 R14, RZ, RZ, UR11 ;  /* 0x0000000bff0e7e24 */ /* 0x000fe2000f8e00ff */
[----:B------:R-:W-:Y:S01]  /*3f50*/  USHF.L.U32 UR10, UR6, 0x1, URZ ;  /* 0x00000001060a7899 */ /* 0x000fe200080006ff */
[----:B--2---:R-:W-:Y:S01]  /*3f60*/  IMAD R26, R26, UR7, RZ ;  /* 0x000000071a1a7c24 */ /* 0x004fe2000f8e02ff */
[----:B------:R-:W-:Y:S01]  /*3f70*/  USHF.L.U32 UR7, UR5, 0x1, URZ ;  /* 0x0000000105077899 */ /* 0x000fe200080006ff */
[----:B-----5:R-:W-:Y:S01]  /*3f80*/  IMAD.SHL.U32 R0, R34, 0x100, RZ ;  /* 0x0000010022007824 */ /* 0x020fe200078e00ff */
[----:B------:R-:W-:Y:S01]  /*3f90*/  UIMAD.WIDE UR4, UR5, 0x2, URZ ;  /* 0x00000002050478a5 */ /* 0x000fe2000f8e02ff */
[----:B------:R-:W-:Y:S01]  /*3fa0*/  IMAD.SHL.U32 R4, R26, 0x2, RZ ;  /* 0x000000021a047824 */ /* 0x000fe200078e00ff */
[----:B------:R-:W-:Y:S01]  /*3fb0*/  MOV R17, UR11 ;  /* 0x0000000b00117c02 */ /* 0x000fe20008000f00 */
[----:B------:R-:W-:Y:S01]  /*3fc0*/  IMAD.SHL.U32 R6, R2, 0x2, RZ ;  /* 0x0000000202067824 */ /* 0x000fe200078e00ff */
[----:B------:R-:W-:Y:S01]  /*3fd0*/  MOV R7, UR7 ;  /* 0x0000000700077c02 */ /* 0x000fe20008000f00 */
[----:B------:R-:W-:Y:S01]  /*3fe0*/  IMAD.U32 R9, RZ, RZ, UR10 ;  /* 0x0000000aff097e24 */ /* 0x000fe2000f8e00ff */
[----:B------:R-:W-:Y:S01]  /*3ff0*/  UIMAD.WIDE UR6, UR6, 0x2, URZ ;  /* 0x00000002060678a5 */ /* 0x000fe2000f8e02ff */
[----:B------:R-:W-:Y:S01]  /*4000*/  IMAD.U32 R13, RZ, RZ, UR11 ;  /* 0x0000000bff0d7e24 */ /* 0x000fe2000f8e00ff */
[----:B---3--:R-:W-:Y:S01]  /*4010*/  IADD3 R4, P0, P1, R4, UR18, R7 ;  /* 0x0000001204047c10 */ /* 0x008fe2000f91e007 */
[----:B------:R-:W-:Y:S01]  /*4020*/  IMAD.U32 R19, RZ, RZ, UR11 ;  /* 0x0000000bff137e24 */ /* 0x000fe2000f8e00ff */
[----:B------:R-:W-:Y:S01]  /*4030*/  LOP3.LUT R7, R0, 0x1000, RZ, 0xc0, !PT ;  /* 0x0000100000077812 */ /* 0x000fe200078ec0ff */
[----:B------:R-:W-:Y:S01]  /*4040*/  IMAD.HI R0, R2, 0x2, RZ ;  /* 0x0000000202007827 */ /* 0x000fe200078e02ff */
[----:B----4-:R-:W-:Y:S01]  /*4050*/  IADD3 R6, P2, P3, R6, UR20, R9 ;  /* 0x0000001406067c10 */ /* 0x010fe2000fb5e009 */
[----:B------:R-:W-:Y:S01]  /*4060*/  UMOV UR6, URZ ;  /* 0x000000ff00067c82 */ /* 0x000fe20008000000 */
[----:B------:R-:W-:Y:S01]  /*4070*/  MOV R9, UR7 ;  /* 0x0000000700097c02 */ /* 0x000fe20008000f00 */
[----:B------:R-:W-:Y:S01]  /*4080*/  IMAD.HI R3, R26, 0x2, RZ ;  /* 0x000000021a037827 */ /* 0x000fe200078e02ff */
[----:B------:R-:W-:Y:S01]  /*4090*/  IADD3 R7, PT, PT, R8, UR8, R7 ;  /* 0x0000000808077c10 */ /* 0x000fe2000fffe007 */
[----:B------:R-:W-:Y:S01]  /*40a0*/  UMOV UR7, URZ ;  /* 0x000000ff00077c82 */ /* 0x000fe20008000000 */
[----:B------:R-:W-:Y:S01]  /*40b0*/  IADD3.X R0, PT, PT, R0, UR21, R9, P2, P3 ;  /* 0x0000001500007c10 */ /* 0x000fe200097e6409 */
[----:B------:R-:W-:Y:S01]  /*40c0*/  IMAD R9, R59, UR11, RZ ;  /* 0x0000000b3b097c24 */ /* 0x000fe2000f8e02ff */
[----:B------:R-:W-:Y:S01]  /*40d0*/  MOV R10, UR11 ;  /* 0x0000000b000a7c02 */ /* 0x000fe20008000f00 */
[----:B------:R-:W-:Y:S01]  /*40e0*/  IMAD.U32 R8, RZ, RZ, UR11 ;  /* 0x0000000bff087e24 */ /* 0x000fe2000f8e00ff */
[----:B------:R1:W-:Y:S01]  /*40f0*/  STL [R1+0x108], R7 ;  /* 0x0001080701007387 */ /* 0x0003e20000100800 */
[----:B------:R-:W-:Y:S01]  /*4100*/  IMAD.U32 R2, RZ, RZ, UR5 ;  /* 0x00000005ff027e24 */ /* 0x000fe2000f8e00ff */
[----:B------:R-:W-:Y:S01]  /*4110*/  UMOV UR4, URZ ;  /* 0x000000ff00047c82 */ /* 0x000fe20008000000 */
[----:B------:R-:W-:Y:S01]  /*4120*/  IMAD.U32 R20, RZ, RZ, UR11 ;  /* 0x0000000bff147e24 */ /* 0x000fe2000f8e00ff */
[----:B------:R-:W-:Y:S01]  /*4130*/  LEA R11, R8, R9, 0x1 ;  /* 0x00000009080b7211 */ /* 0x000fe200078e08ff */
[----:B------:R-:W-:Y:S01]  /*4140*/  IMAD.U32 R21, RZ, RZ, UR11 ;  /* 0x0000000bff157e24 */ /* 0x000fe2000f8e00ff */
[----:B------:R-:W-:Y:S01]  /*4150*/  IADD3.X R3, PT, PT, R3, UR19, R2, P0, P1 ;  /* 0x0000001303037c10 */ /* 0x000fe200087e2402 */
[----:B------:R-:W-:Y:S01]  /*4160*/  IMAD.U32 R22, RZ, RZ, UR11 ;  /* 0x0000000bff167e24 */ /* 0x000fe2000f8e00ff */
[----:B------:R-:W-:Y:S01]  /*4170*/  LEA R14, R14, R11, 0x1 ;  /* 0x0000000b0e0e7211 */ /* 0x000fe200078e08ff */
[----:B------:R-:W-:Y:S01]  /*4180*/  IMAD.U32 R23, RZ, RZ, UR11 ;  /* 0x0000000bff177e24 */ /* 0x000fe2000f8e00ff */
[----:B------:R-:W-:Y:S01]  /*4190*/  SHF.R.U32.HI R2, RZ, 0x5, R34 ;  /* 0x00000005ff027819 */ /* 0x000fe20000011622 */
[----:B-1----:R-:W-:Y:S01]  /*41a0*/  IMAD.U32 R7, RZ, RZ, UR11 ;  /* 0x0000000bff077e24 */ /* 0x002fe2000f8e00ff */
[-C--:B------:R-:W-:Y:S01]  /*41b0*/  LEA R34, P0, R9, R4.reuse, 0x1 ;  /* 0x0000000409227211 */ /* 0x080fe200078008ff */
[----:B------:R-:W-:Y:S01]  /*41c0*/  IMAD.U32 R25, RZ, RZ, UR11 ;  /* 0x0000000bff197e24 */ /* 0x000fe2000f8e00ff */
[----:B------:R-:W-:Y:S01]  /*41d0*/  LEA R32, P1, R11, R4, 0x1 ;  /* 0x000000040b207211 */ /* 0x000fe200078208ff */
[----:B------:R-:W-:Y:S01]  /*41e0*/  IMAD.U32 R27, RZ, RZ, UR11 ;  /* 0x0000000bff1b7e24 */ /* 0x000fe2000f8e00ff */
[----:B------:R-:W-:Y:S01]  /*41f0*/  LEA R16, R7, R14, 0x1 ;  /* 0x0000000e07107211 */ /* 0x000fe200078e08ff */
[----:B------:R-:W-:Y:S01]  /*4200*/  IMAD.U32 R12, RZ, RZ, UR11 ;  /* 0x0000000bff0c7e24 */ /* 0x000fe2000f8e00ff */
[-C--:B------:R-:W-:Y:S01]  /*4210*/  LEA R30, P2, R14, R4.reuse, 0x1 ;  /* 0x000000040e1e7211 */ /* 0x080fe200078408ff */
[----:B------:R-:W1:Y:S01]  /*4220*/  LDCU UR10, c[0x0][0x3a8] ;  /* 0x00007500ff0a77ac */ /* 0x000e620008000800 */
[----:B------:R-:W-:Y:S01]  /*4230*/  LEA R28, P3, R16, R4, 0x1 ;  /* 0x00000004101c7211 */ /* 0x000fe200078608ff */
[----:B------:R-:W-:Y:S01]  /*4240*/  IMAD R18, R13, 0x2, R16 ;  /* 0x000000020d127824 */ /* 0x000fe200078e0210 */
[-C--:B------:R-:W-:Y:S01]  /*4250*/  LEA.HI.X.SX32 R35, R9, R3.reuse, 0x1, P0 ;  /* 0x0000000309237211 */ /* 0x080fe200000f0eff */
[----:B------:R-:W-:Y:S01]  /*4260*/  UMOV UR5, URZ ;  /* 0x000000ff00057c82 */ /* 0x000fe20008000000 */
[-C--:B------:R-:W-:Y:S01]  /*4270*/  LEA.HI.X.SX32 R33, R11, R3.reuse, 0x1, P1 ;  /* 0x000000030b217211 */ /* 0x080fe200008f0eff */
[----:B------:R-:W-:Y:S01]  /*4280*/  IMAD R19, R19, 0x2, R18 ;  /* 0x0000000213137824 */ /* 0x000fe200078e0212 */
[-C--:B------:R-:W-:Y:S01]  /*4290*/  LEA.HI.X.SX32 R31, R14, R3.reuse, 0x1, P2 ;  /* 0x000000030e1f7211 */ /* 0x080fe200010f0eff */
[----:B------:R-:W-:Y:S01]  /*42a0*/  STL.64 [R1+0x3f8], R34 ;  /* 0x0003f82201007387 */ /* 0x000fe20000100a00 */
[----:B------:R-:W-:Y:S01]  /*42b0*/  LEA.HI.X.SX32 R29, R16, R3, 0x1, P3 ;  /* 0x00000003101d7211 */ /* 0x000fe200018f0eff */
[----:B------:R-:W-:Y:S01]  /*42c0*/  IMAD R20, R20, 0x2, R19 ;  /* 0x0000000214147824 */ /* 0x000fe200078e0213 */
[----:B------:R-:W-:Y:S01]  /*42d0*/  SGXT.U32 R2, R2, 0x4 ;  /* 0x000000040202781a */ /* 0x000fe20000000000 */
[----:B------:R-:W-:Y:S02]  /*42e0*/  STL.64 [R1+0x3f0], R32 ;  /* 0x0003f02001007387 */ /* 0x000fe40000100a00 */
[----:B------:R-:W-:-:S02]  /*42f0*/  IMAD R21, R21, 0x2, R20 ;  /* 0x0000000215157824 */ /* 0x000fc400078e0214 */
[----:B------:R2:W-:Y:S01]  /*4300*/  STL.64 [R1+0x3e8], R30 ;  /* 0x0003e81e01007387 */ /* 0x0005e20000100a00 */
[----:B0-----:R-:W-:Y:S02]  /*4310*/  IMAD R7, R2, R5, RZ ;  /* 0x0000000502077224 */ /* 0x001fe400078e02ff */
[----:B------:R-:W-:Y:S01]  /*4320*/  IMAD R22, R22, 0x2, R21 ;  /* 0x0000000216167824 */ /* 0x000fe200078e0215 */
[----:B------:R0:W-:Y:S01]  /*4330*/  STL.64 [R1+0x3e0], R28 ;  /* 0x0003e01c01007387 */ /* 0x0001e20000100a00 */
[----:B------:R-:W-:Y:S02]  /*4340*/  IMAD R13, R5, 0x10, R7 ;  /* 0x00000010050d7824 */ /* 0x000fe400078e0207 */
[----:B------:R-:W-:Y:S01]  /*4350*/  IMAD R14, R23, 0x2, R22 ;  /* 0x00000002170e7824 */ /* 0x000fe200078e0216 */
[-C--:B------:R-:W-:Y:S01]  /*4360*/  LEA R24, P2, R22, R4.reuse, 0x1 ;  /* 0x0000000416187211 */ /* 0x080fe200078408ff */
[----:B------:R-:W-:Y:S01]  /*4370*/  IMAD R15, R5, 0x10, R13 ;  /* 0x00000010050f7824 */ /* 0x000fe200078e020d */
[----:B--2---:R-:W-:-:S02]  /*4380*/  LEA R30, P0, R18, R4, 0x1 ;  /* 0x00000004121e7211 */ /* 0x004fc400078008ff */
[----:B------:R-:W-:Y:S02]  /*4390*/  LEA R16, R25, R14, 0x1 ;  /* 0x0000000e19107211 */ /* 0x000fe400078e08ff */
[C---:B0-----:R-:W-:Y:S02]  /*43a0*/  LEA R28, P1, R19.reuse, R4, 0x1 ;  /* 0x00000004131c7211 */ /* 0x041fe400078208ff */
[-C--:B------:R-:W-:Y:S02]  /*43b0*/  LEA.HI.X.SX32 R31, R18, R3.reuse, 0x1, P0 ;  /* 0x00000003121f7211 */ /* 0x080fe400000f0eff */
[-C--:B------:R-:W-:Y:S01]  /*43c0*/  LEA.HI.X.SX32 R29, R19, R3.reuse, 0x1, P1 ;  /* 0x00000003131d7211 */ /* 0x080fe200008f0eff */
[----:B------:R-:W-:Y:S01]  /*43d0*/  IMAD R19, R27, 0x2, R16 ;  /* 0x000000021b137824 */ /* 0x000fe200078e0210 */
[----:B------:R-:W-:Y:S01]  /*43e0*/  LEA.HI.X.SX32 R25, R22, R3, 0x1, P2 ;  /* 0x0000000316197211 */ /* 0x000fe200010f0eff */
[----:B------:R0:W-:Y:S01]  /*43f0*/  STL.64 [R1+0x3d8], R30 ;  /* 0x0003d81e01007387 */ /* 0x0001e20000100a00 */
[----:B------:R-:W-:Y:S01]  /*4400*/  LEA R2, R5, R15, 0x4 ;  /* 0x0000000f05027211 */ /* 0x000fe200078e20ff */
[----:B------:R-:W-:-:S02]  /*4410*/  IMAD R8, R8, 0x2, R19 ;  /* 0x0000000208087824 */ /* 0x000fc400078e0213 */
[----:B------:R2:W-:Y:S02]  /*4420*/  STL.64 [R1+0x3d0], R28 ;  /* 0x0003d01c01007387 */ /* 0x0005e40000100a00 */
[----:B------:R-:W-:Y:S01]  /*4430*/  IMAD R9, R5, 0x10, R2 ;  /* 0x0000001005097824 */ /* 0x000fe200078e0202 */
[----:B------:R-:W-:-:S03]  /*4440*/  LEA R17, R17, R8, 0x1 ;  /* 0x0000000811117211 */ /* 0x000fc600078e08ff */
[----:B------:R-:W-:Y:S01]  /*4450*/  IMAD R11, R5, 0x10, R9 ;  /* 0x00000010050b7824 */ /* 0x000fe200078e0209 */
[CC--:B0-----:R-:W-:Y:S02]  /*4460*/  LEA R30, P0, R20.reuse, R4.reuse, 0x1 ;  /* 0x00000004141e7211 */ /* 0x0c1fe400078008ff */
[CC--:B--2---:R-:W-:Y:S02]  /*4470*/  LEA R28, P1, R21.reuse, R4.reuse, 0x1 ;  /* 0x00000004151c7211 */ /* 0x0c4fe400078208ff */
[-C--:B------:R-:W-:Y:S02]  /*4480*/  LEA.HI.X.SX32 R31, R20, R3.reuse, 0x1, P0 ;  /* 0x00000003141f7211 */ /* 0x080fe400000f0eff */
[-C--:B------:R-:W-:Y:S01]  /*4490*/  LEA.HI.X.SX32 R29, R21, R3.reuse, 0x1, P1 ;  /* 0x00000003151d7211 */ /* 0x080fe200008f0eff */
[----:B------:R-:W-:Y:S01]  /*44a0*/  IMAD R21, R12, 0x2, R17 ;  /* 0x000000020c157824 */ /* 0x000fe200078e0211 */
[-C--:B------:R-:W-:Y:S01]  /*44b0*/  LEA R26, P1, R16, R4.reuse, 0x1 ;  /* 0x00000004101a7211 */ /* 0x080fe200078208ff */
[----:B------:R-:W-:Y:S02]  /*44c0*/  STL.64 [R1+0x3c8], R30 ;  /* 0x0003c81e01007387 */ /* 0x000fe40000100a00 */
[----:B------:R-:W-:Y:S01]  /*44d0*/  IMAD R10, R10, 0x2, R21 ;  /* 0x000000020a0a7824 */ /* 0x000fe200078e0215 */
[-C--:B------:R-:W-:Y:S01]  /*44e0*/  LEA.HI.X.SX32 R27, R16, R3.reuse, 0x1, P1 ;  /* 0x00000003101b7211 */ /* 0x080fe200008f0eff */
[----:B------:R0:W-:Y:S03]  /*44f0*/  STL.64 [R1+0x3c0], R28 ;  /* 0x0003c01c01007387 */ /* 0x0001e60000100a00 */
[C---:B------:R-:W-:Y:S01]  /*4500*/  LEA R22, P3, R10.reuse, R4, 0x1 ;  /* 0x000000040a167211 */ /* 0x040fe200078608ff */
[----:B------:R2:W-:Y:S03]  /*4510*/  STL.64 [R1+0x3b8], R24 ;  /* 0x0003b81801007387 */ /* 0x0005e60000100a00 */
[----:B------:R-:W-:-:S02]  /*4520*/  LEA.HI.X.SX32 R23, R10, R3, 0x1, P3 ;  /* 0x000000030a177211 */ /* 0x000fc400018f0eff */
[CC--:B0-----:R-:W-:Y:S02]  /*4530*/  LEA R28, P0, R14.reuse, R4.reuse, 0x1 ;  /* 0x000000040e1c7211 */ /* 0x0c1fe400078008ff */
[C---:B--2---:R-:W-:Y:S02]  /*4540*/  LEA R24, P2, R19.reuse, R4, 0x1 ;  /* 0x0000000413187211 */ /* 0x044fe400078408ff */
[-C--:B------:R-:W-:Y:S02]  /*4550*/  LEA.HI.X.SX32 R29, R14, R3.reuse, 0x1, P0 ;  /* 0x000000030e1d7211 */ /* 0x080fe400000f0eff */
[----:B------:R-:W-:-:S03]  /*4560*/  LEA.HI.X.SX32 R25, R19, R3, 0x1, P2 ;  /* 0x0000000313197211 */ /* 0x000fc600010f0eff */
[----:B------:R0:W-:Y:S04]  /*4570*/  STL.64 [R1+0x3b0], R28 ;  /* 0x0003b01c01007387 */ /* 0x0001e80000100a00 */
[----:B------:R2:W-:Y:S04]  /*4580*/  STL.64 [R1+0x3a8], R26 ;  /* 0x0003a81a01007387 */ /* 0x0005e80000100a00 */
[----:B------:R3:W-:Y:S01]  /*4590*/  STL.64 [R1+0x3a0], R24 ;  /* 0x0003a01801007387 */ /* 0x0007e20000100a00 */
[-C--:B0-----:R-:W-:Y:S02]  /*45a0*/  LEA R28, P0, R8, R4.reuse, 0x1 ;  /* 0x00000004081c7211 */ /* 0x081fe400078008ff */
[----:B--2---:R-:W-:-:S02]  /*45b0*/  LEA R26, P1, R17, R4, 0x1 ;  /* 0x00000004111a7211 */ /* 0x004fc400078208ff */
[-C--:B------:R-:W-:Y:S02]  /*45c0*/  LEA.HI.X.SX32 R29, R8, R3.reuse, 0x1, P0 ;  /* 0x00000003081d7211 */ /* 0x080fe400000f0eff */
[----:B---3--:R-:W-:Y:S02]  /*45d0*/  LEA R24, P2, R21, R4, 0x1 ;  /* 0x0000000415187211 */ /* 0x008fe400078408ff */
[-C--:B------:R-:W-:Y:S01]  /*45e0*/  LEA.HI.X.SX32 R27, R17, R3.reuse, 0x1, P1 ;  /* 0x00000003111b7211 */ /* 0x080fe200008f0eff */
[----:B------:R-:W-:Y:S01]  /*45f0*/  STL.64 [R1+0x398], R28 ;  /* 0x0003981c01007387 */ /* 0x000fe20000100a00 */
[----:B------:R-:W-:Y:S01]  /*4600*/  LEA.HI.X.SX32 R25, R21, R3, 0x1, P2 ;  /* 0x0000000315197211 */ /* 0x000fe200010f0eff */
[----:B------:R-:W-:Y:S01]  /*4610*/  IMAD R3, R5, 0x10, R11 ;  /* 0x0000001005037824 */ /* 0x000fe200078e020b */
[-C--:B------:R-:W-:Y:S01]  /*4620*/  LEA R20, P0, R7, R6.reuse, 0x1 ;  /* 0x0000000607147211 */ /* 0x080fe200078008ff */
[----:B------:R-:W-:Y:S01]  /*4630*/  STL.64 [R1+0x390], R26 ;  /* 0x0003901a01007387 */ /* 0x000fe20000100a00 */
[----:B------:R-:W-:-:S02]  /*4640*/  LEA R18, P1, R13, R6, 0x1 ;  /* 0x000000060d127211 */ /* 0x000fc400078208ff */
[----:B------:R-:W-:Y:S01]  /*4650*/  LEA R16, P2, R15, R6, 0x1 ;  /* 0x000000060f107211 */ /* 0x000fe200078408ff */
[----:B------:R-:W-:Y:S01]  /*4660*/  STL.64 [R1+0x388], R24 ;  /* 0x0003881801007387 */ /* 0x000fe20000100a00 */
[-C--:B------:R-:W-:Y:S02]  /*4670*/  LEA.HI.X.SX32 R21, R7, R0.reuse, 0x1, P0 ;  /* 0x0000000007157211 */ /* 0x080fe400000f0eff */
[----:B------:R-:W-:Y:S01]  /*4680*/  LEA R4, R5, R3, 0x4 ;  /* 0x0000000305047211 */ /* 0x000fe200078e20ff */
[----:B------:R-:W-:Y:S01]  /*4690*/  STL.64 [R1+0x380], R22 ;  /* 0x0003801601007387 */ /* 0x000fe20000100a00 */
[-C--:B------:R-:W-:Y:S02]  /*46a0*/  LEA.HI.X.SX32 R19, R13, R0.reuse, 0x1, P1 ;  /* 0x000000000d137211 */ /* 0x080fe400008f0eff */
[----:B------:R-:W-:Y:S01]  /*46b0*/  LEA.HI.X.SX32 R17, R15, R0, 0x1, P2 ;  /* 0x000000000f117211 */ /* 0x000fe200010f0eff */
[----:B------:R-:W-:Y:S01]  /*46c0*/  STL.64 [R1+0x378], R20 ;  /* 0x0003781401007387 */ /* 0x000fe20000100a00 */
[----:B------:R-:W-:Y:S01]  /*46d0*/  IMAD R10, R5, 0x10, R4 ;  /* 0x00000010050a7824 */ /* 0x000fe200078e0204 */
[----:B------:R-:W-:-:S02]  /*46e0*/  LEA R12, P2, R11, R6, 0x1 ;  /* 0x000000060b0c7211 */ /* 0x000fc400078408ff */
[----:B------:R0:W-:Y:S01]  /*46f0*/  STL.64 [R1+0x370], R18 ;  /* 0x0003701201007387 */ /* 0x0001e20000100a00 */
[----:B------:R-:W-:Y:S01]  /*4700*/  IMAD R7, R5, 0x10, R10 ;  /* 0x0000001005077824 */ /* 0x000fe200078e020a */
[----:B------:R-:W-:Y:S02]  /*4710*/  LEA.HI.X.SX32 R13, R11, R0, 0x1, P2 ;  /* 0x000000000b0d7211 */ /* 0x000fe400010f0eff */
[----:B------:R2:W-:Y:S01]  /*4720*/  STL.64 [R1+0x368], R16 ;  /* 0x0003681001007387 */ /* 0x0005e20000100a00 */
[----:B------:R-:W-:Y:S01]  /*4730*/  IMAD R8, R5, 0x10, R7 ;  /* 0x0000001005087824 */ /* 0x000fe200078e0207 */
[CC--:B0-----:R-:W-:Y:S02]  /*4740*/  LEA R18, P0, R2.reuse, R6.reuse, 0x1 ;  /* 0x0000000602127211 */ /* 0x0c1fe400078008ff */
[----:B--2---:R-:W-:Y:S02]  /*4750*/  LEA R16, P1, R9, R6, 0x1 ;  /* 0x0000000609107211 */ /* 0x004fe400078208ff */
[----:B------:R-:W-:-:S02]  /*4760*/  LEA.HI.X.SX32 R19, R2, R0, 0x1, P0 ;  /* 0x0000000002137211 */ /* 0x000fc400000f0eff */
[----:B------:R-:W-:Y:S02]  /*4770*/  LEA.HI.X.SX32 R17, R9, R0, 0x1, P1 ;  /* 0x0000000009117211 */ /* 0x000fe400008f0eff */
[----:B------:R-:W-:Y:S01]  /*4780*/  LEA R9, R5, R8, 0x4 ;  /* 0x0000000805097211 */ /* 0x000fe200078e20ff */
[----:B------:R-:W-:Y:S01]  /*4790*/  STL.64 [R1+0x360], R18 ;  /* 0x0003601201007387 */ /* 0x000fe20000100a00 */
[----:B------:R-:W-:-:S03]  /*47a0*/  LEA R14, P1, R4, R6, 0x1 ;  /* 0x00000006040e7211 */ /* 0x000fc600078208ff */
[----:B------:R0:W-:Y:S01]  /*47b0*/  STL.64 [R1+0x358], R16 ;  /* 0x0003581001007387 */ /* 0x0001e20000100a00 */
[----:B------:R-:W-:Y:S01]  /*47c0*/  LEA.HI.X.SX32 R15, R4, R0, 0x1, P1 ;  /* 0x00000000040f7211 */ /* 0x000fe200008f0eff */
[----:B------:R-:W-:Y:S02]  /*47d0*/  IMAD R2, R5, 0x10, R9 ;  /* 0x0000001005027824 */ /* 0x000fe400078e0209 */
[----:B------:R2:W-:Y:S01]  /*47e0*/  STL.64 [R1+0x350], R12 ;  /* 0x0003500c01007387 */ /* 0x0005e20000100a00 */
[CC--:B0-----:R-:W-:Y:S02]  /*47f0*/  LEA R16, P0, R3.reuse, R6.reuse, 0x1 ;  /* 0x0000000603107211 */ /* 0x0c1fe400078008ff */
[C---:B--2---:R-:W-:Y:S02]  /*4800*/  LEA R12, P2, R10.reuse, R6, 0x1 ;  /* 0x000000060a0c7211 */ /* 0x044fe400078408ff */
[-C--:B------:R-:W-:Y:S01]  /*4810*/  LEA.HI.X.SX32 R17, R3, R0.reuse, 0x1, P0 ;  /* 0x0000000003117211 */ /* 0x080fe200000f0eff */
[----:B------:R-:W-:Y:S01]  /*4820*/  IMAD R3, R5, 0x10, R2 ;  /* 0x0000001005037824 */ /* 0x000fe200078e0202 */
[----:B------:R-:W-:-:S03]  /*4830*/  LEA.HI.X.SX32 R13, R10, R0, 0x1, P2 ;  /* 0x000000000a0d7211 */ /* 0x000fc600010f0eff */
[----:B------:R0:W-:Y:S01]  /*4840*/  STL.64 [R1+0x348], R16 ;  /* 0x0003481001007387 */ /* 0x0001e20000100a00 */
[----:B------:R-:W-:-:S03]  /*4850*/  IMAD R4, R5, 0x10, R3 ;  /* 0x0000001005047824 */ /* 0x000fc600078e0203 */
[----:B------:R2:W-:Y:S02]  /*4860*/  STL.64 [R1+0x340], R14 ;  /* 0x0003400e01007387 */ /* 0x0005e40000100a00 */
[----:B------:R-:W-:Y:S02]  /*4870*/  LEA R5, R5, R4, 0x4 ;  /* 0x0000000405057211 */ /* 0x000fe400078e20ff */
[----:B------:R3:W-:Y:S02]  /*4880*/  STL.64 [R1+0x338], R12 ;  /* 0x0003380c01007387 */ /* 0x0007e40000100a00 */
[-C--:B------:R-:W-:Y:S02]  /*4890*/  LEA R10, P3, R5, R6.reuse, 0x1 ;  /* 0x00000006050a7211 */ /* 0x080fe400078608ff */
[----:B0-----:R-:W-:Y:S02]  /*48a0*/  LEA R16, P0, R7, R6, 0x1 ;  /* 0x0000000607107211 */ /* 0x001fe400078008ff */
[----:B------:R-:W-:-:S02]  /*48b0*/  LEA.HI.X.SX32 R11, R5, R0, 0x1, P3 ;  /* 0x00000000050b7211 */ /* 0x000fc400018f0eff */
[C---:B--2---:R-:W-:Y:S02]  /*48c0*/  LEA R14, P1, R8.reuse, R6, 0x1 ;  /* 0x00000006080e7211 */ /* 0x044fe400078208ff */
[----:B------:R-:W-:Y:S02]  /*48d0*/  LEA.HI.X.SX32 R17, R7, R0, 0x1, P0 ;  /* 0x0000000007117211 */ /* 0x000fe400000f0eff */
[C---:B---3--:R-:W-:Y:S02]  /*48e0*/  LEA R12, P2, R9.reuse, R6, 0x1 ;  /* 0x00000006090c7211 */ /* 0x048fe400078408ff */
[-C--:B------:R-:W-:Y:S01]  /*48f0*/  LEA.HI.X.SX32 R15, R8, R0.reuse, 0x1, P1 ;  /* 0x00000000080f7211 */ /* 0x080fe200008f0eff */
[----:B------:R0:W-:Y:S01]  /*4900*/  STL.64 [R1+0x330], R16 ;  /* 0x0003301001007387 */ /* 0x0001e20000100a00 */
[----:B------:R-:W-:-:S03]  /*4910*/  LEA.HI.X.SX32 R13, R9, R0, 0x1, P2 ;  /* 0x00000000090d7211 */ /* 0x000fc600010f0eff */
[----:B------:R2:W-:Y:S04]  /*4920*/  STL.64 [R1+0x328], R14 ;  /* 0x0003280e01007387 */ /* 0x0005e80000100a00 */
[----:B------:R3:W-:Y:S01]  /*4930*/  STL.64 [R1+0x320], R12 ;  /* 0x0003200c01007387 */ /* 0x0007e20000100a00 */
[CC--:B0-----:R-:W-:Y:S02]  /*4940*/  LEA R16, P0, R2.reuse, R6.reuse, 0x1 ;  /* 0x0000000602107211 */ /* 0x0c1fe400078008ff */
[----:B--2---:R-:W-:Y:S02]  /*4950*/  LEA R14, P1, R3, R6, 0x1 ;  /* 0x00000006030e7211 */ /* 0x004fe400078208ff */
[----:B------:R-:W-:Y:S02]  /*4960*/  LEA.HI.X.SX32 R17, R2, R0, 0x1, P0 ;  /* 0x0000000002117211 */ /* 0x000fe400000f0eff */
[----:B---3--:R-:W-:-:S02]  /*4970*/  LEA R12, P2, R4, R6, 0x1 ;  /* 0x00000006040c7211 */ /* 0x008fc400078408ff */
[-C--:B------:R-:W-:Y:S01]  /*4980*/  LEA.HI.X.SX32 R15, R3, R0.reuse, 0x1, P1 ;  /* 0x00000000030f7211 */ /* 0x080fe200008f0eff */
[----:B------:R0:W-:Y:S01]  /*4990*/  STL.64 [R1+0x318], R16 ;  /* 0x0003181001007387 */ /* 0x0001e20000100a00 */
[----:B------:R-:W-:Y:S01]  /*49a0*/  LEA.HI.X.SX32 R13, R4, R0, 0x1, P2 ;  /* 0x00000000040d7211 */ /* 0x000fe200010f0eff */
[----:B------:R-:W-:Y:S02]  /*49b0*/  IMAD.MOV.U32 R0, RZ, RZ, 0x3f800000 ;  /* 0x3f800000ff007424 */ /* 0x000fe400078e00ff */
[----:B------:R0:W-:Y:S04]  /*49c0*/  STL.64 [R1+0x310], R14 ;  /* 0x0003100e01007387 */ /* 0x0001e80000100a00 */
[----:B------:R0:W-:Y:S04]  /*49d0*/  STL.64 [R1+0x308], R12 ;  /* 0x0003080c01007387 */ /* 0x0001e80000100a00 */
[----:B------:R0:W-:Y:S04]  /*49e0*/  STL.64 [R1+0x300], R10 ;  /* 0x0003000a01007387 */ /* 0x0001e80000100a00 */
[----:B------:R0:W-:Y:S04]  /*49f0*/  STL [R1+0x2f4], R0 ;  /* 0x0002f40001007387 */ /* 0x0001e80000100800 */
[----:B------:R0:W-:Y:S04]  /*4a00*/  STL [R1+0x150], RZ ;  /* 0x000150ff01007387 */ /* 0x0001e80000100800 */
[----:B------:R0:W-:Y:S04]  /*4a10*/  STL [R1+0x2f8], R0 ;  /* 0x0002f80001007387 */ /* 0x0001e80000100800 */
[----:B------:R0:W-:Y:S04]  /*4a20*/  STL [R1+0x154], RZ ;  /* 0x000154ff01007387 */ /* 0x0001e80000100800 */
        /* <DEDUP_REMOVED lines=90> */
[----:B------:R0:W-:Y:S04]  /*4fd0*/  STL [R1], RZ ;  /* 0x000000ff01007387 */ /* 0x0001e80000100800 */
        /* <DEDUP_REMOVED lines=34> */
[----:B-1----:R0:W-:Y:S02]  /*5200*/  STL [R1+0x23c], RZ ;  /* 0x00023cff01007387 */ /* 0x0021e40000100800 */
.L_x_1:
[----:B-1----:R-:W2:Y:S04]  /*5210*/  LDL.64 R22, [R1+0x3f0] ;  /* 0x0003f00001167983 */ /* 0x002ea80000100a00 */
[----:B------:R-:W3:Y:S04]  /*5220*/  LDL.64 R26, [R1+0x3f8] ;  /* 0x0003f800011a7983 */ /* 0x000ee80000100a00 */
[----:B0-----:R-:W4:Y:S04]  /*5230*/  LDL.64 R12, [R1+0x3e0] ;  /* 0x0003e000010c7983 */ /* 0x001f280000100a00 */
[----:B------:R-:W5:Y:S04]  /*5240*/  LDL.64 R20, [R1+0x3d0] ;  /* 0x0003d00001147983 */ /* 0x000f680000100a00 */
        /* <DEDUP_REMOVED lines=11> */
[----:B------:R-:W5:Y:S01]  /*5300*/  LDL.64 R28, [R1+0x380] ;  /* 0x00038000011c7983 */ /* 0x000f620000100a00 */
[----:B------:R-:W-:Y:S01]  /*5310*/  IMAD.U32 R2, RZ, RZ, UR4 ;  /* 0x00000004ff027e24 */ /* 0x000fe2000f8e00ff */
[----:B------:R-:W-:Y:S01]  /*5320*/  MOV R3, UR4 ;  /* 0x0000000400037c02 */ /* 0x000fe20008000f00 */
[----:B------:R-:W-:Y:S01]  /*5330*/  IMAD.U32 R0, RZ, RZ, UR4 ;  /* 0x00000004ff007e24 */ /* 0x000fe2000f8e00ff */
[----:B------:R-:W5:Y:S01]  /*5340*/  LDL R54, [R1+0x108] ;  /* 0x0001080001367983 */ /* 0x000f620000100800 */
[----:B------:R-:W0:Y:S03]  /*5350*/  S2R R53, SR_TID.X ;  /* 0x0000000000357919 */ /* 0x000e260000002100 */
[----:B------:R-:W5:Y:S01]  /*5360*/  LDL R51, [R1+0x10c] ;  /* 0x00010c0001337983 */ /* 0x000f620000100800 */
[----:B--2---:R-:W-:-:S04]  /*5370*/  IMAD.WIDE R22, R2, 0x2, R22 ;  /* 0x0000000202167825 */ /* 0x004fc800078e0216 */
[----:B---3--:R-:W-:-:S04]  /*5380*/  IMAD.WIDE R26, R3, 0x2, R26 ;  /* 0x00000002031a7825 */ /* 0x008fc800078e021a */
[----:B----4-:R-:W-:-:S04]  /*5390*/  IMAD.WIDE R12, R2, 0x2, R12 ;  /* 0x00000002020c7825 */ /* 0x010fc800078e020c */
[C---:B-----5:R-:W-:Y:S02]  /*53a0*/  IMAD.WIDE R20, R2.reuse, 0x2, R20 ;  /* 0x0000000202147825 */ /* 0x060fe400078e0214 */
[----:B------:R-:W2:Y:S02]  /*53b0*/  LDG.E.U16 R12, desc[UR14][R12.64] ;  /* 0x0000000e0c0c7981 */ /* 0x000ea4000c1e1500 */
[C---:B------:R-:W-:Y:S02]  /*53c0*/  IMAD.WIDE R4, R2.reuse, 0x2, R4 ;  /* 0x0000000202047825 */ /* 0x040fe400078e0204 */
[----:B------:R-:W3:Y:S02]  /*53d0*/  LDG.E.U16 R20, desc[UR14][R20.64] ;  /* 0x0000000e14147981 */ /* 0x000ee4000c1e1500 */
[----:B------:R-:W-:Y:S02]  /*53e0*/  IMAD.WIDE R16, R2, 0x2, R16 ;  /* 0x0000000202107825 */ /* 0x000fe400078e0210 */
[----:B------:R1:W4:Y:S02]  /*53f0*/  LDG.E.U16 R2, desc[UR14][R22.64] ;  /* 0x0000000e16027981 */ /* 0x000324000c1e1500 */
[----:B------:R-:W-:-:S02]  /*5400*/  IMAD.WIDE R24, R0, 0x2, R24 ;  /* 0x0000000200187825 */ /* 0x000fc400078e0218 */
[----:B------:R-:W5:Y:S02]  /*5410*/  LDG.E.U16 R4, desc[UR14][R4.64] ;  /* 0x0000000e04047981 */ /* 0x000f64000c1e1500 */
[----:B------:R-:W-:-:S04]  /*5420*/  IMAD.WIDE R6, R0, 0x2, R6 ;  /* 0x0000000200067825 */ /* 0x000fc800078e0206 */
[C---:B------:R-:W-:Y:S02]  /*5430*/  IMAD.WIDE R10, R0.reuse, 0x2, R10 ;  /* 0x00000002000a7825 */ /* 0x040fe400078e020a */
[----:B------:R-:W2:Y:S02]  /*5440*/  LDG.E.U16 R6, desc[UR14][R6.64] ;  /* 0x0000000e06067981 */ /* 0x000ea4000c1e1500 */
[----:B------:R-:W-:-:S04]  /*5450*/  IMAD.WIDE R18, R0, 0x2, R18 ;  /* 0x0000000200127825 */ /* 0x000fc800078e0212 */
[----:B------:R-:W-:Y:S01]  /*5460*/  IMAD.WIDE R8, R0, 0x2, R8 ;  /* 0x0000000200087825 */ /* 0x000fe200078e0208 */
[----:B------:R-:W2:Y:S03]  /*5470*/  LDG.E.U16 R21, desc[UR14][R18.64] ;  /* 0x0000000e12157981 */ /* 0x000ea6000c1e1500 */
[C---:B-1----:R-:W-:Y:S01]  /*5480*/  IMAD.WIDE R22, R3.reuse, 0x2, R34 ;  /* 0x0000000203167825 */ /* 0x042fe200078e0222 */
[----:B------:R1:W2:Y:S03]  /*5490*/  LDG.E.U16 R0, desc[UR14][R26.64] ;  /* 0x0000000e1a007981 */ /* 0x0002a6000c1e1500 */
[----:B------:R-:W-:Y:S01]  /*54a0*/  IMAD.WIDE R14, R3, 0x2, R14 ;  /* 0x00000002030e7825 */ /* 0x000fe200078e020e */
[----:B------:R-:W3:Y:S04]  /*54b0*/  LDG.E.U16 R7, desc[UR14][R10.64] ;  /* 0x0000000e0a077981 */ /* 0x000ee8000c1e1500 */
[----:B------:R0:W3:Y:S01]  /*54c0*/  LDG.E.U16 R3, desc[UR14][R24.64] ;  /* 0x0000000e18037981 */ /* 0x0000e2000c1e1500 */
[----:B-1----:R-:W-:-:S03]  /*54d0*/  IMAD.U32 R26, RZ, RZ, UR4 ;  /* 0x00000004ff1a7e24 */ /* 0x002fc6000f8e00ff */
[----:B------:R1:W4:Y:S01]  /*54e0*/  LDG.E.U16 R22, desc[UR14][R22.64] ;  /* 0x0000000e16167981 */ /* 0x000322000c1e1500 */
[----:B------:R-:W-:-:S03]  /*54f0*/  IMAD.WIDE R18, R26, 0x2, R30 ;  /* 0x000000021a127825 */ /* 0x000fc600078e021e */
[----:B------:R-:W5:Y:S01]  /*5500*/  LDG.E.U16 R10, desc[UR14][R16.64] ;  /* 0x0000000e100a7981 */ /* 0x000f62000c1e1500 */
[----:B0-----:R-:W-:-:S03]  /*5510*/  IMAD.WIDE R24, R26, 0x2, R32 ;  /* 0x000000021a187825 */ /* 0x001fc600078e0220 */
[----:B------:R0:W5:Y:S04]  /*5520*/  LDG.E.U16 R26, desc[UR14][R14.64] ;  /* 0x0000000e0e1a7981 */ /* 0x000168000c1e1500 */
[----:B------:R-:W5:Y:S01]  /*5530*/  LDG.E.U16 R24, desc[UR14][R24.64] ;  /* 0x0000000e18187981 */ /* 0x000f62000c1e1500 */
[----:B-1----:R-:W-:-:S03]  /*5540*/  MOV R23, UR4 ;  /* 0x0000000400177c02 */ /* 0x002fc60008000f00 */
[----:B------:R-:W5:Y:S02]  /*5550*/  LDG.E.U16 R11, desc[UR14][R18.64] ;  /* 0x0000000e120b7981 */ /* 0x000f64000c1e1500 */
[----:B0-----:R-:W-:Y:S02]  /*5560*/  IMAD.WIDE R14, R23, 0x2, R28 ;  /* 0x00000002170e7825 */ /* 0x001fe400078e021c */
[----:B------:R-:W5:Y:S04]  /*5570*/  LDG.E.U16 R5, desc[UR14][R8.64] ;  /* 0x0000000e08057981 */ /* 0x000f68000c1e1500 */
[----:B------:R-:W5:Y:S01]  /*5580*/  LDG.E.U16 R8, desc[UR14][R14.64] ;  /* 0x0000000e0e087981 */ /* 0x000f62000c1e1500 */
[----:B------:R-:W0:Y:S01]  /*5590*/  S2R R28, SR_TID.X ;  /* 0x00000000001c7919 */ /* 0x000e220000002100 */
[----:B------:R-:W1:Y:S01]  /*55a0*/  S2R R31, SR_TID.X ;  /* 0x00000000001f7919 */ /* 0x000e620000002100 */
[----:B0-----:R-:W-:-:S02]  /*55b0*/  LOP3.LUT R29, R28, 0xff, RZ, 0xc0, !PT ;  /* 0x000000ff1c1d7812 */ /* 0x001fc400078ec0ff */
[--C-:B------:R-:W-:Y:S02]  /*55c0*/  SHF.R.S32.HI R30, RZ, 0x8, R28.reuse ;  /* 0x00000008ff1e7819 */ /* 0x100fe4000001141c */
[----:B------:R-:W-:Y:S02]  /*55d0*/  SHF.R.S32.HI R32, RZ, 0x8, R28 ;  /* 0x00000008ff207819 */ /* 0x000fe4000001141c */
[----:B------:R-:W-:Y:S01]  /*55e0*/  LOP3.LUT R28, R28, 0xff, RZ, 0xc0, !PT ;  /* 0x000000ff1c1c7812 */ /* 0x000fe200078ec0ff */
[----:B------:R-:W-:Y:S01]  /*55f0*/  IMAD.SHL.U32 R29, R29, 0x2, RZ ;  /* 0x000000021d1d7824 */ /* 0x000fe200078e00ff */
[----:B------:R-:W-:Y:S02]  /*5600*/  SGXT R30, R30, 0x1 ;  /* 0x000000011e1e781a */ /* 0x000fe40000000200 */
[----:B------:R-:W-:Y:S01]  /*5610*/  SGXT R32, R32, 0x1 ;  /* 0x000000012020781a */ /* 0x000fe20000000200 */
[----:B------:R-:W-:Y:S01]  /*5620*/  IMAD.SHL.U32 R28, R28, 0x2, RZ ;  /* 0x000000021c1c7824 */ /* 0x000fe200078e00ff */
[----:B------:R-:W-:Y:S01]  /*5630*/  LOP3.LUT R29, R29, 0x210, R30, 0x78, !PT ;  /* 0x000002101d1d7812 */ /* 0x000fe200078e781e */
[----:B------:R-:W-:Y:S03]  /*5640*/  BAR.SYNC.DEFER_BLOCKING 0x0 ;  /* 0x0000000000007b1d */ /* 0x000fe60000010000 */
[----:B------:R-:W-:-:S04]  /*5650*/  LOP3.LUT R28, R28, 0x210, R32, 0x78, !PT ;  /* 0x000002101c1c7812 */ /* 0x000fc800078e7820 */
[----:B------:R-:W-:Y:S02]  /*5660*/  LOP3.LUT R28, R28, 0x20, RZ, 0x3c, !PT ;  /* 0x000000201c1c7812 */ /* 0x000fe400078e3cff */
[----:B-1----:R-:W-:Y:S02]  /*5670*/  SHF.R.S32.HI R30, RZ, 0x8, R31 ;  /* 0x00000008ff1e7819 */ /* 0x002fe4000001141f */
[----:B------:R-:W-:Y:S02]  /*5680*/  LOP3.LUT R27, R31, 0xff, RZ, 0xc0, !PT ;  /* 0x000000ff1f1b7812 */ /* 0x000fe400078ec0ff */
[----:B------:R-:W-:-:S03]  /*5690*/  SGXT R30, R30, 0x1 ;  /* 0x000000011e1e781a */ /* 0x000fc60000000200 */
[----:B------:R-:W-:Y:S01]  /*56a0*/  IMAD.SHL.U32 R27, R27, 0x2, RZ ;  /* 0x000000021b1b7824 */ /* 0x000fe200078e00ff */
[C---:B------:R-:W-:Y:S02]  /*56b0*/  LOP3.LUT R50, R53.reuse, 0x7, RZ, 0xc0, !PT ;  /* 0x0000000735327812 */ /* 0x040fe400078ec0ff */
[----:B------:R-:W-:Y:S01]  /*56c0*/  SHF.L.U32 R49, R53, 0x1, RZ ;  /* 0x0000000135317819 */ /* 0x000fe200000006ff */
[----:B--2---:R-:W-:Y:S04]  /*56d0*/  STS.U16 [R29+UR8+0x20000], R0 ;  /* 0x020000001d007988 */ /* 0x004fe80008000408 */
[----:B---3--:R-:W-:Y:S04]  /*56e0*/  STS.U16 [R29+UR8+0x21000], R3 ;  /* 0x021000031d007988 */ /* 0x008fe80008000408 */
[----:B------:R-:W-:Y:S04]  /*56f0*/  STS.U16 [R29+UR8+0x22000], R21 ;  /* 0x022000151d007988 */ /* 0x000fe80008000408 */
[----:B----4-:R0:W-:Y:S04]  /*5700*/  STS.U16 [R29+UR8+0x23000], R22 ;  /* 0x023000161d007988 */ /* 0x0101e80008000408 */
[----:B------:R-:W-:Y:S01]  /*5710*/  STS.U16 [R28+UR8+0x20400], R2 ;  /* 0x020400021c007988 */ /* 0x000fe20008000408 */
[----:B0-----:R-:W-:-:S03]  /*5720*/  LOP3.LUT R29, R31, 0xff, RZ, 0xc0, !PT ;  /* 0x000000ff1f1d7812 */ /* 0x001fc600078ec0ff */
[----:B------:R-:W-:Y:S04]  /*5730*/  STS.U16 [R28+UR8+0x21400], R20 ;  /* 0x021400141c007988 */ /* 0x000fe80008000408 */
[----:B-----5:R-:W-:Y:S01]  /*5740*/  STS.U16 [R28+UR8+0x22400], R26 ;  /* 0x0224001a1c007988 */ /* 0x020fe20008000408 */
[----:B------:R-:W-:-:S03]  /*5750*/  IMAD.SHL.U32 R29, R29, 0x2, RZ ;  /* 0x000000021d1d7824 */ /* 0x000fc600078e00ff */
[----:B------:R0:W-:Y:S02]  /*5760*/  STS.U16 [R28+UR8+0x23400], R24 ;  /* 0x023400181c007988 */ /* 0x0001e40008000408 */
[----:B------:R-:W-:Y:S02]  /*5770*/  LOP3.LUT R29, R29, 0x210, R30, 0x78, !PT ;  /* 0x000002101d1d7812 */ /* 0x000fe400078e781e */
[----:B0-----:R-:W-:-:S04]  /*5780*/  SHF.R.S32.HI R28, RZ, 0x8, R31 ;  /* 0x00000008ff1c7819 */ /* 0x001fc8000001141f */
[----:B------:R-:W-:Y:S02]  /*5790*/  SGXT R28, R28, 0x1 ;  /* 0x000000011c1c781a */ /* 0x000fe40000000200 */
[----:B------:R-:W-:Y:S02]  /*57a0*/  LOP3.LUT R29, R29, 0x40, RZ, 0x3c, !PT ;  /* 0x000000401d1d7812 */ /* 0x000fe400078e3cff */
[----:B------:R-:W-:-:S03]  /*57b0*/  LOP3.LUT R27, R27, 0x210, R28, 0x78, !PT ;  /* 0x000002101b1b7812 */ /* 0x000fc600078e781c */
[----:B------:R-:W-:Y:S01]  /*57c0*/  STS.U16 [R29+UR8+0x20800], R6 ;  /* 0x020800061d007988 */ /* 0x000fe20008000408 */
[----:B------:R-:W-:-:S03]  /*57d0*/  LOP3.LUT R27, R27, 0x60, RZ, 0x3c, !PT ;  /* 0x000000601b1b7812 */ /* 0x000fc600078e3cff */
[----:B------:R-:W-:Y:S04]  /*57e0*/  STS.U16 [R29+UR8+0x21800], R7 ;  /* 0x021800071d007988 */ /* 0x000fe80008000408 */
[----:B------:R-:W-:Y:S04]  /*57f0*/  STS.U16 [R29+UR8+0x22800], R10 ;  /* 0x0228000a1d007988 */ /* 0x000fe80008000408 */
[----:B------:R-:W-:Y:S04]  /*5800*/  STS.U16 [R29+UR8+0x23800], R11 ;  /* 0x0238000b1d007988 */ /* 0x000fe80008000408 */
[----:B------:R-:W-:Y:S04]  /*5810*/  STS.U16 [R27+UR8+0x20c00], R12 ;  /* 0x020c000c1b007988 */ /* 0x000fe80008000408 */
[----:B------:R-:W-:Y:S04]  /*5820*/  STS.U16 [R27+UR8+0x21c00], R4 ;  /* 0x021c00041b007988 */ /* 0x000fe80008000408 */
[----:B------:R-:W-:Y:S04]  /*5830*/  STS.U16 [R27+UR8+0x22c00], R5 ;  /* 0x022c00051b007988 */ /* 0x000fe80008000408 */
[----:B------:R-:W-:Y:S01]  /*5840*/  STS.U16 [R27+UR8+0x23c00], R8 ;  /* 0x023c00081b007988 */ /* 0x000fe20008000408 */
[----:B------:R-:W-:Y:S01]  /*5850*/  BAR.SYNC.DEFER_BLOCKING 0x0 ;  /* 0x0000000000007b1d */ /* 0x000fe20000010000 */
[----:B------:R-:W-:-:S05]  /*5860*/  IMAD R0, R50, 0x210, RZ ;  /* 0x0000021032007824 */ /* 0x000fca00078e02ff */
[----:B------:R-:W-:Y:S01]  /*5870*/  LOP3.LUT R0, R0, 0x30, R49, 0x78, !PT ;  /* 0x0000003000007812 */ /* 0x000fe200078e7831 */
[----:B------:R-:W-:Y:S04]  /*5880*/  LDSM.16.MT88.4 R28, [R54] ;  /* 0x00000000361c783b */ /* 0x000fe80000004200 */
[----:B------:R-:W0:Y:S04]  /*5890*/  LDSM.16.M88.4 R40, [R0+UR8+0x20000] ;  /* 0x020000080028783b */ /* 0x000e280008000200 */
[----:B------:R-:W1:Y:S04]  /*58a0*/  LDSM.16.M88.4 R12, [R0+UR8+0x21000] ;  /* 0x02100008000c783b */ /* 0x000e680008000200 */
[----:B------:R-:W2:Y:S04]  /*58b0*/  LDSM.16.M88.4 R8, [R0+UR8+0x22000] ;  /* 0x022000080008783b */ /* 0x000ea80008000200 */
[----:B------:R-:W3:Y:S04]  /*58c0*/  LDSM.16.M88.4 R4, [R0+UR8+0x23000] ;  /* 0x023000080004783b */ /* 0x000ee80008000200 */
[----:B------:R-:W4:Y:S01]  /*58d0*/  LDSM.16.MT88.4 R32, [R54+0x2000] ;  /* 0x002000003620783b */ /* 0x000f220000004200 */
[----:B------:R-:W-:-:S03]  /*58e0*/  LOP3.LUT R2, R0, 0x40, RZ, 0x3c, !PT ;  /* 0x0000004000027812 */ /* 0x000fc600078e3cff */
[----:B------:R-:W-:Y:S04]  /*58f0*/  LDSM.16.MT88.4 R20, [R54+0x4000] ;  /* 0x004000003614783b */ /* 0x000fe80000004200 */
[----:B------:R-:W5:Y:S01]  /*5900*/  LDSM.16.M88.4 R16, [R2+UR8+0x20000] ;  /* 0x020000080210783b */ /* 0x000f620008000200 */
[C---:B0-----:R-:W-:Y:S08]  /*5910*/  HMMA.16816.F32 R44, R28.reuse, R40, RZ ;  /* 0x000000281c2c723c */ /* 0x041ff000000018ff */
[C---:B-1----:R-:W-:Y:S08]  /*5920*/  HMMA.16816.F32 R36, R28.reuse, R12, RZ ;  /* 0x0000000c1c24723c */ /* 0x042ff000000018ff */
[C---:B--2---:R-:W-:Y:S08]  /*5930*/  HMMA.16816.F32 R24, R28.reuse, R8, RZ ;  /* 0x000000081c18723c */ /* 0x044ff000000018ff */
[----:B---3--:R-:W-:Y:S08]  /*5940*/  HMMA.16816.F32 R28, R28, R4, RZ ;  /* 0x000000041c1c723c */ /* 0x008ff000000018ff */
[C---:B----4-:R-:W-:Y:S01]  /*5950*/  HMMA.16816.F32 R44, R32.reuse, R42, R44 ;  /* 0x0000002a202c723c */ /* 0x050fe2000000182c */
[----:B------:R-:W-:Y:S07]  /*5960*/  LDSM.16.M88.4 R40, [R0+UR8+0x20100] ;  /* 0x020100080028783b */ /* 0x000fee0008000200 */
[C---:B------:R-:W-:Y:S01]  /*5970*/  HMMA.16816.F32 R36, R32.reuse, R14, R36 ;  /* 0x0000000e2024723c */ /* 0x040fe20000001824 */
[----:B------:R-:W-:Y:S07]  /*5980*/  LDSM.16.MT88.4 R12, [R54+0x6000] ;  /* 0x00600000360c783b */ /* 0x000fee0000004200 */
[C---:B------:R-:W-:Y:S01]  /*5990*/  HMMA.16816.F32 R24, R32.reuse, R10, R24 ;  /* 0x0000000a2018723c */ /* 0x040fe20000001818 */
[----:B------:R-:W0:Y:S07]  /*59a0*/  LDSM.16.M88.4 R8, [R2+UR8+0x22000] ;  /* 0x022000080208783b */ /* 0x000e2e0008000200 */
[----:B------:R-:W-:Y:S01]  /*59b0*/  HMMA.16816.F32 R28, R32, R6, R28 ;  /* 0x00000006201c723c */ /* 0x000fe2000000181c */
[----:B------:R-:W1:Y:S04]  /*59c0*/  LDSM.16.M88.4 R4, [R2+UR8+0x21000] ;  /* 0x021000080204783b */ /* 0x000e680008000200 */
[----:B------:R-:W2:Y:S03]  /*59d0*/  LDSM.16.M88.4 R32, [R2+UR8+0x23000] ;  /* 0x023000080220783b */ /* 0x000ea60008000200 */
[C---:B-----5:R-:W-:Y:S08]  /*59e0*/  HMMA.16816.F32 R44, R20.reuse, R16, R44 ;  /* 0x00000010142c723c */ /* 0x060ff0000000182c */
[C---:B0-----:R-:W-:Y:S08]  /*59f0*/  HMMA.16816.F32 R24, R20.reuse, R8, R24 ;  /* 0x000000081418723c */ /* 0x041ff00000001818 */
[C---:B-1----:R-:W-:Y:S08]  /*5a00*/  HMMA.16816.F32 R36, R20.reuse, R4, R36 ;  /* 0x000000041424723c */ /* 0x042ff00000001824 */
[----:B--2---:R-:W-:Y:S01]  /*5a10*/  HMMA.16816.F32 R28, R20, R32, R28 ;  /* 0x00000020141c723c */ /* 0x004fe2000000181c */
[----:B------:R-:W-:Y:S07]  /*5a20*/  LDSM.16.M88.4 R20, [R0+UR8+0x22080] ;  /* 0x022080080014783b */ /* 0x000fee0008000200 */
[C---:B------:R-:W-:Y:S01]  /*5a30*/  HMMA.16816.F32 R44, R12.reuse, R18, R44 ;  /* 0x000000120c2c723c */ /* 0x040fe2000000182c */
[----:B------:R-:W0:Y:S07]  /*5a40*/  LDSM.16.MT88.4 R16, [R54+0x8000] ;  /* 0x008000003610783b */ /* 0x000e2e0000004200 */
[C---:B------:R-:W-:Y:S01]  /*5a50*/  HMMA.16816.F32 R36, R12.reuse, R6, R36 ;  /* 0x000000060c24723c */ /* 0x040fe20000001824 */
[----:B------:R-:W1:Y:S07]  /*5a60*/  LDSM.16.M88.4 R4, [R0+UR8+0x20080] ;  /* 0x020080080004783b */ /* 0x000e6e0008000200 */
[C---:B------:R-:W-:Y:S01]  /*5a70*/  HMMA.16816.F32 R24, R12.reuse, R10, R24 ;  /* 0x0000000a0c18723c */ /* 0x040fe20000001818 */
[----:B------:R-:W2:Y:S07]  /*5a80*/  LDSM.16.M88.4 R8, [R0+UR8+0x21080] ;  /* 0x021080080008783b */ /* 0x000eae0008000200 */
[----:B------:R-:W-:Y:S01]  /*5a90*/  HMMA.16816.F32 R28, R12, R34, R28 ;  /* 0x000000220c1c723c */ /* 0x000fe2000000181c */
[----:B------:R-:W3:Y:S04]  /*5aa0*/  LDSM.16.M88.4 R12, [R0+UR8+0x23080] ;  /* 0x02308008000c783b */ /* 0x000ee80008000200 */
[----:B------:R-:W4:Y:S07]  /*5ab0*/  LDSM.16.MT88.4 R32, [R54+0xa000] ;  /* 0x00a000003620783b */ /* 0x000f2e0000004200 */
[C---:B0-----:R-:W-:Y:S08]  /*5ac0*/  HMMA.16816.F32 R24, R16.reuse, R20, R24 ;  /* 0x000000141018723c */ /* 0x041ff00000001818 */
[C---:B-1----:R-:W-:Y:S08]  /*5ad0*/  HMMA.16816.F32 R44, R16.reuse, R4, R44 ;  /* 0x00000004102c723c */ /* 0x042ff0000000182c */
[C---:B--2---:R-:W-:Y:S08]  /*5ae0*/  HMMA.16816.F32 R36, R16.reuse, R8, R36 ;  /* 0x000000081024723c */ /* 0x044ff00000001824 */
[----:B---3--:R-:W-:Y:S01]  /*5af0*/  HMMA.16816.F32 R28, R16, R12, R28 ;  /* 0x0000000c101c723c */ /* 0x008fe2000000181c */
[----:B------:R-:W-:Y:S07]  /*5b00*/  LDSM.16.MT88.4 R16, [R54+0xc000] ;  /* 0x00c000003610783b */ /* 0x000fee0000004200 */
[C---:B----4-:R-:W-:Y:S01]  /*5b10*/  HMMA.16816.F32 R44, R32.reuse, R6, R44 ;  /* 0x00000006202c723c */ /* 0x050fe2000000182c */
[----:B------:R-:W0:Y:S07]  /*5b20*/  LDSM.16.M88.4 R4, [R2+UR8+0x20080] ;  /* 0x020080080204783b */ /* 0x000e2e0008000200 */
[C---:B------:R-:W-:Y:S01]  /*5b30*/  HMMA.16816.F32 R36, R32.reuse, R10, R36 ;  /* 0x0000000a2024723c */ /* 0x040fe20000001824 */
[----:B------:R-:W1:Y:S07]  /*5b40*/  LDSM.16.M88.4 R8, [R2+UR8+0x21080] ;  /* 0x021080080208783b */ /* 0x000e6e0008000200 */
[C---:B------:R-:W-:Y:S01]  /*5b50*/  HMMA.16816.F32 R24, R32.reuse, R22, R24 ;  /* 0x000000162018723c */ /* 0x040fe20000001818 */
[----:B------:R-:W2:Y:S07]  /*5b60*/  LDSM.16.M88.4 R20, [R2+UR8+0x23080] ;  /* 0x023080080214783b */ /* 0x000eae0008000200 */
[----:B------:R-:W-:Y:S01]  /*5b70*/  HMMA.16816.F32 R28, R32, R14, R28 ;  /* 0x0000000e201c723c */ /* 0x000fe2000000181c */
[----:B------:R-:W3:Y:S04]  /*5b80*/  LDSM.16.M88.4 R12, [R2+UR8+0x22080] ;  /* 0x02208008020c783b */ /* 0x000ee80008000200 */
[----:B------:R-:W-:Y:S03]  /*5b90*/  LDSM.16.MT88.4 R32, [R54+0x10000] ;  /* 0x010000003620783b */ /* 0x000fe60000004200 */
[C---:B0-----:R-:W-:Y:S08]  /*5ba0*/  HMMA.16816.F32 R44, R16.reuse, R4, R44 ;  /* 0x00000004102c723c */ /* 0x041ff0000000182c */
[C---:B-1----:R-:W-:Y:S08]  /*5bb0*/  HMMA.16816.F32 R36, R16.reuse, R8, R36 ;  /* 0x000000081024723c */ /* 0x042ff00000001824 */
[C---:B--2---:R-:W-:Y:S08]  /*5bc0*/  HMMA.16816.F32 R28, R16.reuse, R20, R28 ;  /* 0x00000014101c723c */ /* 0x044ff0000000181c */
[----:B---3--:R-:W-:Y:S01]  /*5bd0*/  HMMA.16816.F32 R24, R16, R12, R24 ;  /* 0x0000000c1018723c */ /* 0x008fe20000001818 */
[----:B------:R-:W0:Y:S07]  /*5be0*/  LDSM.16.MT88.4 R16, [R54+0xe000] ;  /* 0x00e000003610783b */ /* 0x000e2e0000004200 */
[C---:B0-----:R-:W-:Y:S01]  /*5bf0*/  HMMA.16816.F32 R44, R16.reuse, R6, R44 ;  /* 0x00000006102c723c */ /* 0x041fe2000000182c */
[----:B------:R-:W0:Y:S07]  /*5c00*/  LDSM.16.M88.4 R4, [R0+UR8+0x21100] ;  /* 0x021100080004783b */ /* 0x000e2e0008000200 */
[C---:B------:R-:W-:Y:S01]  /*5c10*/  HMMA.16816.F32 R36, R16.reuse, R10, R36 ;  /* 0x0000000a1024723c */ /* 0x040fe20000001824 */
[----:B------:R-:W-:Y:S07]  /*5c20*/  LDSM.16.MT88.4 R8, [R54+0x12000] ;  /* 0x012000003608783b */ /* 0x000fee0000004200 */
[C---:B------:R-:W-:Y:S01]  /*5c30*/  HMMA.16816.F32 R24, R16.reuse, R14, R24 ;  /* 0x0000000e1018723c */ /* 0x040fe20000001818 */
[----:B------:R-:W1:Y:S07]  /*5c40*/  LDSM.16.M88.4 R12, [R0+UR8+0x23100] ;  /* 0x02310008000c783b */ /* 0x000e6e0008000200 */
[----:B------:R-:W-:Y:S01]  /*5c50*/  HMMA.16816.F32 R28, R16, R22, R28 ;  /* 0x00000016101c723c */ /* 0x000fe2000000181c */
[----:B------:R-:W2:Y:S04]  /*5c60*/  LDSM.16.M88.4 R16, [R0+UR8+0x22100] ;  /* 0x022100080010783b */ /* 0x000ea80008000200 */
[----:B------:R-:W-:Y:S03]  /*5c70*/  LDSM.16.MT88.4 R20, [R54+0x14000] ;  /* 0x014000003614783b */ /* 0x000fe60000004200 */
[C---:B------:R-:W-:Y:S08]  /*5c80*/  HMMA.16816.F32 R44, R32.reuse, R40, R44 ;  /* 0x00000028202c723c */ /* 0x040ff0000000182c */
[C---:B0-----:R-:W-:Y:S08]  /*5c90*/  HMMA.16816.F32 R36, R32.reuse, R4, R36 ;  /* 0x000000042024723c */ /* 0x041ff00000001824 */
[C---:B-1----:R-:W-:Y:S08]  /*5ca0*/  HMMA.16816.F32 R28, R32.reuse, R12, R28 ;  /* 0x0000000c201c723c */ /* 0x042ff0000000181c */
[----:B--2---:R-:W-:Y:S01]  /*5cb0*/  HMMA.16816.F32 R24, R32, R16, R24 ;  /* 0x000000102018723c */ /* 0x004fe20000001818 */
[----:B------:R-:W-:Y:S07]  /*5cc0*/  LDSM.16.MT88.4 R32, [R54+0x16000] ;  /* 0x016000003620783b */ /* 0x000fee0000004200 */
[C---:B------:R-:W-:Y:S08]  /*5cd0*/  HMMA.16816.F32 R44, R8.reuse, R42, R44 ;  /* 0x0000002a082c723c */ /* 0x040ff0000000182c */
[C---:B------:R-:W-:Y:S01]  /*5ce0*/  HMMA.16816.F32 R36, R8.reuse, R6, R36 ;  /* 0x000000060824723c */ /* 0x040fe20000001824 */
[----:B------:R-:W0:Y:S07]  /*5cf0*/  LDSM.16.M88.4 R4, [R2+UR8+0x20100] ;  /* 0x020100080204783b */ /* 0x000e2e0008000200 */
[C---:B------:R-:W-:Y:S01]  /*5d00*/  HMMA.16816.F32 R24, R8.reuse, R18, R24 ;  /* 0x000000120818723c */ /* 0x040fe20000001818 */
[----:B------:R-:W1:Y:S07]  /*5d10*/  LDSM.16.M88.4 R16, [R2+UR8+0x21100] ;  /* 0x021100080210783b */ /* 0x000e6e0008000200 */
[----:B------:R-:W-:Y:S01]  /*5d20*/  HMMA.16816.F32 R28, R8, R14, R28 ;  /* 0x0000000e081c723c */ /* 0x000fe2000000181c */
[----:B------:R-:W2:Y:S04]  /*5d30*/  LDSM.16.M88.4 R12, [R2+UR8+0x22100] ;  /* 0x02210008020c783b */ /* 0x000ea80008000200 */
[----:B------:R-:W3:Y:S03]  /*5d40*/  LDSM.16.M88.4 R8, [R2+UR8+0x23100] ;  /* 0x023100080208783b */ /* 0x000ee60008000200 */
[C---:B0-----:R-:W-:Y:S08]  /*5d50*/  HMMA.16816.F32 R44, R20.reuse, R4, R44 ;  /* 0x00000004142c723c */ /* 0x041ff0000000182c */
[C---:B-1----:R-:W-:Y:S08]  /*5d60*/  HMMA.16816.F32 R36, R20.reuse, R16, R36 ;  /* 0x000000101424723c */ /* 0x042ff00000001824 */
[C---:B--2---:R-:W-:Y:S08]  /*5d70*/  HMMA.16816.F32 R24, R20.reuse, R12, R24 ;  /* 0x0000000c1418723c */ /* 0x044ff00000001818 */
[----:B---3--:R-:W-:Y:S01]  /*5d80*/  HMMA.16816.F32 R28, R20, R8, R28 ;  /* 0x00000008141c723c */ /* 0x008fe2000000181c */
[----:B------:R-:W-:Y:S07]  /*5d90*/  LDSM.16.MT88.4 R20, [R54+0x1a000] ;  /* 0x01a000003614783b */ /* 0x000fee0000004200 */
[C---:B------:R-:W-:Y:S01]  /*5da0*/  HMMA.16816.F32 R44, R32.reuse, R6, R44 ;  /* 0x00000006202c723c */ /* 0x040fe2000000182c */
[----:B------:R-:W-:Y:S07]  /*5db0*/  LDSM.16.MT88.4 R4, [R54+0x18000] ;  /* 0x018000003604783b */ /* 0x000fee0000004200 */
[C---:B------:R-:W-:Y:S01]  /*5dc0*/  HMMA.16816.F32 R36, R32.reuse, R18, R36 ;  /* 0x000000122024723c */ /* 0x040fe20000001824 */
[----:B------:R-:W-:Y:S07]  /*5dd0*/  LDSM.16.M88.4 R16, [R0+UR8+0x20180] ;  /* 0x020180080010783b */ /* 0x000fee0008000200 */
[C---:B------:R-:W-:Y:S01]  /*5de0*/  HMMA.16816.F32 R24, R32.reuse, R14, R24 ;  /* 0x0000000e2018723c */ /* 0x040fe20000001818 */
[----:B------:R-:W0:Y:S07]  /*5df0*/  LDSM.16.M88.4 R12, [R0+UR8+0x21180] ;  /* 0x02118008000c783b */ /* 0x000e2e0008000200 */
[----:B------:R-:W-:Y:S01]  /*5e00*/  HMMA.16816.F32 R28, R32, R10, R28 ;  /* 0x0000000a201c723c */ /* 0x000fe2000000181c */
[----:B------:R-:W1:Y:S04]  /*5e10*/  LDSM.16.M88.4 R32, [R0+UR8+0x23180] ;  /* 0x023180080020783b */ /* 0x000e680008000200 */
[----:B------:R-:W2:Y:S03]  /*5e20*/  LDSM.16.M88.4 R8, [R0+UR8+0x22180] ;  /* 0x022180080008783b */ /* 0x000ea60008000200 */
[----:B0-----:R-:W-:-:S12]  /*5e30*/  HMMA.16816.F32 R36, R4, R12, R36 ;  /* 0x0000000c0424723c */ /* 0x001fd80000001824 */
[C---:B-1----:R-:W-:Y:S08]  /*5e40*/  HMMA.16816.F32 R28, R4.reuse, R32, R28 ;  /* 0x00000020041c723c */ /* 0x042ff0000000181c */
[C---:B------:R-:W-:Y:S08]  /*5e50*/  HMMA.16816.F32 R44, R4.reuse, R16, R44 ;  /* 0x00000010042c723c */ /* 0x040ff0000000182c */
[----:B--2---:R-:W-:Y:S01]  /*5e60*/  HMMA.16816.F32 R24, R4, R8, R24 ;  /* 0x000000080418723c */ /* 0x004fe20000001818 */
[----:B------:R-:W-:Y:S07]  /*5e70*/  LDSM.16.M88.4 R4, [R2+UR8+0x20180] ;  /* 0x020180080204783b */ /* 0x000fee0008000200 */
[C---:B------:R-:W-:Y:S01]  /*5e80*/  HMMA.16816.F32 R36, R20.reuse, R14, R36 ;  /* 0x0000000e1424723c */ /* 0x040fe20000001824 */
[----:B------:R-:W-:Y:S07]  /*5e90*/  LDSM.16.MT88.4 R12, [R54+0x1c000] ;  /* 0x01c00000360c783b */ /* 0x000fee0000004200 */
[C---:B------:R-:W-:Y:S01]  /*5ea0*/  HMMA.16816.F32 R28, R20.reuse, R34, R28 ;  /* 0x00000022141c723c */ /* 0x040fe2000000181c */
[----:B------:R-:W0:Y:S07]  /*5eb0*/  LDSM.16.M88.4 R32, [R2+UR8+0x21180] ;  /* 0x021180080220783b */ /* 0x000e2e0008000200 */
[C---:B------:R-:W-:Y:S01]  /*5ec0*/  HMMA.16816.F32 R44, R20.reuse, R18, R44 ;  /* 0x00000012142c723c */ /* 0x040fe2000000182c */
[----:B------:R-:W-:Y:S07]  /*5ed0*/  LDSM.16.M88.4 R16, [R2+UR8+0x23180] ;  /* 0x023180080210783b */ /* 0x000fee0008000200 */
[----:B------:R-:W-:Y:S01]  /*5ee0*/  HMMA.16816.F32 R24, R20, R10, R24 ;  /* 0x0000000a1418723c */ /* 0x000fe20000001818 */
[----:B------:R-:W1:Y:S04]  /*5ef0*/  LDSM.16.M88.4 R20, [R2+UR8+0x22180] ;  /* 0x022180080214783b */ /* 0x000e680008000200 */
[----:B------:R-:W2:Y:S01]  /*5f00*/  LDSM.16.MT88.4 R8, [R54+0x1e000] ;  /* 0x01e000003608783b */ /* 0x000ea20000004200 */
[----:B------:R-:W-:-:S02]  /*5f10*/  IMAD.SHL.U32 R53, R53, 0x2, RZ ;  /* 0x0000000235357824 */ /* 0x000fc400078e00ff */
[----:B0-----:R-:W-:Y:S03]  /*5f20*/  HMMA.16816.F32 R36, R12, R32, R36 ;  /* 0x000000200c24723c */ /* 0x001fe60000001824 */
[----:B------:R-:W-:-:S05]  /*5f30*/  LOP3.LUT R53, R53, 0x6, RZ, 0xc0, !PT ;  /* 0x0000000635357812 */ /* 0x000fca00078ec0ff */
[C---:B------:R-:W-:Y:S08]  /*5f40*/  HMMA.16816.F32 R44, R12.reuse, R4, R44 ;  /* 0x000000040c2c723c */ /* 0x040ff0000000182c */
[C---:B-1----:R-:W-:Y:S08]  /*5f50*/  HMMA.16816.F32 R24, R12.reuse, R20, R24 ;  /* 0x000000140c18723c */ /* 0x042ff00000001818 */
[----:B------:R-:W-:Y:S01]  /*5f60*/  HMMA.16816.F32 R28, R12, R16, R28 ;  /* 0x000000100c1c723c */ /* 0x000fe2000000181c */
[C---:B------:R-:W-:Y:S01]  /*5f70*/  IADD3 R0, P0, PT, R53.reuse, UR6, RZ ;  /* 0x0000000635007c10 */ /* 0x040fe2000ff1e0ff */
[----:B------:R-:W3:Y:S06]  /*5f80*/  LDL.64 R12, [R1+0x370] ;  /* 0x00037000010c7983 */ /* 0x000eec0000100a00 */
[----:B--2---:R-:W-:Y:S01]  /*5f90*/  HMMA.16816.F32 R36, R8, R34, R36 ;  /* 0x000000220824723c */ /* 0x004fe20000001824 */
[----:B------:R-:W-:Y:S01]  /*5fa0*/  IMAD.X R2, RZ, RZ, UR7, P0 ;  /* 0x00000007ff027e24 */ /* 0x000fe200080e06ff */
[----:B------:R-:W-:Y:S01]  /*5fb0*/  IADD3 R3, P1, PT, R0, 0x9, RZ ;  /* 0x0000000900037810 */ /* 0x000fe20007f3e0ff */
[----:B------:R-:W2:Y:S01]  /*5fc0*/  LDL.64 R14, [R1+0x368] ;  /* 0x00036800010e7983 */ /* 0x000ea20000100a00 */
[----:B------:R-:W-:-:S04]  /*5fd0*/  IADD3 R4, P5, PT, R53, UR6, RZ ;  /* 0x0000000635047c10 */ /* 0x000fc8000ffbe0ff */
[C---:B------:R-:W-:Y:S01]  /*5fe0*/  HMMA.16816.F32 R24, R8.reuse, R22, R24 ;  /* 0x000000160818723c */ /* 0x040fe20000001818 */
[----:B------:R-:W-:Y:S01]  /*5ff0*/  ISETP.GT.U32.AND P2, PT, R3, R51, PT ;  /* 0x000000330300720c */ /* 0x000fe20003f44070 */
[----:B------:R-:W4:Y:S01]  /*6000*/  LDL.64 R22, [R1+0x378] ;  /* 0x0003780001167983 */ /* 0x000f220000100a00 */
[----:B------:R-:W-:Y:S02]  /*6010*/  IADD3.X R40, PT, PT, RZ, R2, RZ, P1, !PT ;  /* 0x00000002ff287210 */ /* 0x000fe40000ffe4ff */
[----:B------:R-:W-:Y:S01]  /*6020*/  IADD3 RZ, P6, PT, R4, 0x19, RZ ;  /* 0x0000001904ff7810 */ /* 0x000fe20007fde0ff */
[----:B------:R-:W5:Y:S02]  /*6030*/  LDL.64 R16, [R1+0x360] ;  /* 0x0003600001107983 */ /* 0x000f640000100a00 */
[----:B------:R-:W-:Y:S01]  /*6040*/  HMMA.16816.F32 R44, R8, R6, R44 ;  /* 0x00000006082c723c */ /* 0x000fe2000000182c */
[----:B------:R-:W-:Y:S02]  /*6050*/  IADD3 R5, P1, PT, R0, 0x10, RZ ;  /* 0x0000001000057810 */ /* 0x000fe40007f3e0ff */
[----:B------:R-:W-:-:S05]  /*6060*/  FMUL R4, R37, UR10 ;  /* 0x0000000a25047c20 */ /* 0x000fca0008400000 */
[----:B------:R-:W-:Y:S01]  /*6070*/  HMMA.16816.F32 R28, R8, R18, R28 ;  /* 0x00000012081c723c */ /* 0x000fe2000000181c */
[----:B------:R-:W-:Y:S02]  /*6080*/  LOP3.LUT R10, R51, 0x8, RZ, 0xfc, !PT ;  /* 0x00000008330a7812 */ /* 0x000fe400078efcff */
[----:B------:R-:W-:Y:S02]  /*6090*/  ISETP.GT.U32.AND.EX P2, PT, R40, RZ, PT, P2 ;  /* 0x000000ff2800720c */ /* 0x000fe40003f44120 */
[----:B------:R-:W-:Y:S01]  /*60a0*/  IADD3 R6, P3, PT, R0, 0x8, RZ ;  /* 0x0000000800067810 */ /* 0x000fe20007f7e0ff */
[--C-:B------:R-:W-:Y:S01]  /*60b0*/  IMAD.X R37, RZ, RZ, R2.reuse, P1 ;  /* 0x000000ffff257224 */ /* 0x100fe200008e0602 */
[-C--:B------:R-:W-:Y:S01]  /*60c0*/  ISETP.GT.U32.AND P0, PT, R3, R10.reuse, PT ;  /* 0x0000000a0300720c */ /* 0x080fe20003f04070 */
[----:B------:R-:W-:Y:S01]  /*60d0*/  FMUL R24, R24, UR10 ;  /* 0x0000000a18187c20 */ /* 0x000fe20008400000 */
[----:B------:R-:W-:Y:S01]  /*60e0*/  IADD3 R3, P4, PT, R0, 0x11, RZ ;  /* 0x0000001100037810 */ /* 0x000fe20007f9e0ff */
[----:B------:R-:W-:Y:S01]  /*60f0*/  FMUL R25, R25, UR10 ;  /* 0x0000000a19197c20 */ /* 0x000fe20008400000 */
[----:B------:R-:W-:Y:S01]  /*6100*/  FSEL R4, R4, -INF , !P2 ;  /* 0xff80000004047808 */ /* 0x000fe20005000000 */
[----:B------:R-:W2:Y:S01]  /*6110*/  LDL.64 R18, [R1+0x358] ;  /* 0x0003580001127983 */ /* 0x000ea20000100a00 */
[CC--:B------:R-:W-:Y:S01]  /*6120*/  ISETP.GT.U32.AND P2, PT, R5.reuse, R51.reuse, PT ;  /* 0x000000330500720c */ /* 0x0c0fe20003f44070 */
[--C-:B------:R-:W-:Y:S01]  /*6130*/  IMAD.X R21, RZ, RZ, R2.reuse, P4 ;  /* 0x000000ffff157224 */ /* 0x100fe200020e0602 */
[----:B------:R-:W-:Y:S01]  /*6140*/  ISETP.GT.U32.AND P1, PT, R5, R10, PT ;  /* 0x0000000a0500720c */ /* 0x000fe20003f24070 */
[----:B------:R-:W-:Y:S01]  /*6150*/  IMAD.X R5, RZ, RZ, R2, P3 ;  /* 0x000000ffff057224 */ /* 0x000fe200018e0602 */
[----:B------:R-:W-:-:S02]  /*6160*/  ISETP.GT.U32.AND P3, PT, R3, R51, PT ;  /* 0x000000330300720c */ /* 0x000fc40003f64070 */
[----:B------:R-:W-:Y:S02]  /*6170*/  ISETP.GT.U32.AND.EX P2, PT, R37, RZ, PT, P2 ;  /* 0x000000ff2500720c */ /* 0x000fe40003f44120 */
[----:B------:R-:W-:Y:S02]  /*6180*/  ISETP.GT.U32.AND.EX P3, PT, R21, RZ, PT, P3 ;  /* 0x000000ff1500720c */ /* 0x000fe40003f64130 */
[----:B------:R-:W-:Y:S02]  /*6190*/  FSEL R42, R24, -INF , !P2 ;  /* 0xff800000182a7808 */ /* 0x000fe40005000000 */
[----:B------:R-:W-:-:S03]  /*61a0*/  FSEL R41, R25, -INF , !P3 ;  /* 0xff80000019297808 */ /* 0x000fc60005800000 */
[----:B------:R-:W-:Y:S04]  /*61b0*/  STL [R1+0x10], R42 ;  /* 0x0000102a01007387 */ /* 0x000fe80000100800 */
[----:B------:R-:W-:Y:S04]  /*61c0*/  STL [R1+0x14], R41 ;  /* 0x0000142901007387 */ /* 0x000fe80000100800 */
[----:B------:R-:W2:Y:S04]  /*61d0*/  LDL.64 R58, [R1+0x350] ;  /* 0x00035000013a7983 */ /* 0x000ea80000100a00 */
[----:B------:R-:W2:Y:S04]  /*61e0*/  LDL.64 R56, [R1+0x348] ;  /* 0x0003480001387983 */ /* 0x000ea80000100a00 */
[----:B------:R-:W2:Y:S04]  /*61f0*/  LDL.64 R24, [R1+0x338] ;  /* 0x0003380001187983 */ /* 0x000ea80000100a00 */
[----:B------:R-:W2:Y:S01]  /*6200*/  LDL.64 R54, [R1+0x340] ;  /* 0x0003400001367983 */ /* 0x000ea20000100a00 */
[-C--:B------:R-:W-:Y:S01]  /*6210*/  ISETP.GT.U32.AND P4, PT, R6, R51.reuse, PT ;  /* 0x000000330600720c */ /* 0x080fe20003f84070 */
[----:B------:R-:W-:Y:S01]  /*6220*/  FMUL R6, R36, UR10 ;  /* 0x0000000a24067c20 */ /* 0x000fe20008400000 */
[----:B------:R-:W-:Y:S01]  /*6230*/  ISETP.GT.U32.AND P2, PT, R0, R51, PT ;  /* 0x000000330000720c */ /* 0x000fe20003f44070 */
[----:B------:R-:W-:Y:S01]  /*6240*/  FMUL R7, R44, UR10 ;  /* 0x0000000a2c077c20 */ /* 0x000fe20008400000 */
[----:B------:R-:W-:-:S02]  /*6250*/  ISETP.GT.U32.AND.EX P4, PT, R5, RZ, PT, P4 ;  /* 0x000000ff0500720c */ /* 0x000fc40003f84140 */
[----:B------:R-:W-:Y:S01]  /*6260*/  ISETP.GE.U32.AND P3, PT, R0, R51, PT ;  /* 0x000000330000720c */ /* 0x000fe20003f66070 */
[----:B------:R-:W-:Y:S01]  /*6270*/  FMUL R5, R38, UR10 ;  /* 0x0000000a26057c20 */ /* 0x000fe20008400000 */
[----:B------:R-:W-:Y:S01]  /*6280*/  FSEL R6, R6, -INF , !P4 ;  /* 0xff80000006067808 */ /* 0x000fe20006000000 */
[----:B------:R-:W-:Y:S01]  /*6290*/  FMUL R8, R45, UR10 ;  /* 0x0000000a2d087c20 */ /* 0x000fe20008400000 */
[----:B------:R-:W-:Y:S01]  /*62a0*/  ISETP.GT.U32.AND.EX P2, PT, R2, RZ, PT, P2 ;  /* 0x000000ff0200720c */ /* 0x000fe20003f44120 */
[----:B------:R-:W-:Y:S01]  /*62b0*/  FMUL R29, R29, UR10 ;  /* 0x0000000a1d1d7c20 */ /* 0x000fe20008400000 */
[----:B------:R-:W-:Y:S01]  /*62c0*/  IADD3 R9, P4, PT, R0, 0x18, RZ ;  /* 0x0000001800097810 */ /* 0x000fe20007f9e0ff */
[----:B------:R-:W-:Y:S01]  /*62d0*/  FMUL R28, R28, UR10 ;  /* 0x0000000a1c1c7c20 */ /* 0x000fe20008400000 */
[----:B------:R-:W-:Y:S01]  /*62e0*/  ISETP.GE.U32.AND.EX P3, PT, R2, RZ, PT, P3 ;  /* 0x000000ff0200720c */ /* 0x000fe20003f66130 */
[----:B------:R-:W2:Y:S01]  /*62f0*/  LDL.64 R60, [R1+0x318] ;  /* 0x00031800013c7983 */ /* 0x000ea20000100a00 */
[----:B------:R-:W-:-:S02]  /*6300*/  FSEL R7, R7, -INF , !P2 ;  /* 0xff80000007077808 */ /* 0x000fc40005000000 */
[----:B------:R-:W-:Y:S02]  /*6310*/  FSEL R5, R5, -INF , !P2 ;  /* 0xff80000005057808 */ /* 0x000fe40005000000 */
[----:B------:R-:W-:Y:S02]  /*6320*/  FSEL R8, R8, -INF , !P3 ;  /* 0xff80000008087808 */ /* 0x000fe40005800000 */
[----:B------:R-:W-:Y:S02]  /*6330*/  IADD3.X R20, PT, PT, RZ, R2, RZ, P4, !PT ;  /* 0x00000002ff147210 */ /* 0x000fe400027fe4ff */
[-C--:B------:R-:W-:Y:S01]  /*6340*/  ISETP.GT.U32.AND P2, PT, R3, R10.reuse, PT ;  /* 0x0000000a0300720c */ /* 0x080fe20003f44070 */
[----:B------:R-:W-:Y:S01]  /*6350*/  IMAD.X R3, RZ, RZ, UR7, P5 ;  /* 0x00000007ff037e24 */ /* 0x000fe2000a8e06ff */
[CC--:B------:R-:W-:Y:S02]  /*6360*/  ISETP.GT.U32.AND P3, PT, R0.reuse, R10.reuse, PT ;  /* 0x0000000a0000720c */ /* 0x0c0fe40003f64070 */
[C---:B------:R-:W-:Y:S01]  /*6370*/  ISETP.GE.U32.AND P4, PT, R0.reuse, R10, PT ;  /* 0x0000000a0000720c */ /* 0x040fe20003f86070 */
[----:B------:R-:W-:-:S02]  /*6380*/  VIADD R0, R0, 0x19 ;  /* 0x0000001900007836 */ /* 0x000fc40000000000 */
[----:B------:R-:W-:Y:S01]  /*6390*/  IMAD.X R36, RZ, RZ, R3, P6 ;  /* 0x000000ffff247224 */ /* 0x000fe200030e0603 */
[-C--:B------:R-:W-:Y:S02]  /*63a0*/  ISETP.GT.U32.AND P5, PT, R9, R51.reuse, PT ;  /* 0x000000330900720c */ /* 0x080fe40003fa4070 */
[----:B------:R-:W-:Y:S02]  /*63b0*/  ISETP.GT.U32.AND P6, PT, R0, R51, PT ;  /* 0x000000330000720c */ /* 0x000fe40003fc4070 */
[----:B------:R-:W-:Y:S02]  /*63c0*/  ISETP.GT.U32.AND.EX P5, PT, R20, RZ, PT, P5 ;  /* 0x000000ff1400720c */ /* 0x000fe40003fa4150 */
[----:B------:R-:W-:Y:S02]  /*63d0*/  ISETP.GT.U32.AND.EX P6, PT, R36, RZ, PT, P6 ;  /* 0x000000ff2400720c */ /* 0x000fe40003fc4160 */
[----:B------:R-:W-:Y:S02]  /*63e0*/  MOV R3, UR5 ;  /* 0x0000000500037c02 */ /* 0x000fe40008000f00 */
[----:B------:R-:W-:-:S02]  /*63f0*/  FSEL R44, R29, -INF , !P6 ;  /* 0xff8000001d2c7808 */ /* 0x000fc40007000000 */
[-C--:B------:R-:W-:Y:S01]  /*6400*/  ISETP.GT.U32.AND P6, PT, R0, R10.reuse, PT ;  /* 0x0000000a0000720c */ /* 0x080fe20003fc4070 */
[----:B------:R-:W-:Y:S01]  /*6410*/  IMAD.U32 R0, RZ, RZ, UR5 ;  /* 0x00000005ff007e24 */ /* 0x000fe2000f8e00ff */
[----:B------:R-:W-:Y:S02]  /*6420*/  FSEL R38, R28, -INF , !P5 ;  /* 0xff8000001c267808 */ /* 0x000fe40006800000 */
[----:B------:R-:W-:Y:S01]  /*6430*/  ISETP.GT.U32.AND P5, PT, R9, R10, PT ;  /* 0x0000000a0900720c */ /* 0x000fe20003fa4070 */
[----:B---3--:R-:W-:-:S05]  /*6440*/  IMAD.WIDE R12, R0, 0x2, R12 ;  /* 0x00000002000c7825 */ /* 0x008fca00078e020c */
[----:B------:R-:W3:Y:S01]  /*6450*/  LDG.E.U16 R34, desc[UR14][R12.64] ;  /* 0x0000000e0c227981 */ /* 0x000ee2000c1e1500 */
[----:B----4-:R-:W-:-:S03]  /*6460*/  IMAD.WIDE R10, R3, 0x2, R22 ;  /* 0x00000002030a7825 */ /* 0x010fc600078e0216 */
[----:B------:R-:W4:Y:S01]  /*6470*/  LDL.64 R22, [R1+0x330] ;  /* 0x0003300001167983 */ /* 0x000f220000100a00 */
[----:B-----5:R-:W-:-:S03]  /*6480*/  IMAD.WIDE R16, R0, 0x2, R16 ;  /* 0x0000000200107825 */ /* 0x020fc600078e0210 */
[----:B------:R0:W5:Y:S04]  /*6490*/  LDG.E.U16 R35, desc[UR14][R10.64] ;  /* 0x0000000e0a237981 */ /* 0x000168000c1e1500 */
[----:B------:R1:W3:Y:S01]  /*64a0*/  LDG.E.U16 R32, desc[UR14][R16.64] ;  /* 0x0000000e10207981 */ /* 0x0002e2000c1e1500 */
[----:B--2---:R-:W-:-:S05]  /*64b0*/  IMAD.WIDE R14, R0, 0x2, R14 ;  /* 0x00000002000e7825 */ /* 0x004fca00078e020e */
[----:B------:R2:W3:Y:S01]  /*64c0*/  LDG.E.U16 R33, desc[UR14][R14.64] ;  /* 0x0000000e0e217981 */ /* 0x0004e2000c1e1500 */
[----:B0-----:R-:W-:-:S03]  /*64d0*/  IMAD.WIDE R10, R0, 0x2, R58 ;  /* 0x00000002000a7825 */ /* 0x001fc600078e023a */
[----:B------:R-:W3:Y:S01]  /*64e0*/  LDL.64 R58, [R1+0x310] ;  /* 0x00031000013a7983 */ /* 0x000ee20000100a00 */
[----:B------:R-:W-:-:S03]  /*64f0*/  IMAD.WIDE R12, R0, 0x2, R56 ;  /* 0x00000002000c7825 */ /* 0x000fc600078e0238 */
[----:B------:R-:W3:Y:S01]  /*6500*/  LDL.64 R56, [R1+0x308] ;  /* 0x0003080001387983 */ /* 0x000ee20000100a00 */
[----:B-1----:R-:W-:-:S03]  /*6510*/  IMAD.WIDE R16, R0, 0x2, R24 ;  /* 0x0000000200107825 */ /* 0x002fc600078e0218 */
[----:B------:R-:W3:Y:S04]  /*6520*/  LDG.E.U16 R25, desc[UR14][R10.64] ;  /* 0x0000000e0a197981 */ /* 0x000ee8000c1e1500 */
[----:B------:R-:W3:Y:S01]  /*6530*/  LDG.E.U16 R24, desc[UR14][R12.64] ;  /* 0x0000000e0c187981 */ /* 0x000ee2000c1e1500 */
[----:B--2---:R-:W-:-:S03]  /*6540*/  IMAD.WIDE R14, R0, 0x2, R54 ;  /* 0x00000002000e7825 */ /* 0x004fc600078e0236 */
[----:B------:R-:W2:Y:S04]  /*6550*/  LDL.64 R54, [R1+0x300] ;  /* 0x0003000001367983 */ /* 0x000ea80000100a00 */
[----:B------:R-:W2:Y:S04]  /*6560*/  LDL.64 R10, [R1+0x320] ;  /* 0x00032000010a7983 */ /* 0x000ea80000100a00 */
[----:B------:R-:W3:Y:S01]  /*6570*/  LDL.64 R12, [R1+0x328] ;  /* 0x00032800010c7983 */ /* 0x000ee20000100a00 */
[----:B------:R-:W-:-:S03]  /*6580*/  IMAD.WIDE R18, R0, 0x2, R18 ;  /* 0x0000000200127825 */ /* 0x000fc600078e0212 */
[----:B------:R-:W3:Y:S04]  /*6590*/  LDG.E.U16 R28, desc[UR14][R16.64] ;  /* 0x0000000e101c7981 */ /* 0x000ee8000c1e1500 */
[----:B------:R4:W5:Y:S01]  /*65a0*/  LDG.E.U16 R29, desc[UR14][R18.64] ;  /* 0x0000000e121d7981 */ /* 0x000962000c1e1500 */
[C---:B------:R-:W-:Y:S02]  /*65b0*/  ISETP.GT.U32.AND.EX P3, PT, R2.reuse, RZ, PT, P3 ;  /* 0x000000ff0200720c */ /* 0x040fe40003f64130 */
[----:B------:R-:W-:Y:S01]  /*65c0*/  ISETP.GE.U32.AND.EX P4, PT, R2, RZ, PT, P4 ;  /* 0x000000ff0200720c */ /* 0x000fe20003f86140 */
[----:B------:R-:W-:Y:S01]  /*65d0*/  FMUL R2, R26, UR10 ;  /* 0x0000000a1a027c20 */ /* 0x000fe20008400000 */
[----:B------:R-:W-:Y:S02]  /*65e0*/  ISETP.GT.U32.AND.EX P0, PT, R40, RZ, PT, P0 ;  /* 0x000000ff2800720c */ /* 0x000fe40003f04100 */
[----:B------:R-:W-:Y:S01]  /*65f0*/  ISETP.GT.U32.AND.EX P1, PT, R37, RZ, PT, P1 ;  /* 0x000000ff2500720c */ /* 0x000fe20003f24110 */
[----:B------:R-:W-:Y:S01]  /*6600*/  FMUL R27, R27, UR10 ;  /* 0x0000000a1b1b7c20 */ /* 0x000fe20008400000 */
[----:B------:R-:W-:Y:S01]  /*6610*/  FMUL R30, R30, UR10 ;  /* 0x0000000a1e1e7c20 */ /* 0x000fe20008400000 */
[----:B------:R-:W-:-:S02]  /*6620*/  ISETP.GT.U32.AND.EX P2, PT, R21, RZ, PT, P2 ;  /* 0x000000ff1500720c */ /* 0x000fc40003f44120 */
[----:B------:R-:W-:Y:S02]  /*6630*/  ISETP.GT.U32.AND.EX P5, PT, R20, RZ, PT, P5 ;  /* 0x000000ff1400720c */ /* 0x000fe40003fa4150 */
[----:B------:R-:W-:Y:S01]  /*6640*/  FSEL R2, R2, -INF , !P1 ;  /* 0xff80000002027808 */ /* 0x000fe20004800000 */
[----:B------:R-:W-:Y:S01]  /*6650*/  FMUL R31, R31, UR10 ;  /* 0x0000000a1f1f7c20 */ /* 0x000fe20008400000 */
[----:B------:R-:W-:Y:S02]  /*6660*/  ISETP.GT.U32.AND.EX P6, PT, R36, RZ, PT, P6 ;  /* 0x000000ff2400720c */ /* 0x000fe40003fc4160 */
[----:B------:R-:W-:Y:S02]  /*6670*/  FSEL R37, R27, -INF , !P2 ;  /* 0xff8000001b257808 */ /* 0x000fe40005000000 */
[----:B------:R-:W-:Y:S01]  /*6680*/  FSEL R36, R30, -INF , !P5 ;  /* 0xff8000001e247808 */ /* 0x000fe20006800000 */
[----:B------:R-:W0:Y:S02]  /*6690*/  S2R R51, SR_TID.X ;  /* 0x0000000000337919 */ /* 0x000e240000002100 */
[----:B0-----:R-:W-:Y:S01]  /*66a0*/  SHF.R.U32.HI R26, RZ, 0x2, R51 ;  /* 0x00000002ff1a7819 */ /* 0x001fe20000011633 */
[----:B----4-:R-:W-:-:S02]  /*66b0*/  IMAD.WIDE R18, R0, 0x2, R22 ;  /* 0x0000000200127825 */ /* 0x010fc400078e0216 */
[----:B------:R2:W4:Y:S04]  /*66c0*/  LDG.E.U16 R23, desc[UR14][R14.64] ;  /* 0x0000000e0e177981 */ /* 0x000528000c1e1500 */
[----:B------:R-:W4:Y:S01]  /*66d0*/  LDG.E.U16 R22, desc[UR14][R18.64] ;  /* 0x0000000e12167981 */ /* 0x000f22000c1e1500 */
[----:B--2---:R-:W-:-:S04]  /*66e0*/  IMAD.WIDE R14, R0, 0x2, R10 ;  /* 0x00000002000e7825 */ /* 0x004fc800078e020a */
[C---:B------:R-:W-:Y:S01]  /*66f0*/  IMAD.WIDE R10, R0.reuse, 0x2, R60 ;  /* 0x00000002000a7825 */ /* 0x040fe200078e023c */
[----:B------:R0:W2:Y:S03]  /*6700*/  LDG.E.U16 R9, desc[UR14][R14.64] ;  /* 0x0000000e0e097981 */ /* 0x0000a6000c1e1500 */
[C---:B---3--:R-:W-:Y:S02]  /*6710*/  IMAD.WIDE R16, R0.reuse, 0x2, R12 ;  /* 0x0000000200107825 */ /* 0x048fe400078e020c */
[----:B------:R-:W3:Y:S02]  /*6720*/  LDG.E.U16 R10, desc[UR14][R10.64] ;  /* 0x0000000e0a0a7981 */ /* 0x000ee4000c1e1500 */
[----:B------:R-:W-:Y:S02]  /*6730*/  IMAD.WIDE R12, R0, 0x2, R58 ;  /* 0x00000002000c7825 */ /* 0x000fe400078e023a */
[----:B------:R-:W2:Y:S02]  /*6740*/  LDG.E.U16 R0, desc[UR14][R16.64] ;  /* 0x0000000e10007981 */ /* 0x000ea4000c1e1500 */
[----:B0-----:R-:W-:-:S02]  /*6750*/  IMAD.WIDE R14, R3, 0x2, R54 ;  /* 0x00000002030e7825 */ /* 0x001fc400078e0236 */
[----:B------:R0:W3:Y:S04]  /*6760*/  LDG.E.U16 R11, desc[UR14][R12.64] ;  /* 0x0000000e0c0b7981 */ /* 0x0000e8000c1e1500 */
[----:B------:R1:W3:Y:S01]  /*6770*/  LDG.E.U16 R14, desc[UR14][R14.64] ;  /* 0x0000000e0e0e7981 */ /* 0x0002e2000c1e1500 */
[----:B0-----:R-:W-:Y:S01]  /*6780*/  IMAD.WIDE R12, R3, 0x2, R56 ;  /* 0x00000002030c7825 */ /* 0x001fe200078e0238 */
[----:B------:R-:W-:-:S04]  /*6790*/  FMNMX3 R3, R7, R8, R6, !PT ;  /* 0x0000000807037276 */ /* 0x000fc80007800006 */
[----:B------:R-:W-:Y:S01]  /*67a0*/  FMNMX3 R3, R3, R4, R42, !PT ;  /* 0x0000000403037276 */ /* 0x000fe2000780002a */
[----:B------:R-:W-:Y:S01]  /*67b0*/  FMUL R17, R46, UR10 ;  /* 0x0000000a2e117c20 */ /* 0x000fe20008400000 */
[----:B------:R-:W-:Y:S01]  /*67c0*/  FMUL R16, R47, UR10 ;  /* 0x0000000a2f107c20 */ /* 0x000fe20008400000 */
[----:B------:R0:W3:Y:S01]  /*67d0*/  LDG.E.U16 R12, desc[UR14][R12.64] ;  /* 0x0000000e0c0c7981 */ /* 0x0000e2000c1e1500 */
[----:B------:R-:W-:-:S04]  /*67e0*/  FMNMX3 R3, R3, R41, R38, !PT ;  /* 0x0000002903037276 */ /* 0x000fc80007800026 */
[----:B------:R-:W-:-:S05]  /*67f0*/  FMNMX R3, R44, R3, !PT ;  /* 0x000000032c037209 */ /* 0x000fca0007800000 */
[----:B-1----:R-:W1:Y:S01]  /*6800*/  SHFL.BFLY PT, R15, R3, 0x2, 0x1f ;  /* 0x0c401f00030f7f89 */ /* 0x002e6200000e0000 */
[----:B0-----:R-:W-:Y:S01]  /*6810*/  FMUL R13, R39, UR10 ;  /* 0x0000000a270d7c20 */ /* 0x001fe20008400000 */
[----:B------:R-:W-:Y:S02]  /*6820*/  FSEL R17, R17, -INF , !P3 ;  /* 0xff80000011117808 */ /* 0x000fe40005800000 */
[----:B------:R-:W-:Y:S02]  /*6830*/  FSEL R16, R16, -INF , !P4 ;  /* 0xff80000010107808 */ /* 0x000fe40006000000 */
[----:B------:R-:W-:Y:S02]  /*6840*/  FSEL R13, R13, -INF , !P0 ;  /* 0xff8000000d0d7808 */ /* 0x000fe40004000000 */
[----:B------:R-:W-:-:S04]  /*6850*/  FMNMX3 R18, R17, R16, R5, !PT ;  /* 0x0000001011127276 */ /* 0x000fc80007800005 */
[----:B------:R-:W-:Y:S02]  /*6860*/  FMNMX3 R18, R18, R13, R2, !PT ;  /* 0x0000000d12127276 */ /* 0x000fe40007800002 */
[----:B-1----:R-:W-:Y:S02]  /*6870*/  FMNMX R20, R3, R15, !PT ;  /* 0x0000000f03147209 */ /* 0x002fe40007800000 */
[----:B------:R-:W-:Y:S02]  /*6880*/  FSEL R3, R31, -INF , !P6 ;  /* 0xff8000001f037808 */ /* 0x000fe40007000000 */
[----:B------:R-:W-:Y:S01]  /*6890*/  FMNMX3 R15, R18, R37, R36, !PT ;  /* 0x00000025120f7276 */ /* 0x000fe20007800024 */
[----:B------:R-:W0:Y:S03]  /*68a0*/  SHFL.BFLY PT, R21, R20, 0x1, 0x1f ;  /* 0x0c201f0014157f89 */ /* 0x000e2600000e0000 */
[----:B------:R-:W-:-:S05]  /*68b0*/  FMNMX R18, R3, R15, !PT ;  /* 0x0000000f03127209 */ /* 0x000fca0007800000 */
[----:B------:R-:W1:Y:S01]  /*68c0*/  SHFL.BFLY PT, R19, R18, 0x2, 0x1f ;  /* 0x0c401f0012137f89 */ /* 0x000e6200000e0000 */
[----:B0-----:R-:W-:-:S05]  /*68d0*/  FMNMX3 R45, R20, R21, R48, !PT ;  /* 0x00000015142d7276 */ /* 0x001fca0007800030 */
[--C-:B------:R-:W-:Y:S01]  /*68e0*/  FADD R7, R7, -R45.reuse ;  /* 0x8000002d07077221 */ /* 0x100fe20000000000 */
[----:B-1----:R-:W-:Y:S01]  /*68f0*/  FMNMX R19, R18, R19, !PT ;  /* 0x0000001312137209 */ /* 0x002fe20007800000 */
[--C-:B------:R-:W-:Y:S02]  /*6900*/  FADD R6, R6, -R45.reuse ;  /* 0x8000002d06067221 */ /* 0x100fe40000000000 */
[----:B------:R-:W-:Y:S01]  /*6910*/  FMUL R18, R7, 1.4426950216293334961 ;  /* 0x3fb8aa3b07127820 */ /* 0x000fe20000400000 */
[--C-:B------:R-:W-:Y:S01]  /*6920*/  FADD R8, R8, -R45.reuse ;  /* 0x8000002d08087221 */ /* 0x100fe20000000000 */
[----:B------:R-:W0:Y:S01]  /*6930*/  SHFL.BFLY PT, R7, R19, 0x1, 0x1f ;  /* 0x0c201f0013077f89 */ /* 0x000e2200000e0000 */
[----:B------:R-:W-:Y:S01]  /*6940*/  FMUL R6, R6, 1.4426950216293334961 ;  /* 0x3fb8aa3b06067820 */ /* 0x000fe20000400000 */
[----:B------:R-:W-:Y:S01]  /*6950*/  FADD R4, R4, -R45 ;  /* 0x8000002d04047221 */ /* 0x000fe20000000000 */
[----:B------:R-:W-:Y:S02]  /*6960*/  FMUL R8, R8, 1.4426950216293334961 ;  /* 0x3fb8aa3b08087820 */ /* 0x000fe40000400000 */
[----:B------:R1:W-:Y:S01]  /*6970*/  MUFU.EX2 R41, R6 ;  /* 0x0000000600297308 */ /* 0x0003e20000000800 */
[----:B------:R-:W-:-:S07]  /*6980*/  LOP3.LUT R15, R51, 0x1ff, RZ, 0xc0, !PT ;  /* 0x000001ff330f7812 */ /* 0x000fce00078ec0ff */
[----:B------:R-:W0:Y:S01]  /*6990*/  MUFU.EX2 R43, R18 ;  /* 0x00000012002b7308 */ /* 0x000e220000000800 */
[----:B-1----:R-:W-:-:S07]  /*69a0*/  FMUL R6, R4, 1.4426950216293334961 ;  /* 0x3fb8aa3b04067820 */ /* 0x002fce0000400000 */
[----:B------:R-:W1:Y:S08]  /*69b0*/  MUFU.EX2 R56, R8 ;  /* 0x0000000800387308 */ /* 0x000e700000000800 */
[----:B------:R-:W5:Y:S01]  /*69c0*/  MUFU.EX2 R42, R6 ;  /* 0x00000006002a7308 */ /* 0x000f620000000800 */
[----:B------:R-:W-:Y:S01]  /*69d0*/  IMAD.SHL.U32 R15, R15, 0x2, RZ ;  /* 0x000000020f0f7824 */ /* 0x000fe200078e00ff */
[----:B------:R-:W-:Y:S01]  /*69e0*/  STL [R1+0x104], R45 ;  /* 0x0001042d01007387 */ /* 0x000fe20000100800 */
[----:B0-----:R-:W-:-:S03]  /*69f0*/  FMNMX3 R39, R19, R7, R52, !PT ;  /* 0x0000000713277276 */ /* 0x001fc60007800034 */
[----:B------:R-:W-:Y:S01]  /*6a00*/  LOP3.LUT R15, R15, 0x30, R26, 0x78, !PT ;  /* 0x000000300f0f7812 */ /* 0x000fe200078e781a */
[----:B------:R-:W-:Y:S06]  /*6a10*/  BAR.SYNC.DEFER_BLOCKING 0x0 ;  /* 0x0000000000007b1d */ /* 0x000fec0000010000 */
[----:B------:R-:W-:Y:S04]  /*6a20*/  STL [R1+0x38], R43 ;  /* 0x0000382b01007387 */ /* 0x000fe80000100800 */
[----:B-1----:R-:W-:Y:S04]  /*6a30*/  STL [R1+0x34], R56 ;  /* 0x0000343801007387 */ /* 0x002fe80000100800 */
[----:B------:R-:W-:Y:S04]  /*6a40*/  STL [R1+0x3c], R41 ;  /* 0x00003c2901007387 */ /* 0x000fe80000100800 */
[----:B-----5:R-:W-:Y:S04]  /*6a50*/  STL [R1+0x40], R42 ;  /* 0x0000402a01007387 */ /* 0x020fe80000100800 */
[----:B------:R0:W-:Y:S04]  /*6a60*/  STS.U16 [R15+UR8+0x21800], R24 ;  /* 0x021800180f007988 */ /* 0x0001e80008000408 */
[----:B------:R-:W-:Y:S04]  /*6a70*/  STL [R1+0x100], R39 ;  /* 0x0001002701007387 */ /* 0x000fe80000100800 */
[----:B0-----:R-:W5:Y:S04]  /*6a80*/  LDL.LU R24, [R1+0x150] ;  /* 0x0001500001187983 */ /* 0x001f680000300800 */
[----:B------:R-:W4:Y:S04]  /*6a90*/  LDL.LU R19, [R1+0x154] ;  /* 0x0001540001137983 */ /* 0x000f280000300800 */
[----:B------:R-:W4:Y:S04]  /*6aa0*/  LDL.LU R18, [R1+0x158] ;  /* 0x0001580001127983 */ /* 0x000f280000300800 */
[----:B------:R-:W4:Y:S01]  /*6ab0*/  LDL.LU R8, [R1+0x15c] ;  /* 0x00015c0001087983 */ /* 0x000f220000300800 */
[----:B------:R-:W-:-:S04]  /*6ac0*/  FADD R4, -R45, R48 ;  /* 0x000000302d047221 */ /* 0x000fc80000000100 */
[----:B------:R-:W-:Y:S01]  /*6ad0*/  FMUL R61, R4, 1.4426950216293334961 ;  /* 0x3fb8aa3b043d7820 */ /* 0x000fe20000400000 */
[--C-:B------:R-:W-:Y:S01]  /*6ae0*/  FADD R4, R17, -R39.reuse ;  /* 0x8000002711047221 */ /* 0x100fe20000000000 */
[----:B------:R-:W-:Y:S02]  /*6af0*/  IMAD.SHL.U32 R6, R51, 0x8, RZ ;  /* 0x0000000833067824 */ /* 0x000fe400078e00ff */
[----:B------:R-:W-:-:S03]  /*6b00*/  FADD R5, R5, -R39 ;  /* 0x8000002705057221 */ /* 0x000fc60000000000 */
[----:B------:R-:W-:Y:S01]  /*6b10*/  LOP3.LUT R6, R6, 0x30, RZ, 0xc0, !PT ;  /* 0x0000003006067812 */ /* 0x000fe200078ec0ff */
[----:B------:R-:W-:Y:S01]  /*6b20*/  FMUL R5, R5, 1.4426950216293334961 ;  /* 0x3fb8aa3b05057820 */ /* 0x000fe20000400000 */
[----:B------:R-:W-:Y:S01]  /*6b30*/  MUFU.EX2 R61, R61 ;  /* 0x0000003d003d7308 */ /* 0x000fe20000000800 */
[----:B------:R-:W-:Y:S04]  /*6b40*/  STS.U16 [R15+UR8+0x21400], R25 ;  /* 0x021400190f007988 */ /* 0x000fe80008000408 */
[----:B------:R-:W-:Y:S04]  /*6b50*/  STS.U16 [R15+UR8+0x22000], R28 ;  /* 0x0220001c0f007988 */ /* 0x000fe80008000408 */
[----:B------:R-:W-:Y:S04]  /*6b60*/  STS.U16 [R15+UR8+0x21000], R29 ;  /* 0x0210001d0f007988 */ /* 0x000fe80008000408 */
[----:B--2---:R0:W-:Y:S02]  /*6b70*/  STS.U16 [R15+UR8+0x22800], R0 ;  /* 0x022800000f007988 */ /* 0x0041e40008000408 */
[----:B0-----:R-:W-:Y:S01]  /*6b80*/  FMUL R0, R4, 1.4426950216293334961 ;  /* 0x3fb8aa3b04007820 */ /* 0x001fe20000400000 */
[----:B------:R-:W-:-:S04]  /*6b90*/  FADD R4, R16, -R39 ;  /* 0x8000002710047221 */ /* 0x000fc80000000000 */
[----:B------:R-:W-:Y:S01]  /*6ba0*/  FMUL R4, R4, 1.4426950216293334961 ;  /* 0x3fb8aa3b04047820 */ /* 0x000fe20000400000 */
[----:B---3--:R0:W-:Y:S03]  /*6bb0*/  STS.U16 [R15+UR8+0x23800], R12 ;  /* 0x0238000c0f007988 */ /* 0x0081e60008000408 */
[----:B0-----:R0:W-:Y:S02]  /*6bc0*/  MUFU.EX2 R12, R4 ;  /* 0x00000004000c7308 */ /* 0x0011e40000000800 */
[----:B0-----:R-:W-:-:S04]  /*6bd0*/  FADD R4, -R39, R52 ;  /* 0x0000003427047221 */ /* 0x001fc80000000100 */
[----:B------:R-:W-:Y:S01]  /*6be0*/  FMUL R60, R4, 1.4426950216293334961 ;  /* 0x3fb8aa3b043c7820 */ /* 0x000fe20000400000 */
[----:B------:R-:W-:Y:S01]  /*6bf0*/  FADD R4, R13, -R39 ;  /* 0x800000270d047221 */ /* 0x000fe20000000000 */
[----:B------:R0:W1:Y:S03]  /*6c00*/  MUFU.EX2 R17, R0 ;  /* 0x0000000000117308 */ /* 0x0000660000000800 */
[----:B------:R-:W-:Y:S01]  /*6c10*/  FMUL R4, R4, 1.4426950216293334961 ;  /* 0x3fb8aa3b04047820 */ /* 0x000fe20000400000 */
[----:B0-----:R-:W-:-:S04]  /*6c20*/  LEA R0, R50, R6, 0x6 ;  /* 0x0000000632007211 */ /* 0x001fc800078e30ff */
[----:B------:R-:W-:Y:S08]  /*6c30*/  MUFU.EX2 R7, R4 ;  /* 0x0000000400077308 */ /* 0x000ff00000000800 */
[----:B------:R-:W0:Y:S08]  /*6c40*/  MUFU.EX2 R6, R5 ;  /* 0x0000000500067308 */ /* 0x000e300000000800 */
[----:B------:R-:W4:Y:S01]  /*6c50*/  MUFU.EX2 R60, R60 ;  /* 0x0000003c003c7308 */ /* 0x000f220000000800 */
[----:B------:R2:W-:Y:S04]  /*6c60*/  STS.U16 [R15+UR8+0x23400], R11 ;  /* 0x0234000b0f007988 */ /* 0x0005e80008000408 */
[----:B-1----:R-:W-:Y:S04]  /*6c70*/  STL [R1+0x20], R17 ;  /* 0x0000201101007387 */ /* 0x002fe80000100800 */
[----:B--2---:R-:W2:Y:S04]  /*6c80*/  LDL.LU R11, [R1+0x130] ;  /* 0x00013000010b7983 */ /* 0x004ea80000300800 */
[----:B------:R-:W-:Y:S04]  /*6c90*/  STL [R1+0x1c], R12 ;  /* 0x00001c0c01007387 */ /* 0x000fe80000100800 */
[----:B0-----:R-:W-:Y:S04]  /*6ca0*/  STL [R1+0x2c], R6 ;  /* 0x00002c0601007387 */ /* 0x001fe80000100800 */
[----:B------:R-:W-:Y:S04]  /*6cb0*/  STL [R1+0x30], R7 ;  /* 0x0000300701007387 */ /* 0x000fe80000100800 */
[----:B------:R0:W-:Y:S04]  /*6cc0*/  STS.U16 [R15+UR8+0x23000], R10 ;  /* 0x0230000a0f007988 */ /* 0x0001e80008000408 */
[----:B------:R-:W3:Y:S04]  /*6cd0*/  LDL.LU R47, [R1+0x10] ;  /* 0x00001000012f7983 */ /* 0x000ee80000300800 */
[----:B------:R1:W-:Y:S04]  /*6ce0*/  STS.U16 [R15+UR8+0x22c00], R9 ;  /* 0x022c00090f007988 */ /* 0x0003e80008000408 */
[----:B0-----:R-:W3:Y:S04]  /*6cf0*/  LDL.LU R10, [R1+0x134] ;  /* 0x00013400010a7983 */ /* 0x001ee80000300800 */
[----:B-1----:R-:W3:Y:S01]  /*6d00*/  LDL.LU R9, [R1+0x138] ;  /* 0x0001380001097983 */ /* 0x002ee20000300800 */
[----:B------:R-:W-:Y:S01]  /*6d10*/  F2FP.F16.F32.PACK_AB R59, R7, R6 ;  /* 0x00000006073b723e */ /* 0x000fe200000000ff */
[----:B----4-:R-:W-:-:S02]  /*6d20*/  FMUL R55, R60, R8 ;  /* 0x000000083c377220 */ /* 0x010fc40000400000 */
[----:B------:R-:W4:Y:S01]  /*6d30*/  LDL.LU R8, [R1+0x13c] ;  /* 0x00013c0001087983 */ /* 0x000f220000300800 */
[----:B-----5:R-:W-:-:S03]  /*6d40*/  FMUL R52, R61, R24 ;  /* 0x000000183d347220 */ /* 0x020fc60000400000 */
[----:B------:R-:W5:Y:S04]  /*6d50*/  LDL.LU R46, [R1+0x14] ;  /* 0x00001400012e7983 */ /* 0x000f680000300800 */
        /* <DEDUP_REMOVED lines=12> */
[----:B------:R-:W-:Y:S04]  /*6e20*/  STS.U16 [R15+UR8+0x20000], R35 ;  /* 0x020000230f007988 */ /* 0x000fe80008000408 */
[----:B------:R-:W-:Y:S04]  /*6e30*/  STS.U16 [R15+UR8+0x20400], R34 ;  /* 0x020400220f007988 */ /* 0x000fe80008000408 */
[----:B------:R-:W-:Y:S04]  /*6e40*/  STS.U16 [R15+UR8+0x20800], R33 ;  /* 0x020800210f007988 */ /* 0x000fe80008000408 */
[----:B------:R-:W-:Y:S04]  /*6e50*/  STS.U16 [R15+UR8+0x20c00], R32 ;  /* 0x020c00200f007988 */ /* 0x000fe80008000408 */
[----:B------:R-:W-:Y:S04]  /*6e60*/  STS.U16 [R15+UR8+0x21c00], R23 ;  /* 0x021c00170f007988 */ /* 0x000fe80008000408 */
[----:B------:R-:W-:Y:S04]  /*6e70*/  STS.U16 [R15+UR8+0x22400], R22 ;  /* 0x022400160f007988 */ /* 0x000fe80008000408 */
[----:B------:R-:W-:Y:S01]  /*6e80*/  STS.U16 [R15+UR8+0x23c00], R14 ;  /* 0x023c000e0f007988 */ /* 0x000fe20008000408 */
[----:B------:R-:W-:Y:S01]  /*6e90*/  LOP3.LUT R0, R0, 0x30, R49, 0x78, !PT ;  /* 0x0000003000007812 */ /* 0x000fe200078e7831 */
[----:B------:R-:W-:Y:S01]  /*6ea0*/  BAR.SYNC.DEFER_BLOCKING 0x0 ;  /* 0x0000000000007b1d */ /* 0x000fe20000010000 */
[----:B------:R-:W-:Y:S01]  /*6eb0*/  FMUL R53, R61, R19 ;  /* 0x000000133d357220 */ /* 0x000fe20000400000 */
[----:B------:R-:W-:Y:S01]  /*6ec0*/  FMUL R54, R60, R18 ;  /* 0x000000123c367220 */ /* 0x000fe20000400000 */
[----:B------:R-:W-:-:S02]  /*6ed0*/  F2FP.F16.F32.PACK_AB R57, R12, R17 ;  /* 0x000000110c39723e */ /* 0x000fc400000000ff */
[----:B------:R-:W-:Y:S02]  /*6ee0*/  F2FP.F16.F32.PACK_AB R56, R56, R43 ;  /* 0x0000002b3838723e */ /* 0x000fe400000000ff */
[----:B------:R-:W-:Y:S01]  /*6ef0*/  F2FP.F16.F32.PACK_AB R58, R42, R41 ;  /* 0x000000292a3a723e */ /* 0x000fe200000000ff */
[----:B------:R-:W-:Y:S04]  /*6f00*/  LDSM.16.M88.4 R16, [R0+UR8+0x20400] ;  /* 0x020400080010783b */ /* 0x000fe80008000200 */
[----:B------:R-:W-:Y:S04]  /*6f10*/  LDSM.16.M88.4 R20, [R0+UR8+0x20200] ;  /* 0x020200080014783b */ /* 0x000fe80008000200 */
[----:B------:R-:W0:Y:S04]  /*6f20*/  LDSM.16.M88.4 R48, [R0+UR8+0x20000] ;  /* 0x020000080030783b */ /* 0x000e280008000200 */
[----:B------:R-:W-:Y:S01]  /*6f30*/  LDSM.16.M88.4 R12, [R0+UR8+0x20600] ;  /* 0x02060008000c783b */ /* 0x000fe20008000200 */
[C---:B--2---:R-:W-:Y:S01]  /*6f40*/  FMUL R40, R61.reuse, R11 ;  /* 0x0000000b3d287220 */ /* 0x044fe20000400000 */
[----:B---3--:R-:W-:Y:S01]  /*6f50*/  FMUL R41, R61, R10 ;  /* 0x0000000a3d297220 */ /* 0x008fe20000400000 */
[C---:B------:R-:W-:Y:S01]  /*6f60*/  FMUL R42, R60.reuse, R9 ;  /* 0x000000093c2a7220 */ /* 0x040fe20000400000 */
[----:B0-----:R-:W-:Y:S01]  /*6f70*/  HMMA.16816.F32 R52, R56, R48, R52 ;  /* 0x000000303834723c */ /* 0x001fe20000001834 */
[----:B----4-:R-:W-:-:S02]  /*6f80*/  FMUL R43, R60, R8 ;  /* 0x000000083c2b7220 */ /* 0x010fc40000400000 */
[----:B------:R-:W0:Y:S01]  /*6f90*/  LDSM.16.M88.4 R8, [R0+UR8+0x20800] ;  /* 0x020800080008783b */ /* 0x000e220008000200 */
[C---:B-----5:R-:W-:Y:S01]  /*6fa0*/  FMUL R24, R61.reuse, R24 ;  /* 0x000000183d187220 */ /* 0x060fe20000400000 */
[----:B------:R-:W-:Y:S01]  /*6fb0*/  FMUL R25, R61, R25 ;  /* 0x000000193d197220 */ /* 0x000fe20000400000 */
[C---:B------:R-:W-:Y:S01]  /*6fc0*/  FMUL R26, R60.reuse, R26 ;  /* 0x0000001a3c1a7220 */ /* 0x040fe20000400000 */
[----:B------:R-:W-:-:S07]  /*6fd0*/  FMUL R27, R60, R27 ;  /* 0x0000001b3c1b7220 */ /* 0x000fce0000400000 */
[----:B------:R-:W-:Y:S01]  /*6fe0*/  HMMA.16816.F32 R24, R56, R16, R24 ;  /* 0x000000103818723c */ /* 0x000fe20000001818 */
[----:B------:R-:W-:-:S04]  /*6ff0*/  IMAD.MOV.U32 R16, RZ, RZ, R39 ;  /* 0x000000ffff107224 */ /* 0x000fc800078e0027 */
[----:B------:R-:W-:Y:S01]  /*7000*/  FADD R2, R2, -R16 ;  /* 0x8000001002027221 */ /* 0x000fe20000000000 */
[C---:B------:R-:W-:Y:S01]  /*7010*/  FMUL R32, R61.reuse, R7 ;  /* 0x000000073d207220 */ /* 0x040fe20000400000 */
[----:B------:R-:W-:Y:S01]  /*7020*/  FMUL R33, R61, R6 ;  /* 0x000000063d217220 */ /* 0x000fe20000400000 */
[----:B------:R-:W-:Y:S01]  /*7030*/  FMUL R34, R60, R5 ;  /* 0x000000053c227220 */ /* 0x000fe20000400000 */
[--C-:B------:R-:W-:Y:S01]  /*7040*/  FADD R5, R46, -R45.reuse ;  /* 0x8000002d2e057221 */ /* 0x100fe20000000000 */
[----:B------:R-:W-:Y:S01]  /*7050*/  FMUL R35, R60, R4 ;  /* 0x000000043c237220 */ /* 0x000fe20000400000 */
[----:B------:R-:W-:Y:S02]  /*7060*/  FADD R4, R47, -R45 ;  /* 0x8000002d2f047221 */ /* 0x000fe40000000000 */
[----:B------:R-:W-:Y:S02]  /*7070*/  FMUL R5, R5, 1.4426950216293334961 ;  /* 0x3fb8aa3b05057820 */ /* 0x000fe40000400000 */
[----:B------:R-:W-:-:S02]  /*7080*/  FMUL R4, R4, 1.4426950216293334961 ;  /* 0x3fb8aa3b04047820 */ /* 0x000fc40000400000 */
[----:B------:R1:W-:Y:S01]  /*7090*/  MUFU.EX2 R47, R5 ;  /* 0x00000005002f7308 */ /* 0x0003e20000000800 */
[----:B0-----:R-:W-:Y:S01]  /*70a0*/  HMMA.16816.F32 R32, R56, R8, R32 ;  /* 0x000000083820723c */ /* 0x001fe20000001820 */
[----:B------:R-:W-:Y:S01]  /*70b0*/  FMUL R2, R2, 1.4426950216293334961 ;  /* 0x3fb8aa3b02027820 */ /* 0x000fe20000400000 */
[----:B------:R-:W-:-:S05]  /*70c0*/  FADD R8, R37, -R16 ;  /* 0x8000001025087221 */ /* 0x000fca0000000000 */
[----:B------:R0:W2:Y:S01]  /*70d0*/  MUFU.EX2 R46, R4 ;  /* 0x00000004002e7308 */ /* 0x0000a20000000800 */
[--C-:B-1----:R-:W-:Y:S01]  /*70e0*/  FADD R5, R44, -R45.reuse ;  /* 0x8000002d2c057221 */ /* 0x102fe20000000000 */
[----:B------:R-:W-:Y:S01]  /*70f0*/  HMMA.16816.F32 R40, R56, R20, R40 ;  /* 0x000000143828723c */ /* 0x000fe20000001828 */
[----:B0-----:R-:W-:Y:S02]  /*7100*/  FADD R4, R38, -R45 ;  /* 0x8000002d26047221 */ /* 0x001fe40000000000 */
[----:B------:R-:W-:-:S03]  /*7110*/  FMUL R5, R5, 1.4426950216293334961 ;  /* 0x3fb8aa3b05057820 */ /* 0x000fc60000400000 */
[----:B------:R0:W-:Y:S01]  /*7120*/  MUFU.EX2 R21, R2 ;  /* 0x0000000200157308 */ /* 0x0001e20000000800 */
[----:B------:R-:W-:-:S07]  /*7130*/  FMUL R4, R4, 1.4426950216293334961 ;  /* 0x3fb8aa3b04047820 */ /* 0x000fce0000400000 */
[----:B------:R-:W1:Y:S01]  /*7140*/  MUFU.EX2 R17, R4 ;  /* 0x0000000400117308 */ /* 0x000e620000000800 */
[----:B0-----:R-:W-:-:S07]  /*7150*/  FMUL R2, R8, 1.4426950216293334961 ;  /* 0x3fb8aa3b08027820 */ /* 0x001fce0000400000 */
[----:B------:R-:W0:Y:S08]  /*7160*/  MUFU.EX2 R20, R5 ;  /* 0x0000000500147308 */ /* 0x000e300000000800 */
[----:B------:R-:W3:Y:S01]  /*7170*/  MUFU.EX2 R45, R2 ;  /* 0x00000002002d7308 */ /* 0x000ee20000000800 */
[----:B--2---:R-:W-:Y:S01]  /*7180*/  STL [R1+0x18], R46 ;  /* 0x0000182e01007387 */ /* 0x004fe20000100800 */
[C---:B------:R-:W-:Y:S01]  /*7190*/  FMUL R28, R61.reuse, R28 ;  /* 0x0000001c3d1c7220 */ /* 0x040fe20000400000 */
[----:B------:R-:W-:Y:S01]  /*71a0*/  FMUL R29, R61, R29 ;  /* 0x0000001d3d1d7220 */ /* 0x000fe20000400000 */
[C---:B------:R-:W-:Y:S01]  /*71b0*/  FMUL R30, R60.reuse, R30 ;  /* 0x0000001e3c1e7220 */ /* 0x040fe20000400000 */
[----:B------:R-:W2:Y:S01]  /*71c0*/  LDL.LU R49, [R1+0x2a0] ;  /* 0x0002a00001317983 */ /* 0x000ea20000300800 */
[----:B------:R-:W-:-:S03]  /*71d0*/  FMUL R31, R60, R31 ;  /* 0x0000001f3c1f7220 */ /* 0x000fc60000400000 */
[----:B------:R-:W4:Y:S04]  /*71e0*/  LDL.LU R48, [R1+0x2a4] ;  /* 0x0002a40001307983 */ /* 0x000f280000300800 */
[----:B------:R-:W5:Y:S04]  /*71f0*/  LDL.LU R38, [R1+0x2a8] ;  /* 0x0002a80001267983 */ /* 0x000f680000300800 */
[----:B------:R-:W2:Y:S01]  /*7200*/  LDL.LU R39, [R1+0x2ac] ;  /* 0x0002ac0001277983 */ /* 0x000ea20000300800 */
[----:B------:R-:W-:-:S03]  /*7210*/  FADD R8, R36, -R16 ;  /* 0x8000001024087221 */ /* 0x000fc60000000000 */
[----:B------:R-:W-:Y:S01]  /*7220*/  STL [R1+0x28], R47 ;  /* 0x0000282f01007387 */ /* 0x000fe20000100800 */
[----:B------:R-:W-:Y:S03]  /*7230*/  HMMA.16816.F32 R28, R56, R12, R28 ;  /* 0x0000000c381c723c */ /* 0x000fe6000000181c */
[----:B-1----:R-:W-:Y:S04]  /*7240*/  STL [R1+0x2e4], R17 ;  /* 0x0002e41101007387 */ /* 0x002fe80000100800 */
[----:B0-----:R-:W-:Y:S04]  /*7250*/  STL [R1+0x2e8], R20 ;  /* 0x0002e81401007387 */ /* 0x001fe80000100800 */
[----:B------:R-:W-:Y:S04]  /*7260*/  STL [R1+0x10], R21 ;  /* 0x0000101501007387 */ /* 0x000fe80000100800 */
[----:B---3--:R0:W-:Y:S01]  /*7270*/  STL [R1+0x14], R45 ;  /* 0x0000142d01007387 */ /* 0x0081e20000100800 */
[----:B------:R-:W-:-:S03]  /*7280*/  FMUL R2, R8, 1.4426950216293334961 ;  /* 0x3fb8aa3b08027820 */ /* 0x000fc60000400000 */
[----:B------:R-:W3:Y:S04]  /*7290*/  LDL.LU R13, [R1+0x2d0] ;  /* 0x0002d000010d7983 */ /* 0x000ee80000300800 */
[----:B------:R-:W2:Y:S04]  /*72a0*/  LDL.LU R12, [R1+0x2d4] ;  /* 0x0002d400010c7983 */ /* 0x000ea80000300800 */
[----:B------:R-:W4:Y:S04]  /*72b0*/  LDL.LU R9, [R1+0x2d8] ;  /* 0x0002d80001097983 */ /* 0x000f280000300800 */
[----:B------:R-:W5:Y:S01]  /*72c0*/  LDL.LU R8, [R1+0x2dc] ;  /* 0x0002dc0001087983 */ /* 0x000f620000300800 */
[----:B------:R-:W-:Y:S01]  /*72d0*/  FADD R3, R3, -R16 ;  /* 0x8000001003037221 */ /* 0x000fe20000000000 */
[----:B------:R-:W-:-:S02]  /*72e0*/  F2FP.F16.F32.PACK_AB R44, R47, R46 ;  /* 0x0000002e2f2c723e */ /* 0x000fc400000000ff */
[----:B------:R-:W1:Y:S01]  /*72f0*/  LDSM.16.M88.4 R4, [R0+UR8+0x20a00] ;  /* 0x020a00080004783b */ /* 0x000e620008000200 */
[----:B------:R-:W-:Y:S01]  /*7300*/  FMUL R3, R3, 1.4426950216293334961 ;  /* 0x3fb8aa3b03037820 */ /* 0x000fe20000400000 */
[----:B------:R-:W-:Y:S08]  /*7310*/  MUFU.EX2 R2, R2 ;  /* 0x0000000200027308 */ /* 0x000ff00000000800 */
[----:B------:R-:W1:Y:S01]  /*7320*/  MUFU.EX2 R16, R3 ;  /* 0x0000000300107308 */ /* 0x000e620000000800 */
[----:B0-----:R-:W-:-:S02]  /*7330*/  F2FP.F16.F32.PACK_AB R45, R45, R21 ;  /* 0x000000152d2d723e */ /* 0x001fc400000000ff */
[----:B------:R-:W-:Y:S02]  /*7340*/  F2FP.F16.F32.PACK_AB R46, R20, R17 ;  /* 0x00000011142e723e */ /* 0x000fe400000000ff */
[----:B-1----:R-:W-:-:S07]  /*7350*/  F2FP.F16.F32.PACK_AB R47, R16, R2 ;  /* 0x00000002102f723e */ /* 0x002fce00000000ff */
[C---:B------:R-:W-:Y:S01]  /*7360*/  HMMA.16816.F32 R52, R44.reuse, R50, R52 ;  /* 0x000000322c34723c */ /* 0x040fe20000001834 */
[----:B------:R-:W-:Y:S04]  /*7370*/  STL [R1+0x24], R2 ;  /* 0x0000240201007387 */ /* 0x000fe80000100800 */
[----:B------:R0:W-:Y:S03]  /*7380*/  STL [R1+0x2ec], R16 ;  /* 0x0002ec1001007387 */ /* 0x0001e60000100800 */
[C---:B------:R-:W-:Y:S08]  /*7390*/  HMMA.16816.F32 R20, R44.reuse, R22, R40 ;  /* 0x000000162c14723c */ /* 0x040ff00000001828 */
[----:B0-----:R-:W-:Y:S01]  /*73a0*/  HMMA.16816.F32 R16, R44, R18, R24 ;  /* 0x000000122c10723c */ /* 0x001fe20000001818 */
[----:B------:R-:W-:Y:S04]  /*73b0*/  LDSM.16.M88.4 R24, [R0+UR8+0x20e00] ;  /* 0x020e00080018783b */ /* 0x000fe80008000200 */
[----:B------:R3:W-:Y:S04]  /*73c0*/  STL.64 [R1+0x150], R52 ;  /* 0x0001503401007387 */ /* 0x0007e80000100a00 */
[----:B------:R4:W-:Y:S04]  /*73d0*/  STL.64 [R1+0x158], R54 ;  /* 0x0001583601007387 */ /* 0x0009e80000100a00 */
[----:B------:R-:W-:Y:S04]  /*73e0*/  STL.64 [R1+0x130], R20 ;  /* 0x0001301401007387 */ /* 0x000fe80000100a00 */
[----:B------:R-:W-:Y:S04]  /*73f0*/  STL.64 [R1+0x138], R22 ;  /* 0x0001381601007387 */ /* 0x000fe80000100a00 */
[----:B------:R-:W-:Y:S04]  /*7400*/  STL.64 [R1+0x170], R16 ;  /* 0x0001701001007387 */ /* 0x000fe80000100a00 */
[----:B------:R-:W-:Y:S04]  /*7410*/  STL.64 [R1+0x178], R18 ;  /* 0x0001781201007387 */ /* 0x000fe80000100a00 */
[----:B------:R-:W-:Y:S01]  /*7420*/  LDSM.16.M88.4 R20, [R0+UR8+0x21000] ;  /* 0x021000080014783b */ /* 0x000fe20008000200 */
[C---:B---3--:R-:W-:Y:S01]  /*7430*/  FMUL R52, R61.reuse, R13 ;  /* 0x0000000d3d347220 */ /* 0x048fe20000400000 */
[----:B--2---:R-:W-:-:S02]  /*7440*/  FMUL R53, R61, R12 ;  /* 0x0000000c3d357220 */ /* 0x004fc40000400000 */
[----:B------:R-:W-:Y:S01]  /*7450*/  HMMA.16816.F32 R12, R44, R14, R28 ;  /* 0x0000000e2c0c723c */ /* 0x000fe2000000181c */
[----:B------:R-:W2:Y:S01]  /*7460*/  LDL.LU R31, [R1+0x200] ;  /* 0x00020000011f7983 */ /* 0x000ea20000300800 */
[C---:B----4-:R-:W-:Y:S01]  /*7470*/  FMUL R54, R60.reuse, R9 ;  /* 0x000000093c367220 */ /* 0x050fe20000400000 */
[----:B-----5:R-:W-:-:S05]  /*7480*/  FMUL R55, R60, R8 ;  /* 0x000000083c377220 */ /* 0x020fca0000400000 */
[----:B------:R-:W-:Y:S11]  /*7490*/  HMMA.16816.F32 R8, R44, R10, R32 ;  /* 0x0000000a2c08723c */ /* 0x000ff60000001820 */
[----:B------:R-:W-:Y:S04]  /*74a0*/  STL.64 [R1+0x180], R12 ;  /* 0x0001800c01007387 */ /* 0x000fe80000100a00 */
[----:B------:R0:W-:Y:S04]  /*74b0*/  STL.64 [R1+0x188], R14 ;  /* 0x0001880e01007387 */ /* 0x0001e80000100a00 */
[----:B------:R-:W3:Y:S04]  /*74c0*/  LDL.LU R30, [R1+0x204] ;  /* 0x00020400011e7983 */ /* 0x000ee80000300800 */
[----:B------:R1:W-:Y:S04]  /*74d0*/  STL.64 [R1+0x190], R8 ;  /* 0x0001900801007387 */ /* 0x0003e80000100a00 */
[----:B------:R-:W-:Y:S04]  /*74e0*/  STL.64 [R1+0x198], R10 ;  /* 0x0001980a01007387 */ /* 0x000fe80000100a00 */
[----:B------:R-:W4:Y:S04]  /*74f0*/  LDL.LU R29, [R1+0x208] ;  /* 0x00020800011d7983 */ /* 0x000f280000300800 */
[----:B------:R-:W5:Y:S04]  /*7500*/  LDL.LU R28, [R1+0x20c] ;  /* 0x00020c00011c7983 */ /* 0x000f680000300800 */
[----:B0-----:R-:W5:Y:S04]  /*7510*/  LDL.LU R15, [R1+0x220] ;  /* 0x00022000010f7983 */ /* 0x001f680000300800 */
[----:B------:R-:W5:Y:S04]  /*7520*/  LDL.LU R14, [R1+0x224] ;  /* 0x00022400010e7983 */ /* 0x000f680000300800 */
[----:B------:R-:W5:Y:S04]  /*7530*/  LDL.LU R3, [R1+0x228] ;  /* 0x0002280001037983 */ /* 0x000f680000300800 */
[----:B------:R-:W5:Y:S01]  /*7540*/  LDL.LU R2, [R1+0x22c] ;  /* 0x00022c0001027983 */ /* 0x000f620000300800 */
[C---:B------:R-:W-:Y:S01]  /*7550*/  FMUL R36, R61.reuse, R49 ;  /* 0x000000313d247220 */ /* 0x040fe20000400000 */
[----:B------:R-:W-:-:S02]  /*7560*/  FMUL R37, R61, R48 ;  /* 0x000000303d257220 */ /* 0x000fc40000400000 */
[----:B------:R-:W0:Y:S01]  /*7570*/  LDSM.16.M88.4 R48, [R0+UR8+0x20c00] ;  /* 0x020c00080030783b */ /* 0x000e220008000200 */
[C---:B------:R-:W-:Y:S01]  /*7580*/  FMUL R38, R60.reuse, R38 ;  /* 0x000000263c267220 */ /* 0x040fe20000400000 */
[----:B------:R-:W-:Y:S02]  /*7590*/  FMUL R39, R60, R39 ;  /* 0x000000273c277220 */ /* 0x000fe40000400000 */
[----:B------:R-:W5:Y:S04]  /*75a0*/  LDL.LU R13, [R1+0x250] ;  /* 0x00025000010d7983 */ /* 0x000f680000300800 */
[----:B------:R-:W5:Y:S01]  /*75b0*/  LDL.LU R12, [R1+0x254] ;  /* 0x00025400010c7983 */ /* 0x000f620000300800 */
[C---:B------:R-:W-:Y:S03]  /*75c0*/  HMMA.16816.F32 R36, R56.reuse, R4, R36 ;  /* 0x000000043824723c */ /* 0x040fe60000001824 */
[----:B-1----:R-:W5:Y:S04]  /*75d0*/  LDL.LU R9, [R1+0x258] ;  /* 0x0002580001097983 */ /* 0x002f680000300800 */
[----:B------:R-:W5:Y:S01]  /*75e0*/  LDL.LU R8, [R1+0x25c] ;  /* 0x00025c0001087983 */ /* 0x000f620000300800 */
[----:B0-----:R-:W-:-:S12]  /*75f0*/  HMMA.16816.F32 R52, R56, R48, R52 ;  /* 0x000000303834723c */ /* 0x001fd80000001834 */
[C---:B------:R-:W-:Y:S01]  /*7600*/  HMMA.16816.F32 R16, R44.reuse, R6, R36 ;  /* 0x000000062c10723c */ /* 0x040fe20000001824 */
[----:B------:R-:W5:Y:S07]  /*7610*/  LDL.LU R36, [R1+0x270] ;  /* 0x0002700001247983 */ /* 0x000f6e0000300800 */
[----:B------:R-:W-:Y:S11]  /*7620*/  HMMA.16816.F32 R4, R44, R50, R52 ;  /* 0x000000322c04723c */ /* 0x000ff60000001834 */
[----:B------:R-:W-:Y:S04]  /*7630*/  STL.64 [R1+0x2a0], R16 ;  /* 0x0002a01001007387 */ /* 0x000fe80000100a00 */
[----:B------:R-:W-:Y:S04]  /*7640*/  STL.64 [R1+0x2a8], R18 ;  /* 0x0002a81201007387 */ /* 0x000fe80000100a00 */
[----:B------:R-:W5:Y:S04]  /*7650*/  LDL.LU R37, [R1+0x274] ;  /* 0x0002740001257983 */ /* 0x000f680000300800 */
[----:B------:R-:W-:Y:S04]  /*7660*/  STL.64 [R1+0x2d0], R4 ;  /* 0x0002d00401007387 */ /* 0x000fe80000100a00 */
[----:B------:R0:W-:Y:S04]  /*7670*/  STL.64 [R1+0x2d8], R6 ;  /* 0x0002d80601007387 */ /* 0x0001e80000100a00 */
[----:B------:R-:W5:Y:S04]  /*7680*/  LDL.LU R38, [R1+0x278] ;  /* 0x0002780001267983 */ /* 0x000f680000300800 */
[----:B------:R-:W5:Y:S04]  /*7690*/  LDL.LU R39, [R1+0x27c] ;  /* 0x00027c0001277983 */ /* 0x000f680000300800 */
[----:B0-----:R-:W5:Y:S04]  /*76a0*/  LDL.LU R7, [R1+0x290] ;  /* 0x0002900001077983 */ /* 0x001f680000300800 */
[----:B------:R-:W5:Y:S04]  /*76b0*/  LDL.LU R6, [R1+0x294] ;  /* 0x0002940001067983 */ /* 0x000f680000300800 */
[----:B------:R-:W5:Y:S04]  /*76c0*/  LDL.LU R5, [R1+0x298] ;  /* 0x0002980001057983 */ /* 0x000f680000300800 */
[----:B------:R-:W5:Y:S04]  /*76d0*/  LDL.LU R4, [R1+0x29c] ;  /* 0x00029c0001047983 */ /* 0x000f680000300800 */
[----:B------:R-:W5:Y:S04]  /*76e0*/  LDL.LU R52, [R1+0x2c0] ;  /* 0x0002c00001347983 */ /* 0x000f680000300800 */
[----:B------:R-:W0:Y:S01]  /*76f0*/  LDSM.16.M88.4 R16, [R0+UR8+0x21200] ;  /* 0x021200080010783b */ /* 0x000e220008000200 */
[C---:B--2---:R-:W-:Y:S01]  /*7700*/  FMUL R48, R61.reuse, R31 ;  /* 0x0000001f3d307220 */ /* 0x044fe20000400000 */
[----:B---3--:R-:W-:Y:S01]  /*7710*/  FMUL R49, R61, R30 ;  /* 0x0000001e3d317220 */ /* 0x008fe20000400000 */
[C---:B----4-:R-:W-:Y:S01]  /*7720*/  FMUL R50, R60.reuse, R29 ;  /* 0x0000001d3c327220 */ /* 0x050fe20000400000 */
[----:B-----5:R-:W-:-:S07]  /*7730*/  FMUL R51, R60, R28 ;  /* 0x0000001c3c337220 */ /* 0x020fce0000400000 */
[----:B------:R-:W-:Y:S01]  /*7740*/  HMMA.16816.F32 R48, R56, R24, R48 ;  /* 0x000000183830723c */ /* 0x000fe20000001830 */
[----:B------:R-:W2:Y:S01]  /*7750*/  LDL.LU R24, [R1+0x2c4] ;  /* 0x0002c40001187983 */ /* 0x000ea20000300800 */
[----:B------:R-:W-:-:S03]  /*7760*/  FMUL R30, R60, R3 ;  /* 0x000000033c1e7220 */ /* 0x000fc60000400000 */
[----:B------:R-:W3:Y:S01]  /*7770*/  LDL.LU R3, [R1+0x2c8] ;  /* 0x0002c80001037983 */ /* 0x000ee20000300800 */
[----:B------:R-:W-:-:S03]  /*7780*/  FMUL R31, R60, R2 ;  /* 0x000000023c1f7220 */ /* 0x000fc60000400000 */
[----:B------:R-:W4:Y:S01]  /*7790*/  LDL.LU R2, [R1+0x2cc] ;  /* 0x0002cc0001027983 */ /* 0x000f220000300800 */
[C---:B------:R-:W-:Y:S01]  /*77a0*/  FMUL R28, R61.reuse, R15 ;  /* 0x0000000f3d1c7220 */ /* 0x040fe20000400000 */
[C---:B------:R-:W-:Y:S01]  /*77b0*/  FMUL R29, R61.reuse, R14 ;  /* 0x0000000e3d1d7220 */ /* 0x040fe20000400000 */
[C---:B------:R-:W-:Y:S01]  /*77c0*/  FMUL R32, R61.reuse, R13 ;  /* 0x0000000d3d207220 */ /* 0x040fe20000400000 */
[C---:B------:R-:W-:Y:S02]  /*77d0*/  FMUL R33, R61.reuse, R12 ;  /* 0x0000000c3d217220 */ /* 0x040fe40000400000 */
[----:B------:R-:W1:Y:S01]  /*77e0*/  LDSM.16.M88.4 R12, [R0+UR8+0x21400] ;  /* 0x02140008000c783b */ /* 0x000e620008000200 */
[C---:B------:R-:W-:Y:S01]  /*77f0*/  FMUL R34, R60.reuse, R9 ;  /* 0x000000093c227220 */ /* 0x040fe20000400000 */
[----:B------:R-:W-:Y:S02]  /*7800*/  FMUL R35, R60, R8 ;  /* 0x000000083c237220 */ /* 0x000fe40000400000 */
[----:B------:R-:W5:Y:S01]  /*7810*/  LDSM.16.M88.4 R8, [R0+UR8+0x21600] ;  /* 0x021600080008783b */ /* 0x000f620008000200 */
[C---:B------:R-:W-:Y:S08]  /*7820*/  HMMA.16816.F32 R28, R56.reuse, R20, R28 ;  /* 0x00000014381c723c */ /* 0x040ff0000000181c */
[----:B0-----:R-:W-:Y:S01]  /*7830*/  HMMA.16816.F32 R32, R56, R16, R32 ;  /* 0x000000103820723c */ /* 0x001fe20000001820 */
[----:B------:R-:W-:-:S11]  /*7840*/  FMUL R36, R61, R36 ;  /* 0x000000243d247220 */ /* 0x000fd60000400000 */
[----:B------:R-:W-:Y:S01]  /*7850*/  HMMA.16816.F32 R20, R44, R22, R28 ;  /* 0x000000162c14723c */ /* 0x000fe2000000181c */
[C---:B------:R-:W-:Y:S01]  /*7860*/  FMUL R37, R61.reuse, R37 ;  /* 0x000000253d257220 */ /* 0x040fe20000400000 */
[C---:B------:R-:W-:Y:S01]  /*7870*/  FMUL R38, R60.reuse, R38 ;  /* 0x000000263c267220 */ /* 0x040fe20000400000 */
[----:B------:R-:W-:Y:S01]  /*7880*/  FMUL R39, R60, R39 ;  /* 0x000000273c277220 */ /* 0x000fe20000400000 */
[C---:B------:R-:W-:Y:S01]  /*7890*/  FMUL R40, R61.reuse, R7 ;  /* 0x000000073d287220 */ /* 0x040fe20000400000 */
[----:B------:R-:W-:-:S05]  /*78a0*/  FMUL R41, R61, R6 ;  /* 0x000000063d297220 */ /* 0x000fca0000400000 */
[----:B-1----:R-:W-:Y:S01]  /*78b0*/  HMMA.16816.F32 R36, R56, R12, R36 ;  /* 0x0000000c3824723c */ /* 0x002fe20000001824 */
[C---:B------:R-:W-:Y:S01]  /*78c0*/  FMUL R42, R60.reuse, R5 ;  /* 0x000000053c2a7220 */ /* 0x040fe20000400000 */
[----:B------:R-:W-:-:S06]  /*78d0*/  FMUL R43, R60, R4 ;  /* 0x000000043c2b7220 */ /* 0x000fcc0000400000 */
[----:B------:R-:W-:Y:S01]  /*78e0*/  HMMA.16816.F32 R16, R44, R18, R32 ;  /* 0x000000122c10723c */ /* 0x000fe20000001820 */
[----:B------:R-:W0:Y:S07]  /*78f0*/  LDSM.16.M88.4 R4, [R0+UR8+0x21800] ;  /* 0x021800080004783b */ /* 0x000e2e0008000200 */
[----:B-----5:R-:W-:Y:S08]  /*7900*/  HMMA.16816.F32 R40, R56, R8, R40 ;  /* 0x000000083828723c */ /* 0x020ff00000001828 */
[----:B------:R-:W-:-:S12]  /*7910*/  HMMA.16816.F32 R12, R44, R14, R36 ;  /* 0x0000000e2c0c723c */ /* 0x000fd80000001824 */
[----:B------:R-:W-:Y:S01]  /*7920*/  HMMA.16816.F32 R8, R44, R10, R40 ;  /* 0x0000000a2c08723c */ /* 0x000fe20000001828 */
[----:B--2---:R-:W-:-:S07]  /*7930*/  FMUL R53, R61, R24 ;  /* 0x000000183d357220 */ /* 0x004fce0000400000 */
[----:B------:R-:W-:-:S15]  /*7940*/  HMMA.16816.F32 R24, R44, R26, R48 ;  /* 0x0000001a2c18723c */ /* 0x000fde0000001830 */
[----:B------:R-:W-:-:S04]  /*7950*/  NOP ;  /* 0x0000000000007918 */ /* 0x000fc80000000000 */
[----:B------:R-:W-:Y:S04]  /*7960*/  STL.64 [R1+0x200], R24 ;  /* 0x0002001801007387 */ /* 0x000fe80000100a00 */
[----:B------:R-:W-:Y:S04]  /*7970*/  STL.64 [R1+0x208], R26 ;  /* 0x0002081a01007387 */ /* 0x000fe80000100a00 */
[----:B------:R-:W-:Y:S04]  /*7980*/  STL.64 [R1+0x220], R20 ;  /* 0x0002201401007387 */ /* 0x000fe80000100a00 */
[----:B------:R-:W-:Y:S04]  /*7990*/  STL.64 [R1+0x228], R22 ;  /* 0x0002281601007387 */ /* 0x000fe80000100a00 */
[----:B------:R-:W2:Y:S04]  /*79a0*/  LDL.LU R31, [R1+0x1f0] ;  /* 0x0001f000011f7983 */ /* 0x000ea80000300800 */
[----:B------:R-:W-:Y:S04]  /*79b0*/  STL.64 [R1+0x250], R16 ;  /* 0x0002501001007387 */ /* 0x000fe80000100a00 */
[----:B------:R-:W-:Y:S04]  /*79c0*/  STL.64 [R1+0x258], R18 ;  /* 0x0002581201007387 */ /* 0x000fe80000100a00 */
[----:B------:R-:W-:Y:S04]  /*79d0*/  STL.64 [R1+0x270], R12 ;  /* 0x0002700c01007387 */ /* 0x000fe80000100a00 */
[----:B------:R1:W-:Y:S04]  /*79e0*/  STL.64 [R1+0x278], R14 ;  /* 0x0002780e01007387 */ /* 0x0003e80000100a00 */
[----:B------:R-:W5:Y:S04]  /*79f0*/  LDL.LU R30, [R1+0x1f4] ;  /* 0x0001f400011e7983 */ /* 0x000f680000300800 */
[----:B------:R-:W5:Y:S04]  /*7a00*/  LDL.LU R29, [R1+0x1f8] ;  /* 0x0001f800011d7983 */ /* 0x000f680000300800 */
[----:B------:R0:W-:Y:S04]  /*7a10*/  STL.64 [R1+0x290], R8 ;  /* 0x0002900801007387 */ /* 0x0001e80000100a00 */
[----:B------:R-:W-:Y:S04]  /*7a20*/  STL.64 [R1+0x298], R10 ;  /* 0x0002980a01007387 */ /* 0x000fe80000100a00 */
[----:B------:R-:W5:Y:S01]  /*7a30*/  LDL.LU R28, [R1+0x1fc] ;  /* 0x0001fc00011c7983 */ /* 0x000f620000300800 */
[C---:B---3--:R-:W-:Y:S01]  /*7a40*/  FMUL R54, R60.reuse, R3 ;  /* 0x000000033c367220 */ /* 0x048fe20000400000 */
[----:B----4-:R-:W-:-:S02]  /*7a50*/  FMUL R55, R60, R2 ;  /* 0x000000023c377220 */ /* 0x010fc40000400000 */
[----:B-1----:R-:W3:Y:S04]  /*7a60*/  LDL.LU R15, [R1+0x210] ;  /* 0x00021000010f7983 */ /* 0x002ee80000300800 */
[----:B------:R-:W4:Y:S04]  /*7a70*/  LDL.LU R14, [R1+0x214] ;  /* 0x00021400010e7983 */ /* 0x000f280000300800 */
[----:B------:R-:W3:Y:S04]  /*7a80*/  LDL.LU R3, [R1+0x218] ;  /* 0x0002180001037983 */ /* 0x000ee80000300800 */
[----:B------:R-:W4:Y:S01]  /*7a90*/  LDL.LU R2, [R1+0x21c] ;  /* 0x00021c0001027983 */ /* 0x000f220000300800 */
[----:B------:R-:W-:-:S03]  /*7aa0*/  FMUL R52, R61, R52 ;  /* 0x000000343d347220 */ /* 0x000fc60000400000 */
[----:B------:R-:W4:Y:S04]  /*7ab0*/  LDL.LU R13, [R1+0x240] ;  /* 0x00024000010d7983 */ /* 0x000f280000300800 */
[----:B0-----:R-:W-:Y:S01]  /*7ac0*/  HMMA.16816.F32 R52, R56, R4, R52 ;  /* 0x000000043834723c */ /* 0x001fe20000001834 */
[----:B------:R-:W4:Y:S04]  /*7ad0*/  LDL.LU R12, [R1+0x244] ;  /* 0x00024400010c7983 */ /* 0x000f280000300800 */
[----:B------:R-:W0:Y:S04]  /*7ae0*/  LDSM.16.M88.4 R24, [R0+UR8+0x21a00] ;  /* 0x021a00080018783b */ /* 0x000e280008000200 */
[----:B------:R-:W4:Y:S04]  /*7af0*/  LDL.LU R9, [R1+0x248] ;  /* 0x0002480001097983 */ /* 0x000f280000300800 */
[----:B------:R-:W4:Y:S04]  /*7b00*/  LDL.LU R8, [R1+0x24c] ;  /* 0x00024c0001087983 */ /* 0x000f280000300800 */
[----:B------:R-:W4:Y:S03]  /*7b10*/  LDL.LU R36, [R1+0x260] ;  /* 0x0002600001247983 */ /* 0x000f260000300800 */
[----:B------:R-:W-:Y:S01]  /*7b20*/  HMMA.16816.F32 R4, R44, R6, R52 ;  /* 0x000000062c04723c */ /* 0x000fe20000001834 */
[----:B------:R-:W4:Y:S04]  /*7b30*/  LDL.LU R37, [R1+0x264] ;  /* 0x0002640001257983 */ /* 0x000f280000300800 */
[----:B------:R-:W1:Y:S04]  /*7b40*/  LDSM.16.M88.4 R20, [R0+UR8+0x21c00] ;  /* 0x021c00080014783b */ /* 0x000e680008000200 */
[----:B------:R-:W0:Y:S10]  /*7b50*/  LDSM.16.M88.4 R16, [R0+UR8+0x21e00] ;  /* 0x021e00080010783b */ /* 0x000e340008000200 */
[----:B------:R1:W-:Y:S04]  /*7b60*/  STL.64 [R1+0x2c0], R4 ;  /* 0x0002c00401007387 */ /* 0x0003e80000100a00 */
[----:B------:R-:W-:Y:S04]  /*7b70*/  STL.64 [R1+0x2c8], R6 ;  /* 0x0002c80601007387 */ /* 0x000fe80000100a00 */
[----:B------:R-:W4:Y:S04]  /*7b80*/  LDL.LU R38, [R1+0x268] ;  /* 0x0002680001267983 */ /* 0x000f280000300800 */
[----:B------:R-:W4:Y:S04]  /*7b90*/  LDL.LU R39, [R1+0x26c] ;  /* 0x00026c0001277983 */ /* 0x000f280000300800 */
[----:B------:R-:W4:Y:S04]  /*7ba0*/  LDL.LU R40, [R1+0x280] ;  /* 0x0002800001287983 */ /* 0x000f280000300800 */
[----:B------:R-:W4:Y:S04]  /*7bb0*/  LDL.LU R41, [R1+0x284] ;  /* 0x0002840001297983 */ /* 0x000f280000300800 */
[----:B-1----:R-:W4:Y:S04]  /*7bc0*/  LDL.LU R5, [R1+0x288] ;  /* 0x0002880001057983 */ /* 0x002f280000300800 */
[----:B------:R-:W4:Y:S04]  /*7bd0*/  LDL.LU R4, [R1+0x28c] ;  /* 0x00028c0001047983 */ /* 0x000f280000300800 */
[----:B------:R-:W4:Y:S01]  /*7be0*/  LDL.LU R52, [R1+0x2b0] ;  /* 0x0002b00001347983 */ /* 0x000f220000300800 */
[C---:B--2---:R-:W-:Y:S01]  /*7bf0*/  FMUL R48, R61.reuse, R31 ;  /* 0x0000001f3d307220 */ /* 0x044fe20000400000 */
[----:B-----5:R-:W-:Y:S01]  /*7c00*/  FMUL R49, R61, R30 ;  /* 0x0000001e3d317220 */ /* 0x020fe20000400000 */
[C---:B------:R-:W-:Y:S01]  /*7c10*/  FMUL R50, R60.reuse, R29 ;  /* 0x0000001d3c327220 */ /* 0x040fe20000400000 */
[----:B------:R-:W-:-:S07]  /*7c20*/  FMUL R51, R60, R28 ;  /* 0x0000001c3c337220 */ /* 0x000fce0000400000 */
[----:B0-----:R-:W-:Y:S01]  /*7c30*/  HMMA.16816.F32 R48, R56, R24, R48 ;  /* 0x000000183830723c */ /* 0x001fe20000001830 */
[----:B------:R-:W2:Y:S01]  /*7c40*/  LDL.LU R24, [R1+0x2b4] ;  /* 0x0002b40001187983 */ /* 0x000ea20000300800 */
[----:B---3--:R-:W-:-:S03]  /*7c50*/  FMUL R30, R60, R3 ;  /* 0x000000033c1e7220 */ /* 0x008fc60000400000 */
[----:B------:R-:W3:Y:S01]  /*7c60*/  LDL.LU R3, [R1+0x2b8] ;  /* 0x0002b80001037983 */ /* 0x000ee20000300800 */
[----:B----4-:R-:W-:-:S03]  /*7c70*/  FMUL R31, R60, R2 ;  /* 0x000000023c1f7220 */ /* 0x010fc60000400000 */
[----:B------:R-:W4:Y:S01]  /*7c80*/  LDL.LU R2, [R1+0x2bc] ;  /* 0x0002bc0001027983 */ /* 0x000f220000300800 */
[C---:B------:R-:W-:Y:S01]  /*7c90*/  FMUL R28, R61.reuse, R15 ;  /* 0x0000000f3d1c7220 */ /* 0x040fe20000400000 */
[C---:B------:R-:W-:Y:S01]  /*7ca0*/  FMUL R29, R61.reuse, R14 ;  /* 0x0000000e3d1d7220 */ /* 0x040fe20000400000 */
[C---:B------:R-:W-:Y:S01]  /*7cb0*/  FMUL R32, R61.reuse, R13 ;  /* 0x0000000d3d207220 */ /* 0x040fe20000400000 */
[----:B------:R-:W-:Y:S02]  /*7cc0*/  FMUL R33, R61, R12 ;  /* 0x0000000c3d217220 */ /* 0x000fe40000400000 */
[----:B------:R-:W0:Y:S03]  /*7cd0*/  LDSM.16.M88.4 R12, [R0+UR8+0x22000] ;  /* 0x02200008000c783b */ /* 0x000e260008000200 */
[----:B------:R-:W-:Y:S01]  /*7ce0*/  HMMA.16816.F32 R28, R56, R20, R28 ;  /* 0x00000014381c723c */ /* 0x000fe2000000181c */
[C---:B------:R-:W-:Y:S01]  /*7cf0*/  FMUL R34, R60.reuse, R9 ;  /* 0x000000093c227220 */ /* 0x040fe20000400000 */
[----:B------:R-:W-:-:S02]  /*7d00*/  FMUL R35, R60, R8 ;  /* 0x000000083c237220 */ /* 0x000fc40000400000 */
[----:B------:R-:W1:Y:S01]  /*7d10*/  LDSM.16.M88.4 R8, [R0+UR8+0x22200] ;  /* 0x022200080008783b */ /* 0x000e620008000200 */
[C---:B------:R-:W-:Y:S01]  /*7d20*/  FMUL R36, R61.reuse, R36 ;  /* 0x000000243d247220 */ /* 0x040fe20000400000 */
[----:B------:R-:W-:-:S03]  /*7d30*/  FMUL R37, R61, R37 ;  /* 0x000000253d257220 */ /* 0x000fc60000400000 */
[----:B------:R-:W-:Y:S01]  /*7d40*/  HMMA.16816.F32 R32, R56, R16, R32 ;  /* 0x000000103820723c */ /* 0x000fe20000001820 */
[C---:B------:R-:W-:Y:S01]  /*7d50*/  FMUL R38, R60.reuse, R38 ;  /* 0x000000263c267220 */ /* 0x040fe20000400000 */
[----:B------:R-:W-:-:S07]  /*7d60*/  FMUL R39, R60, R39 ;  /* 0x000000273c277220 */ /* 0x000fce0000400000 */
[----:B0-----:R-:W-:Y:S01]  /*7d70*/  HMMA.16816.F32 R36, R56, R12, R36 ;  /* 0x0000000c3824723c */ /* 0x001fe20000001824 */
[----:B------:R-:W-:-:S07]  /*7d80*/  FMUL R42, R60, R5 ;  /* 0x000000053c2a7220 */ /* 0x000fce0000400000 */
[C---:B------:R-:W-:Y:S01]  /*7d90*/  HMMA.16816.F32 R20, R44.reuse, R22, R28 ;  /* 0x000000162c14723c */ /* 0x040fe2000000181c */
[----:B------:R-:W-:Y:S02]  /*7da0*/  FMUL R43, R60, R4 ;  /* 0x000000043c2b7220 */ /* 0x000fe40000400000 */
[----:B------:R-:W0:Y:S05]  /*7db0*/  LDSM.16.M88.4 R4, [R0+UR8+0x22400] ;  /* 0x022400080004783b */ /* 0x000e2a0008000200 */
[C---:B------:R-:W-:Y:S08]  /*7dc0*/  HMMA.16816.F32 R16, R44.reuse, R18, R32 ;  /* 0x000000122c10723c */ /* 0x040ff00000001820 */
[----:B------:R-:W-:Y:S01]  /*7dd0*/  HMMA.16816.F32 R12, R44, R14, R36 ;  /* 0x0000000e2c0c723c */ /* 0x000fe20000001824 */
[C---:B------:R-:W-:Y:S01]  /*7de0*/  FMUL R52, R61.reuse, R52 ;  /* 0x000000343d347220 */ /* 0x040fe20000400000 */
[C---:B------:R-:W-:Y:S01]  /*7df0*/  FMUL R40, R61.reuse, R40 ;  /* 0x000000283d287220 */ /* 0x040fe20000400000 */
[----:B------:R-:W-:-:S07]  /*7e00*/  FMUL R41, R61, R41 ;  /* 0x000000293d297220 */ /* 0x000fce0000400000 */
[----:B-1----:R-:W-:Y:S01]  /*7e10*/  HMMA.16816.F32 R40, R56, R8, R40 ;  /* 0x000000083828723c */ /* 0x002fe20000001828 */
[----:B--2---:R-:W-:-:S07]  /*7e20*/  FMUL R53, R61, R24 ;  /* 0x000000183d357220 */ /* 0x004fce0000400000 */
[----:B------:R-:W-:-:S15]  /*7e30*/  HMMA.16816.F32 R24, R44, R26, R48 ;  /* 0x0000001a2c18723c */ /* 0x000fde0000001830 */
[----:B------:R-:W-:-:S04]  /*7e40*/  NOP ;  /* 0x0000000000007918 */ /* 0x000fc80000000000 */
[----:B------:R-:W-:Y:S04]  /*7e50*/  STL.64 [R1+0x1f0], R24 ;  /* 0x0001f01801007387 */ /* 0x000fe80000100a00 */
[----:B------:R1:W-:Y:S04]  /*7e60*/  STL.64 [R1+0x1f8], R26 ;  /* 0x0001f81a01007387 */ /* 0x0003e80000100a00 */
[----:B-1----:R-:W2:Y:S04]  /*7e70*/  LDL.LU R26, [R1+0xfc] ;  /* 0x0000fc00011a7983 */ /* 0x002ea80000300800 */
[----:B------:R-:W-:Y:S04]  /*7e80*/  STL.64 [R1+0x210], R20 ;  /* 0x0002101401007387 */ /* 0x000fe80000100a00 */
[----:B------:R-:W-:Y:S04]  /*7e90*/  STL.64 [R1+0x218], R22 ;  /* 0x0002181601007387 */ /* 0x000fe80000100a00 */
[----:B------:R-:W-:Y:S04]  /*7ea0*/  STL.64 [R1+0x240], R16 ;  /* 0x0002401001007387 */ /* 0x000fe80000100a00 */
[----:B------:R1:W-:Y:S04]  /*7eb0*/  STL.64 [R1+0x248], R18 ;  /* 0x0002481201007387 */ /* 0x0003e80000100a00 */
[----:B------:R-:W5:Y:S04]  /*7ec0*/  LDL.LU R29, [R1+0xf0] ;  /* 0x0000f000011d7983 */ /* 0x000f680000300800 */
[----:B------:R-:W5:Y:S04]  /*7ed0*/  LDL.LU R28, [R1+0xf4] ;  /* 0x0000f400011c7983 */ /* 0x000f680000300800 */
[----:B------:R-:W-:Y:S04]  /*7ee0*/  STL.64 [R1+0x260], R12 ;  /* 0x0002600c01007387 */ /* 0x000fe80000100a00 */
[----:B------:R0:W-:Y:S04]  /*7ef0*/  STL.64 [R1+0x268], R14 ;  /* 0x0002680e01007387 */ /* 0x0001e80000100a00 */
[----:B------:R-:W5:Y:S01]  /*7f00*/  LDL.LU R27, [R1+0xf8] ;  /* 0x0000f800011b7983 */ /* 0x000f620000300800 */
[C---:B---3--:R-:W-:Y:S01]  /*7f10*/  FMUL R54, R60.reuse, R3 ;  /* 0x000000033c367220 */ /* 0x048fe20000400000 */
[----:B----4-:R-:W-:-:S02]  /*7f20*/  FMUL R55, R60, R2 ;  /* 0x000000023c377220 */ /* 0x010fc40000400000 */
[----:B------:R-:W-:Y:S05]  /*7f30*/  LDSM.16.M88.4 R20, [R0+UR8+0x22800] ;  /* 0x022800080014783b */ /* 0x000fea0008000200 */
[----:B0-----:R-:W-:Y:S01]  /*7f40*/  HMMA.16816.F32 R52, R56, R4, R52 ;  /* 0x000000043834723c */ /* 0x001fe20000001834 */
[----:B------:R-:W3:Y:S04]  /*7f50*/  LDL.LU R4, [R1+0xe0] ;  /* 0x0000e00001047983 */ /* 0x000ee80000300800 */
[----:B------:R-:W4:Y:S04]  /*7f60*/  LDL.LU R5, [R1+0xe4] ;  /* 0x0000e40001057983 */ /* 0x000f280000300800 */
[----:B------:R-:W4:Y:S04]  /*7f70*/  LDL.LU R25, [R1+0xe8] ;  /* 0x0000e80001197983 */ /* 0x000f280000300800 */
[----:B------:R-:W4:Y:S01]  /*7f80*/  LDL.LU R24, [R1+0xec] ;  /* 0x0000ec0001187983 */ /* 0x000f220000300800 */
[C---:B-1----:R-:W-:Y:S03]  /*7f90*/  HMMA.16816.F32 R16, R44.reuse, R10, R40 ;  /* 0x0000000a2c10723c */ /* 0x042fe60000001828 */
[----:B------:R-:W4:Y:S05]  /*7fa0*/  LDL.LU R8, [R1+0x120] ;  /* 0x0001200001087983 */ /* 0x000f2a0000300800 */
[----:B------:R-:W-:Y:S11]  /*7fb0*/  HMMA.16816.F32 R12, R44, R6, R52 ;  /* 0x000000062c0c723c */ /* 0x000ff60000001834 */
[----:B------:R-:W-:Y:S04]  /*7fc0*/  STL.64 [R1+0x280], R16 ;  /* 0x0002801001007387 */ /* 0x000fe80000100a00 */
[----:B------:R-:W-:Y:S04]  /*7fd0*/  STL.64 [R1+0x288], R18 ;  /* 0x0002881201007387 */ /* 0x000fe80000100a00 */
[----:B------:R-:W4:Y:S04]  /*7fe0*/  LDL.LU R9, [R1+0x124] ;  /* 0x0001240001097983 */ /* 0x000f280000300800 */
[----:B------:R-:W-:Y:S04]  /*7ff0*/  STL.64 [R1+0x2b0], R12 ;  /* 0x0002b00c01007387 */ /* 0x000fe80000100a00 */
[----:B------:R-:W-:Y:S04]  /*8000*/  STL.64 [R1+0x2b8], R14 ;  /* 0x0002b80e01007387 */ /* 0x000fe80000100a00 */
[----:B------:R-:W4:Y:S04]  /*8010*/  LDL.LU R3, [R1+0x128] ;  /* 0x0001280001037983 */ /* 0x000f280000300800 */
[----:B------:R-:W4:Y:S04]  /*8020*/  LDL.LU R2, [R1+0x12c] ;  /* 0x00012c0001027983 */ /* 0x000f280000300800 */
[----:B------:R-:W0:Y:S04]  /*8030*/  LDSM.16.M88.4 R12, [R0+UR8+0x22600] ;  /* 0x02260008000c783b */ /* 0x000e280008000200 */
[----:B------:R-:W-:Y:S04]  /*8040*/  STL.64 [R1+0x490], R46 ;  /* 0x0004902e01007387 */ /* 0x000fe80000100a00 */
[----:B------:R-:W-:Y:S04]  /*8050*/  STL.64 [R1+0x488], R44 ;  /* 0x0004882c01007387 */ /* 0x000fe80000100a00 */
[----:B------:R-:W1:Y:S04]  /*8060*/  LDSM.16.M88.4 R16, [R0+UR8+0x22a00] ;  /* 0x022a00080010783b */ /* 0x000e680008000200 */
[----:B0-----:R0:W-:Y:S01]  /*8070*/  STL.64 [R1+0xd8], R14 ;  /* 0x0000d80e01007387 */ /* 0x0011e20000100a00 */
[----:B-1----:R-:W-:Y:S01]  /*8080*/  MOV R41, R18 ;  /* 0x0000001200297202 */ /* 0x002fe20000000f00 */
[----:B------:R-:W-:-:S02]  /*8090*/  IMAD.MOV.U32 R40, RZ, RZ, R19 ;  /* 0x000000ffff287224 */ /* 0x000fc400078e0013 */
[C---:B--2---:R-:W-:Y:S01]  /*80a0*/  FMUL R55, R60.reuse, R26 ;  /* 0x0000001a3c377220 */ /* 0x044fe20000400000 */
[C---:B-----5:R-:W-:Y:S01]  /*80b0*/  FMUL R52, R61.reuse, R29 ;  /* 0x0000001d3d347220 */ /* 0x060fe20000400000 */
[----:B------:R-:W-:Y:S01]  /*80c0*/  FMUL R53, R61, R28 ;  /* 0x0000001c3d357220 */ /* 0x000fe20000400000 */
[----:B------:R-:W-:-:S07]  /*80d0*/  FMUL R54, R60, R27 ;  /* 0x0000001b3c367220 */ /* 0x000fce0000400000 */
[----:B------:R-:W-:Y:S01]  /*80e0*/  HMMA.16816.F32 R52, R56, R12, R52 ;  /* 0x0000000c3834723c */ /* 0x000fe20000001834 */
[----:B------:R-:W2:Y:S01]  /*80f0*/  LDL.LU R12, [R1+0x140] ;  /* 0x00014000010c7983 */ /* 0x000ea20000300800 */
[----:B---3--:R-:W-:-:S03]  /*8100*/  FMUL R4, R61, R4 ;  /* 0x000000043d047220 */ /* 0x008fc60000400000 */
[----:B------:R-:W3:Y:S01]  /*8110*/  LDL.LU R13, [R1+0x144] ;  /* 0x00014400010d7983 */ /* 0x000ee20000300800 */
[----:B----4-:R-:W-:-:S03]  /*8120*/  FMUL R5, R61, R5 ;  /* 0x000000053d057220 */ /* 0x010fc60000400000 */
[----:B0-----:R-:W4:Y:S01]  /*8130*/  LDL.LU R14, [R1+0x148] ;  /* 0x00014800010e7983 */ /* 0x001f220000300800 */
[C---:B------:R-:W-:Y:S01]  /*8140*/  FMUL R6, R60.reuse, R25 ;  /* 0x000000193c067220 */ /* 0x040fe20000400000 */
[----:B------:R-:W-:-:S08]  /*8150*/  FMUL R7, R60, R24 ;  /* 0x000000183c077220 */ /* 0x000fd00000400000 */
[----:B------:R-:W-:Y:S01]  /*8160*/  STL.64 [R1+0x4a0], R54 ;  /* 0x0004a03601007387 */ /* 0x000fe20000100a00 */
[----:B------:R-:W-:Y:S03]  /*8170*/  HMMA.16816.F32 R4, R56, R20, R4 ;  /* 0x000000143804723c */ /* 0x000fe60000001804 */
[----:B------:R-:W-:Y:S04]  /*8180*/  STL.64 [R1+0x498], R52 ;  /* 0x0004983401007387 */ /* 0x000fe80000100a00 */
[----:B------:R-:W5:-:S12]  /*8190*/  LDL.LU R15, [R1+0x14c] ;  /* 0x00014c00010f7983 */ /* 0x000f580000300800 */
[----:B------:R-:W-:Y:S04]  /*81a0*/  STL.64 [R1+0x480], R6 ;  /* 0x0004800601007387 */ /* 0x000fe80000100a00 */
[----:B------:R-:W-:Y:S04]  /*81b0*/  STL.64 [R1+0x478], R4 ;  /* 0x0004780401007387 */ /* 0x000fe80000100a00 */
[----:B------:R-:W5:Y:S04]  /*81c0*/  LDL.LU R29, [R1] ;  /* 0x00000000011d7983 */ /* 0x000f680000300800 */
[----:B------:R-:W5:Y:S04]  /*81d0*/  LDL.LU R28, [R1+0x4] ;  /* 0x00000400011c7983 */ /* 0x000f680000300800 */
[----:B------:R-:W5:Y:S04]  /*81e0*/  LDL.LU R25, [R1+0x8] ;  /* 0x0000080001197983 */ /* 0x000f680000300800 */
[----:B------:R-:W5:Y:S01]  /*81f0*/  LDL.LU R24, [R1+0xc] ;  /* 0x00000c0001187983 */ /* 0x000f620000300800 */
[C---:B------:R-:W-:Y:S01]  /*8200*/  FMUL R8, R61.reuse, R8 ;  /* 0x000000083d087220 */ /* 0x040fe20000400000 */
[----:B------:R-:W-:Y:S01]  /*8210*/  FMUL R9, R61, R9 ;  /* 0x000000093d097220 */ /* 0x000fe20000400000 */
[C---:B------:R-:W-:Y:S01]  /*8220*/  FMUL R10, R60.reuse, R3 ;  /* 0x000000033c0a7220 */ /* 0x040fe20000400000 */
[----:B------:R-:W-:Y:S01]  /*8230*/  FMUL R11, R60, R2 ;  /* 0x000000023c0b7220 */ /* 0x000fe20000400000 */
[----:B------:R-:W-:Y:S01]  /*8240*/  IMAD.MOV.U32 R43, RZ, RZ, R22 ;  /* 0x000000ffff2b7224 */ /* 0x000fe200078e0016 */
[----:B------:R-:W0:Y:S05]  /*8250*/  LDSM.16.M88.4 R4, [R0+UR8+0x22e00] ;  /* 0x022e00080004783b */ /* 0x000e2a0008000200 */
[----:B------:R-:W-:Y:S01]  /*8260*/  HMMA.16816.F32 R8, R56, R16, R8 ;  /* 0x000000103808723c */ /* 0x000fe20000001808 */
[----:B------:R-:W5:Y:S04]  /*8270*/  LDL.LU R16, [R1+0x110] ;  /* 0x0001100001107983 */ /* 0x000f680000300800 */
[----:B------:R-:W5:Y:S04]  /*8280*/  LDL.LU R17, [R1+0x114] ;  /* 0x0001140001117983 */ /* 0x000f680000300800 */
[----:B------:R-:W5:Y:S04]  /*8290*/  LDL.LU R18, [R1+0x118] ;  /* 0x0001180001127983 */ /* 0x000f680000300800 */
[----:B------:R-:W5:Y:S01]  /*82a0*/  LDL.LU R19, [R1+0x11c] ;  /* 0x00011c0001137983 */ /* 0x000f620000300800 */
[----:B------:R-:W-:-:S03]  /*82b0*/  IMAD.MOV.U32 R42, RZ, RZ, R23 ;  /* 0x000000ffff2a7224 */ /* 0x000fc600078e0017 */
[----:B------:R-:W1:Y:S04]  /*82c0*/  LDSM.16.M88.4 R20, [R0+UR8+0x22c00] ;  /* 0x022c00080014783b */ /* 0x000e680008000200 */
[----:B------:R-:W5:Y:S04]  /*82d0*/  LDL.LU R26, [R1+0x34] ;  /* 0x00003400011a7983 */ /* 0x000f680000300800 */
[----:B------:R-:W5:Y:S04]  /*82e0*/  LDL.LU R3, [R1+0x38] ;  /* 0x0000380001037983 */ /* 0x000f680000300800 */
[----:B------:R-:W5:Y:S04]  /*82f0*/  LDL.LU R27, [R1+0x1c] ;  /* 0x00001c00011b7983 */ /* 0x000f680000300800 */
[----:B------:R-:W5:Y:S04]  /*8300*/  LDL.LU R2, [R1+0x20] ;  /* 0x0000200001027983 */ /* 0x000f680000300800 */
[----:B------:R-:W-:Y:S04]  /*8310*/  STL.64 [R1+0x470], R10 ;  /* 0x0004700a01007387 */ /* 0x000fe80000100a00 */
[----:B------:R1:W-:Y:S04]  /*8320*/  STL.64 [R1+0x468], R8 ;  /* 0x0004680801007387 */ /* 0x0003e80000100a00 */
[----:B0-----:R-:W-:Y:S01]  /*8330*/  STL.64 [R1+0x98], R6 ;  /* 0x0000980601007387 */ /* 0x001fe20000100a00 */
[----:B-1----:R-:W-:-:S02]  /*8340*/  IMAD.MOV.U32 R9, RZ, RZ, R22 ;  /* 0x000000ffff097224 */ /* 0x002fc400078e0016 */
[----:B------:R-:W-:Y:S02]  /*8350*/  IMAD.MOV.U32 R8, RZ, RZ, R23 ;  /* 0x000000ffff087224 */ /* 0x000fe400078e0017 */
[C---:B--2---:R-:W-:Y:S01]  /*8360*/  FMUL R12, R61.reuse, R12 ;  /* 0x0000000c3d0c7220 */ /* 0x044fe20000400000 */
[----:B---3--:R-:W-:Y:S01]  /*8370*/  FMUL R13, R61, R13 ;  /* 0x0000000d3d0d7220 */ /* 0x008fe20000400000 */
[C---:B----4-:R-:W-:Y:S01]  /*8380*/  FMUL R14, R60.reuse, R14 ;  /* 0x0000000e3c0e7220 */ /* 0x050fe20000400000 */
[----:B-----5:R-:W-:-:S07]  /*8390*/  FMUL R15, R60, R15 ;  /* 0x0000000f3c0f7220 */ /* 0x020fce0000400000 */
[----:B------:R-:W-:Y:S01]  /*83a0*/  HMMA.16816.F32 R12, R56, R20, R12 ;  /* 0x00000014380c723c */ /* 0x000fe2000000180c */
[----:B------:R-:W2:Y:S04]  /*83b0*/  LDL.LU R20, [R1+0x160] ;  /* 0x0001600001147983 */ /* 0x000ea80000300800 */
[----:B------:R-:W3:Y:S04]  /*83c0*/  LDL.LU R21, [R1+0x164] ;  /* 0x0001640001157983 */ /* 0x000ee80000300800 */
[----:B------:R-:W4:Y:S04]  /*83d0*/  LDL.LU R22, [R1+0x168] ;  /* 0x0001680001167983 */ /* 0x000f280000300800 */
[----:B------:R-:W5:Y:S01]  /*83e0*/  LDL.LU R23, [R1+0x16c] ;  /* 0x00016c0001177983 */ /* 0x000f620000300800 */
[C---:B------:R-:W-:Y:S01]  /*83f0*/  FMUL R48, R61.reuse, R29 ;  /* 0x0000001d3d307220 */ /* 0x040fe20000400000 */
[----:B------:R-:W-:Y:S01]  /*8400*/  FMUL R49, R61, R28 ;  /* 0x0000001c3d317220 */ /* 0x000fe20000400000 */
[C---:B------:R-:W-:Y:S01]  /*8410*/  FMUL R50, R60.reuse, R25 ;  /* 0x000000193c327220 */ /* 0x040fe20000400000 */
[----:B------:R-:W-:-:S07]  /*8420*/  FMUL R51, R60, R24 ;  /* 0x000000183c337220 */ /* 0x000fce0000400000 */
[C---:B------:R-:W-:Y:S01]  /*8430*/  HMMA.16816.F32 R48, R56.reuse, R4, R48 ;  /* 0x000000043830723c */ /* 0x040fe20000001830 */
[----:B------:R-:W0:Y:S01]  /*8440*/  LDSM.16.M88.4 R4, [R0+UR8+0x23000] ;  /* 0x023000080004783b */ /* 0x000e220008000200 */
[C---:B------:R-:W-:Y:S01]  /*8450*/  FMUL R16, R61.reuse, R16 ;  /* 0x000000103d107220 */ /* 0x040fe20000400000 */
[----:B------:R-:W-:Y:S01]  /*8460*/  FMUL R17, R61, R17 ;  /* 0x000000113d117220 */ /* 0x000fe20000400000 */
[C---:B------:R-:W-:Y:S01]  /*8470*/  FMUL R18, R60.reuse, R18 ;  /* 0x000000123c127220 */ /* 0x040fe20000400000 */
[----:B------:R-:W-:Y:S01]  /*8480*/  FMUL R19, R60, R19 ;  /* 0x000000133c137220 */ /* 0x000fe20000400000 */
[----:B------:R-:W-:Y:S04]  /*8490*/  STL.64 [R1+0x460], R14 ;  /* 0x0004600e01007387 */ /* 0x000fe80000100a00 */
[----:B------:R1:W-:Y:S04]  /*84a0*/  STL.64 [R1+0x458], R12 ;  /* 0x0004580c01007387 */ /* 0x0003e80000100a00 */
[----:B------:R-:W5:Y:S04]  /*84b0*/  LDL.LU R24, [R1+0x3c] ;  /* 0x00003c0001187983 */ /* 0x000f680000300800 */
[----:B------:R-:W5:Y:S01]  /*84c0*/  LDL.LU R25, [R1+0x2c] ;  /* 0x00002c0001197983 */ /* 0x000f620000300800 */
[----:B0-----:R-:W-:Y:S03]  /*84d0*/  HMMA.16816.F32 R16, R56, R4, R16 ;  /* 0x000000043810723c */ /* 0x001fe60000001810 */
[----:B------:R-:W-:Y:S04]  /*84e0*/  STL.64 [R1+0x450], R50 ;  /* 0x0004503201007387 */ /* 0x000fe80000100a00 */
[----:B------:R0:W-:-:S12]  /*84f0*/  STL.64 [R1+0x448], R48 ;  /* 0x0004483001007387 */ /* 0x0001d80000100a00 */
[----:B------:R-:W-:Y:S04]  /*8500*/  STL.64 [R1+0x4b0], R18 ;  /* 0x0004b01201007387 */ /* 0x000fe80000100a00 */
[----:B------:R-:W-:Y:S04]  /*8510*/  STL.64 [R1+0x4a8], R16 ;  /* 0x0004a81001007387 */ /* 0x000fe80000100a00 */
[----:B-1----:R-:W5:Y:S04]  /*8520*/  LDL.LU R13, [R1+0x1a0] ;  /* 0x0001a000010d7983 */ /* 0x002f680000300800 */
[----:B------:R-:W5:Y:S04]  /*8530*/  LDL.LU R12, [R1+0x1a4] ;  /* 0x0001a400010c7983 */ /* 0x000f680000300800 */
[----:B------:R-:W5:Y:S04]  /*8540*/  LDL.LU R11, [R1+0x1a8] ;  /* 0x0001a800010b7983 */ /* 0x000f680000300800 */
[----:B------:R-:W5:Y:S01]  /*8550*/  LDL.LU R10, [R1+0x1ac] ;  /* 0x0001ac00010a7983 */ /* 0x000f620000300800 */
[----:B0-----:R-:W-:Y:S01]  /*8560*/  MOV R49, R6 ;  /* 0x0000000600317202 */ /* 0x001fe20000000f00 */
[----:B------:R-:W-:-:S02]  /*8570*/  IMAD.MOV.U32 R48, RZ, RZ, R7 ;  /* 0x000000ffff307224 */ /* 0x000fc400078e0007 */
[----:B------:R-:W0:Y:S04]  /*8580*/  LDSM.16.M88.4 R4, [R0+UR8+0x23200] ;  /* 0x023200080004783b */ /* 0x000e280008000200 */
[----:B------:R-:W5:Y:S04]  /*8590*/  LDL.LU R30, [R1+0x40] ;  /* 0x00004000011e7983 */ /* 0x000f680000300800 */
[----:B------:R-:W5:Y:S01]  /*85a0*/  LDL.LU R31, [R1+0x30] ;  /* 0x00003000011f7983 */ /* 0x000f620000300800 */
[----:B------:R-:W-:Y:S01]  /*85b0*/  FADD R3, R3, R26 ;  /* 0x0000001a03037221 */ /* 0x000fe20000000000 */
[----:B------:R-:W-:Y:S01]  /*85c0*/  FADD R2, R2, R27 ;  /* 0x0000001b02027221 */ /* 0x000fe20000000000 */
[----:B0-----:R-:W-:-:S02]  /*85d0*/  IMAD.MOV.U32 R45, RZ, RZ, R6 ;  /* 0x000000ffff2d7224 */ /* 0x001fc400078e0006 */
[----:B------:R-:W-:Y:S02]  /*85e0*/  IMAD.MOV.U32 R44, RZ, RZ, R7 ;  /* 0x000000ffff2c7224 */ /* 0x000fe400078e0007 */
[C---:B--2---:R-:W-:Y:S01]  /*85f0*/  FMUL R20, R61.reuse, R20 ;  /* 0x000000143d147220 */ /* 0x044fe20000400000 */
[----:B---3--:R-:W-:Y:S01]  /*8600*/  FMUL R21, R61, R21 ;  /* 0x000000153d157220 */ /* 0x008fe20000400000 */
[C---:B----4-:R-:W-:Y:S01]  /*8610*/  FMUL R22, R60.reuse, R22 ;  /* 0x000000163c167220 */ /* 0x050fe20000400000 */
[----:B-----5:R-:W-:-:S07]  /*8620*/  FMUL R23, R60, R23 ;  /* 0x000000173c177220 */ /* 0x020fce0000400000 */
[----:B------:R-:W-:Y:S01]  /*8630*/  HMMA.16816.F32 R20, R56, R4, R20 ;  /* 0x000000043814723c */ /* 0x000fe20000001814 */
[----:B------:R-:W0:-:S15]  /*8640*/  LDSM.16.M88.4 R4, [R0+UR8+0x23400] ;  /* 0x023400080004783b */ /* 0x000e1e0008000200 */
[----:B------:R-:W-:-:S03]  /*8650*/  NOP ;  /* 0x0000000000007918 */ /* 0x000fc60000000000 */
[----:B------:R-:W-:Y:S04]  /*8660*/  STL.64 [R1+0x440], R22 ;  /* 0x0004401601007387 */ /* 0x000fe80000100a00 */
[----:B------:R1:W-:Y:S04]  /*8670*/  STL.64 [R1+0x438], R20 ;  /* 0x0004381401007387 */ /* 0x0003e80000100a00 */
[----:B-1----:R-:W2:Y:S04]  /*8680*/  LDL.LU R21, [R1+0x1b0] ;  /* 0x0001b00001157983 */ /* 0x002ea80000300800 */
[----:B------:R-:W3:Y:S04]  /*8690*/  LDL.LU R20, [R1+0x1b4] ;  /* 0x0001b40001147983 */ /* 0x000ee80000300800 */
[----:B------:R-:W4:Y:S04]  /*86a0*/  LDL.LU R19, [R1+0x1b8] ;  /* 0x0001b80001137983 */ /* 0x000f280000300800 */
[----:B------:R-:W5:Y:S04]  /*86b0*/  LDL.LU R18, [R1+0x1bc] ;  /* 0x0001bc0001127983 */ /* 0x000f680000300800 */
[----:B------:R-:W5:Y:S04]  /*86c0*/  LDL.LU R34, [R1+0x18] ;  /* 0x0000180001227983 */ /* 0x000f680000300800 */
[----:B------:R-:W5:Y:S04]  /*86d0*/  LDL.LU R35, [R1+0x10] ;  /* 0x0000100001237983 */ /* 0x000f680000300800 */
[----:B------:R-:W5:Y:S04]  /*86e0*/  LDL.LU R17, [R1+0x1c0] ;  /* 0x0001c00001117983 */ /* 0x000f680000300800 */
[----:B------:R-:W5:Y:S04]  /*86f0*/  LDL.LU R16, [R1+0x1c4] ;  /* 0x0001c40001107983 */ /* 0x000f680000300800 */
[----:B------:R-:W5:Y:S04]  /*8700*/  LDL.LU R15, [R1+0x1c8] ;  /* 0x0001c800010f7983 */ /* 0x000f680000300800 */
[----:B------:R-:W5:Y:S01]  /*8710*/  LDL.LU R14, [R1+0x1cc] ;  /* 0x0001cc00010e7983 */ /* 0x000f620000300800 */
[----:B------:R-:W-:Y:S01]  /*8720*/  FADD R3, R24, R3 ;  /* 0x0000000318037221 */ /* 0x000fe20000000000 */
[----:B------:R-:W-:-:S02]  /*8730*/  FADD R2, R25, R2 ;  /* 0x0000000219027221 */ /* 0x000fc40000000000 */
[----:B------:R-:W5:Y:S04]  /*8740*/  LDL.LU R38, [R1+0x28] ;  /* 0x0000280001267983 */ /* 0x000f680000300800 */
[----:B------:R-:W5:Y:S01]  /*8750*/  LDL.LU R39, [R1+0x14] ;  /* 0x0000140001277983 */ /* 0x000f620000300800 */
[C---:B------:R-:W-:Y:S01]  /*8760*/  FMUL R24, R61.reuse, R13 ;  /* 0x0000000d3d187220 */ /* 0x040fe20000400000 */
[----:B------:R-:W-:Y:S01]  /*8770*/  FMUL R25, R61, R12 ;  /* 0x0000000c3d197220 */ /* 0x000fe20000400000 */
[C---:B------:R-:W-:Y:S01]  /*8780*/  FMUL R26, R60.reuse, R11 ;  /* 0x0000000b3c1a7220 */ /* 0x040fe20000400000 */
[----:B------:R-:W-:-:S07]  /*8790*/  FMUL R27, R60, R10 ;  /* 0x0000000a3c1b7220 */ /* 0x000fce0000400000 */
[----:B0-----:R-:W-:-:S15]  /*87a0*/  HMMA.16816.F32 R24, R56, R4, R24 ;  /* 0x000000043818723c */ /* 0x001fde0000001818 */
[----:B------:R-:W-:-:S04]  /*87b0*/  NOP ;  /* 0x0000000000007918 */ /* 0x000fc80000000000 */
[----:B------:R-:W-:Y:S04]  /*87c0*/  STL.64 [R1+0x430], R26 ;  /* 0x0004301a01007387 */ /* 0x000fe80000100a00 */
[----:B------:R-:W-:Y:S04]  /*87d0*/  STL.64 [R1+0x428], R24 ;  /* 0x0004281801007387 */ /* 0x000fe80000100a00 */
[----:B------:R-:W5:Y:S04]  /*87e0*/  LDL.LU R13, [R1+0x1d0] ;  /* 0x0001d000010d7983 */ /* 0x000f680000300800 */
[----:B------:R-:W5:Y:S04]  /*87f0*/  LDL.LU R12, [R1+0x1d4] ;  /* 0x0001d400010c7983 */ /* 0x000f680000300800 */
[----:B------:R-:W5:Y:S04]  /*8800*/  LDL.LU R11, [R1+0x1d8] ;  /* 0x0001d800010b7983 */ /* 0x000f680000300800 */
[----:B------:R-:W5:Y:S01]  /*8810*/  LDL.LU R10, [R1+0x1dc] ;  /* 0x0001dc00010a7983 */ /* 0x000f620000300800 */
[----:B------:R-:W-:Y:S01]  /*8820*/  MOV R47, R6 ;  /* 0x00000006002f7202 */ /* 0x000fe20000000f00 */
[----:B------:R-:W-:-:S02]  /*8830*/  IMAD.MOV.U32 R46, RZ, RZ, R7 ;  /* 0x000000ffff2e7224 */ /* 0x000fc400078e0007 */
[----:B------:R-:W0:Y:S01]  /*8840*/  LDSM.16.M88.4 R4, [R0+UR8+0x23600] ;  /* 0x023600080004783b */ /* 0x000e220008000200 */
[----:B------:R-:W-:Y:S01]  /*8850*/  FADD R3, R30, R3 ;  /* 0x000000031e037221 */ /* 0x000fe20000000000 */
[----:B------:R-:W-:Y:S02]  /*8860*/  FADD R2, R31, R2 ;  /* 0x000000021f027221 */ /* 0x000fe40000000000 */
[----:B------:R-:W5:Y:S04]  /*8870*/  LDL.LU R53, [R1+0x2e4] ;  /* 0x0002e40001357983 */ /* 0x000f680000300800 */
[----:B------:R-:W5:Y:S04]  /*8880*/  LDL.LU R54, [R1+0x24] ;  /* 0x0000240001367983 */ /* 0x000f680000300800 */
[----:B0-----:R-:W-:Y:S01]  /*8890*/  STL.64 [R1+0x58], R6 ;  /* 0x0000580601007387 */ /* 0x001fe20000100a00 */
[----:B------:R-:W-:-:S02]  /*88a0*/  IMAD.MOV.U32 R50, RZ, RZ, R9 ;  /* 0x000000ffff327224 */ /* 0x000fc400078e0009 */
[----:B------:R-:W-:Y:S02]  /*88b0*/  IMAD.MOV.U32 R51, RZ, RZ, R8 ;  /* 0x000000ffff337224 */ /* 0x000fe400078e0008 */
[C---:B--2---:R-:W-:Y:S01]  /*88c0*/  FMUL R28, R61.reuse, R21 ;  /* 0x000000153d1c7220 */ /* 0x044fe20000400000 */
[----:B---3--:R-:W-:Y:S01]  /*88d0*/  FMUL R29, R61, R20 ;  /* 0x000000143d1d7220 */ /* 0x008fe20000400000 */
[C---:B----4-:R-:W-:Y:S01]  /*88e0*/  FMUL R30, R60.reuse, R19 ;  /* 0x000000133c1e7220 */ /* 0x050fe20000400000 */
[----:B-----5:R-:W-:-:S07]  /*88f0*/  FMUL R31, R60, R18 ;  /* 0x000000123c1f7220 */ /* 0x020fce0000400000 */
[----:B------:R-:W-:Y:S01]  /*8900*/  HMMA.16816.F32 R28, R56, R4, R28 ;  /* 0x00000004381c723c */ /* 0x000fe2000000181c */
[----:B------:R-:W0:Y:S01]  /*8910*/  LDSM.16.M88.4 R4, [R0+UR8+0x23800] ;  /* 0x023800080004783b */ /* 0x000e220008000200 */
[----:B------:R-:W-:Y:S01]  /*8920*/  FADD R3, R34, R3 ;  /* 0x0000000322037221 */ /* 0x000fe20000000000 */
[----:B------:R-:W-:Y:S01]  /*8930*/  FADD R2, R35, R2 ;  /* 0x0000000223027221 */ /* 0x000fe20000000000 */
[C---:B------:R-:W-:Y:S01]  /*8940*/  FMUL R32, R61.reuse, R17 ;  /* 0x000000113d207220 */ /* 0x040fe20000400000 */
[----:B------:R-:W-:Y:S02]  /*8950*/  FMUL R33, R61, R16 ;  /* 0x000000103d217220 */ /* 0x000fe40000400000 */
[----:B------:R-:W-:Y:S01]  /*8960*/  LDSM.16.M88.4 R16, [R0+UR8+0x23c00] ;  /* 0x023c00080010783b */ /* 0x000fe20008000200 */
[C---:B------:R-:W-:Y:S01]  /*8970*/  FMUL R34, R60.reuse, R15 ;  /* 0x0000000f3c227220 */ /* 0x040fe20000400000 */
[----:B------:R-:W-:-:S10]  /*8980*/  FMUL R35, R60, R14 ;  /* 0x0000000e3c237220 */ /* 0x000fd40000400000 */
[----:B------:R-:W-:Y:S04]  /*8990*/  STL.64 [R1+0x420], R30 ;  /* 0x0004201e01007387 */ /* 0x000fe80000100a00 */
[----:B------:R-:W-:Y:S04]  /*89a0*/  STL.64 [R1+0x418], R28 ;  /* 0x0004181c01007387 */ /* 0x000fe80000100a00 */
[----:B------:R-:W2:Y:S04]  /*89b0*/  LDL.LU R55, [R1+0x2e8] ;  /* 0x0002e80001377983 */ /* 0x000ea80000300800 */
[----:B------:R-:W3:Y:S04]  /*89c0*/  LDL.LU R27, [R1+0x1e0] ;  /* 0x0001e000011b7983 */ /* 0x000ee80000300800 */
[----:B------:R-:W4:Y:S01]  /*89d0*/  LDL.LU R26, [R1+0x1e4] ;  /* 0x0001e400011a7983 */ /* 0x000f220000300800 */
[----:B0-----:R-:W-:Y:S01]  /*89e0*/  IMAD.MOV.U32 R25, RZ, RZ, R6 ;  /* 0x000000ffff197224 */ /* 0x001fe200078e0006 */
[----:B------:R-:W-:Y:S01]  /*89f0*/  HMMA.16816.F32 R32, R56, R4, R32 ;  /* 0x000000043820723c */ /* 0x000fe20000001820 */
[----:B------:R-:W-:-:S02]  /*8a00*/  IMAD.MOV.U32 R24, RZ, RZ, R7 ;  /* 0x000000ffff187224 */ /* 0x000fc400078e0007 */
[----:B------:R-:W-:Y:S01]  /*8a10*/  FADD R3, R38, R3 ;  /* 0x0000000326037221 */ /* 0x000fe20000000000 */
[----:B------:R-:W0:Y:S01]  /*8a20*/  LDSM.16.M88.4 R4, [R0+UR8+0x23a00] ;  /* 0x023a00080004783b */ /* 0x000e220008000200 */
[----:B------:R-:W-:-:S03]  /*8a30*/  FADD R2, R39, R2 ;  /* 0x0000000227027221 */ /* 0x000fc60000000000 */
[----:B------:R-:W5:Y:S04]  /*8a40*/  LDL.LU R23, [R1+0x1e8] ;  /* 0x0001e80001177983 */ /* 0x000f680000300800 */
[----:B------:R-:W5:Y:S01]  /*8a50*/  LDL.LU R22, [R1+0x1ec] ;  /* 0x0001ec0001167983 */ /* 0x000f620000300800 */
[C---:B------:R-:W-:Y:S01]  /*8a60*/  FMUL R36, R61.reuse, R13 ;  /* 0x0000000d3d247220 */ /* 0x040fe20000400000 */
[----:B------:R-:W-:Y:S01]  /*8a70*/  FMUL R37, R61, R12 ;  /* 0x0000000c3d257220 */ /* 0x000fe20000400000 */
[C---:B------:R-:W-:Y:S01]  /*8a80*/  FMUL R38, R60.reuse, R11 ;  /* 0x0000000b3c267220 */ /* 0x040fe20000400000 */
[----:B------:R-:W-:Y:S01]  /*8a90*/  FMUL R39, R60, R10 ;  /* 0x0000000a3c277220 */ /* 0x000fe20000400000 */
[----:B0-----:R-:W-:Y:S01]  /*8aa0*/  MOV R21, R6 ;  /* 0x0000000600157202 */ /* 0x001fe20000000f00 */
[----:B------:R-:W-:-:S05]  /*8ab0*/  IMAD.MOV.U32 R20, RZ, RZ, R7 ;  /* 0x000000ffff147224 */ /* 0x000fca00078e0007 */
[----:B------:R-:W-:Y:S01]  /*8ac0*/  HMMA.16816.F32 R36, R56, R4, R36 ;  /* 0x000000043824723c */ /* 0x000fe20000001824 */
[----:B------:R-:W5:Y:S04]  /*8ad0*/  LDL.LU R5, [R1+0x2ec] ;  /* 0x0002ec0001057983 */ /* 0x000f680000300800 */
[----:B------:R-:W5:Y:S04]  /*8ae0*/  LDL.LU R6, [R1+0xd8] ;  /* 0x0000d80001067983 */ /* 0x000f680000300800 */
[----:B------:R-:W5:Y:S04]  /*8af0*/  LDL.LU R7, [R1+0xdc] ;  /* 0x0000dc0001077983 */ /* 0x000f680000300800 */
[----:B------:R-:W5:Y:S04]  /*8b00*/  LDL.LU R13, [R1+0x230] ;  /* 0x00023000010d7983 */ /* 0x000f680000300800 */
[----:B------:R-:W5:Y:S04]  /*8b10*/  LDL.LU R12, [R1+0x234] ;  /* 0x00023400010c7983 */ /* 0x000f680000300800 */
[----:B------:R-:W5:Y:S04]  /*8b20*/  LDL.LU R9, [R1+0x238] ;  /* 0x0002380001097983 */ /* 0x000f680000300800 */
[----:B------:R-:W5:Y:S01]  /*8b30*/  LDL.LU R8, [R1+0x23c] ;  /* 0x00023c0001087983 */ /* 0x000f620000300800 */
[----:B------:R-:W-:-:S02]  /*8b40*/  IMAD.MOV.U32 R14, RZ, RZ, R41 ;  /* 0x000000ffff0e7224 */ /* 0x000fc400078e0029 */
[----:B------:R-:W-:Y:S01]  /*8b50*/  IMAD.MOV.U32 R15, RZ, RZ, R40 ;  /* 0x000000ffff0f7224 */ /* 0x000fe200078e0028 */
[----:B------:R-:W-:Y:S01]  /*8b60*/  MOV R30, R47 ;  /* 0x0000002f001e7202 */ /* 0x000fe20000000f00 */
[----:B------:R-:W-:Y:S02]  /*8b70*/  IMAD.MOV.U32 R31, RZ, RZ, R46 ;  /* 0x000000ffff1f7224 */ /* 0x000fe400078e002e */
[----:B------:R-:W-:Y:S01]  /*8b80*/  FADD R3, R53, R3 ;  /* 0x0000000335037221 */ /* 0x000fe20000000000 */
[----:B------:R-:W-:Y:S01]  /*8b90*/  FADD R4, R54, R2 ;  /* 0x0000000236047221 */ /* 0x000fe20000000000 */
[----:B------:R-:W-:Y:S01]  /*8ba0*/  MOV R10, R43 ;  /* 0x0000002b000a7202 */ /* 0x000fe20000000f00 */
[----:B------:R-:W-:Y:S01]  /*8bb0*/  IMAD.MOV.U32 R11, RZ, RZ, R42 ;  /* 0x000000ffff0b7224 */ /* 0x000fe200078e002a */
[----:B------:R-:W-:Y:S01]  /*8bc0*/  MOV R29, R18 ;  /* 0x00000012001d7202 */ /* 0x000fe20000000f00 */
[----:B------:R-:W-:Y:S02]  /*8bd0*/  IMAD.MOV.U32 R28, RZ, RZ, R19 ;  /* 0x000000ffff1c7224 */ /* 0x000fe400078e0013 */
[----:B------:R-:W5:Y:S01]  /*8be0*/  LDL.LU.64 R18, [R1+0x4b0] ;  /* 0x0004b00001127983 */ /* 0x000f620000300a00 */
[----:B---3--:R-:W-:Y:S01]  /*8bf0*/  FMUL R40, R61, R27 ;  /* 0x0000001b3d287220 */ /* 0x008fe20000400000 */
[----:B------:R-:W-:-:S02]  /*8c00*/  IMAD.MOV.U32 R27, RZ, RZ, R44 ;  /* 0x000000ffff1b7224 */ /* 0x000fc400078e002c */
[----:B----4-:R-:W-:Y:S01]  /*8c10*/  FMUL R41, R61, R26 ;  /* 0x0000001a3d297220 */ /* 0x010fe20000400000 */
[----:B------:R-:W-:Y:S02]  /*8c20*/  IMAD.MOV.U32 R26, RZ, RZ, R45 ;  /* 0x000000ffff1a7224 */ /* 0x000fe400078e002d */
[----:B------:R-:W0:Y:S01]  /*8c30*/  LDSM.16.M88.4 R44, [R0+UR8+0x23e00] ;  /* 0x023e0008002c783b */ /* 0x000e220008000200 */
[----:B--2---:R-:W-:Y:S01]  /*8c40*/  FADD R2, R55, R3 ;  /* 0x0000000337027221 */ /* 0x004fe20000000000 */
[C---:B-----5:R-:W-:Y:S01]  /*8c50*/  FMUL R42, R60.reuse, R23 ;  /* 0x000000173c2a7220 */ /* 0x060fe20000400000 */
[----:B------:R-:W-:Y:S01]  /*8c60*/  FMUL R43, R60, R22 ;  /* 0x000000163c2b7220 */ /* 0x000fe20000400000 */
[----:B------:R-:W-:Y:S02]  /*8c70*/  IMAD.MOV.U32 R22, RZ, RZ, R49 ;  /* 0x000000ffff167224 */ /* 0x000fe400078e0031 */
[----:B------:R-:W-:-:S04]  /*8c80*/  IMAD.MOV.U32 R23, RZ, RZ, R48 ;  /* 0x000000ffff177224 */ /* 0x000fc800078e0030 */
[----:B------:R-:W-:Y:S01]  /*8c90*/  HMMA.16816.F32 R40, R56, R16, R40 ;  /* 0x000000103828723c */ /* 0x000fe20000001828 */
[----:B------:R-:W2:Y:S01]  /*8ca0*/  LDL.LU.64 R16, [R1+0x4a8] ;  /* 0x0004a80001107983 */ /* 0x000ea20000300a00 */
[----:B0-----:R-:W-:Y:S01]  /*8cb0*/  MOV R49, R46 ;  /* 0x0000002e00317202 */ /* 0x001fe20000000f00 */
[----:B------:R-:W-:Y:S02]  /*8cc0*/  IMAD.MOV.U32 R48, RZ, RZ, R47 ;  /* 0x000000ffff307224 */ /* 0x000fe400078e002f */
[C---:B------:R-:W-:Y:S01]  /*8cd0*/  FMUL R52, R61.reuse, R13 ;  /* 0x0000000d3d347220 */ /* 0x040fe20000400000 */
[----:B------:R-:W-:Y:S01]  /*8ce0*/  FMUL R53, R61, R12 ;  /* 0x0000000c3d357220 */ /* 0x000fe20000400000 */
[C---:B------:R-:W-:Y:S01]  /*8cf0*/  FMUL R54, R60.reuse, R9 ;  /* 0x000000093c367220 */ /* 0x040fe20000400000 */
[----:B------:R-:W-:-:S07]  /*8d00*/  FMUL R55, R60, R8 ;  /* 0x000000083c377220 */ /* 0x000fce0000400000 */
[----:B------:R-:W-:Y:S01]  /*8d10*/  HMMA.16816.F32 R56, R56, R44, R52 ;  /* 0x0000002c3838723c */ /* 0x000fe20000001834 */
[----:B------:R-:W3:Y:S04]  /*8d20*/  LDL.LU.64 R54, [R1+0x4a0] ;  /* 0x0004a00001367983 */ /* 0x000ee80000300a00 */
[----:B------:R-:W3:Y:S04]  /*8d30*/  LDL.LU.64 R52, [R1+0x498] ;  /* 0x0004980001347983 */ /* 0x000ee80000300a00 */
[----:B------:R-:W3:Y:S04]  /*8d40*/  LDL.LU.64 R46, [R1+0x490] ;  /* 0x00049000012e7983 */ /* 0x000ee80000300a00 */
[----:B------:R-:W3:Y:S01]  /*8d50*/  LDL.LU.64 R44, [R1+0x488] ;  /* 0x00048800012c7983 */ /* 0x000ee20000300a00 */
[----:B------:R-:W-:Y:S01]  /*8d60*/  FADD R0, R5, R4 ;  /* 0x0000000405007221 */ /* 0x000fe20000000000 */
[----:B---3--:R-:W-:Y:S02]  /*8d70*/  HMMA.16816.F32 R52, R44, R6, R52 ;  /* 0x000000062c34723c */ /* 0x008fe40000001834 */
[----:B------:R-:W3:Y:S04]  /*8d80*/  LDL.LU.64 R6, [R1+0x480] ;  /* 0x0004800001067983 */ /* 0x000ee80000300a00 */
[----:B------:R-:W3:-:S13]  /*8d90*/  LDL.LU.64 R4, [R1+0x478] ;  /* 0x0004780001047983 */ /* 0x000eda0000300a00 */
[----:B------:R-:W-:Y:S04]  /*8da0*/  STL.64 [R1+0xf0], R52 ;  /* 0x0000f03401007387 */ /* 0x000fe80000100a00 */
[----:B------:R0:W-:Y:S04]  /*8db0*/  STL.64 [R1+0xf8], R54 ;  /* 0x0000f83601007387 */ /* 0x0001e80000100a00 */
[----:B0-----:R-:W4:Y:S04]  /*8dc0*/  LDL R54, [R1+0x104] ;  /* 0x0001040001367983 */ /* 0x001f280000100800 */
[----:B------:R-:W5:Y:S01]  /*8dd0*/  LDL R55, [R1+0x100] ;  /* 0x0001000001377983 */ /* 0x000f620000100800 */
[----:B---3--:R-:W-:Y:S03]  /*8de0*/  HMMA.16816.F32 R4, R44, R10, R4 ;  /* 0x0000000a2c04723c */ /* 0x008fe60000001804 */
[----:B------:R-:W3:Y:S04]  /*8df0*/  LDL.LU.64 R10, [R1+0x470] ;  /* 0x00047000010a7983 */ /* 0x000ee80000300a00 */
[----:B------:R-:W3:-:S12]  /*8e00*/  LDL.LU.64 R8, [R1+0x468] ;  /* 0x0004680001087983 */ /* 0x000ed80000300a00 */
[----:B------:R-:W-:Y:S04]  /*8e10*/  STL.64 [R1+0xe0], R4 ;  /* 0x0000e00401007387 */ /* 0x000fe80000100a00 */
[----:B------:R0:W-:Y:S04]  /*8e20*/  STL.64 [R1+0xe8], R6 ;  /* 0x0000e80601007387 */ /* 0x0001e80000100a00 */
[----:B0-----:R-:W2:Y:S04]  /*8e30*/  LDL.LU R6, [R1+0x98] ;  /* 0x0000980001067983 */ /* 0x001ea80000300800 */
[----:B------:R-:W2:Y:S01]  /*8e40*/  LDL.LU R7, [R1+0x9c] ;  /* 0x00009c0001077983 */ /* 0x000ea20000300800 */
[----:B---3--:R-:W-:Y:S03]  /*8e50*/  HMMA.16816.F32 R8, R44, R14, R8 ;  /* 0x0000000e2c08723c */ /* 0x008fe60000001808 */
[----:B------:R-:W3:Y:S04]  /*8e60*/  LDL.LU.64 R14, [R1+0x460] ;  /* 0x00046000010e7983 */ /* 0x000ee80000300a00 */
[----:B------:R-:W3:-:S12]  /*8e70*/  LDL.LU.64 R12, [R1+0x458] ;  /* 0x00045800010c7983 */ /* 0x000ed80000300a00 */
[----:B------:R-:W-:Y:S04]  /*8e80*/  STL.64 [R1+0x120], R8 ;  /* 0x0001200801007387 */ /* 0x000fe80000100a00 */
[----:B------:R0:W-:Y:S02]  /*8e90*/  STL.64 [R1+0x128], R10 ;  /* 0x0001280a01007387 */ /* 0x0001e40000100a00 */
[----:B0-----:R-:W-:Y:S02]  /*8ea0*/  IMAD.MOV.U32 R10, RZ, RZ, R49 ;  /* 0x000000ffff0a7224 */ /* 0x001fe400078e0031 */
[----:B------:R-:W-:Y:S01]  /*8eb0*/  IMAD.MOV.U32 R11, RZ, RZ, R48 ;  /* 0x000000ffff0b7224 */ /* 0x000fe200078e0030 */
[C---:B---3--:R-:W-:Y:S01]  /*8ec0*/  HMMA.16816.F32 R12, R44.reuse, R50, R12 ;  /* 0x000000322c0c723c */ /* 0x048fe2000000180c */
[----:B------:R-:W3:Y:S04]  /*8ed0*/  LDL.LU.64 R50, [R1+0x450] ;  /* 0x0004500001327983 */ /* 0x000ee80000300a00 */
[----:B------:R-:W3:Y:S03]  /*8ee0*/  LDL.LU.64 R48, [R1+0x448] ;  /* 0x0004480001307983 */ /* 0x000ee60000300a00 */
[C---:B--2---:R-:W-:Y:S11]  /*8ef0*/  HMMA.16816.F32 R16, R44.reuse, R22, R16 ;  /* 0x000000162c10723c */ /* 0x044ff60000001810 */
[----:B------:R-:W-:Y:S04]  /*8f00*/  STL.64 [R1+0x140], R12 ;  /* 0x0001400c01007387 */ /* 0x000fe80000100a00 */
[----:B------:R-:W-:Y:S01]  /*8f10*/  STL.64 [R1+0x148], R14 ;  /* 0x0001480e01007387 */ /* 0x000fe20000100a00 */
[----:B---3--:R-:W-:Y:S01]  /*8f20*/  HMMA.16816.F32 R4, R44, R6, R48 ;  /* 0x000000062c04723c */ /* 0x008fe20000001830 */
[----:B------:R-:W-:-:S02]  /*8f30*/  IMAD.MOV.U32 R50, RZ, RZ, R21 ;  /* 0x000000ffff327224 */ /* 0x000fc400078e0015 */
[----:B------:R-:W-:-:S15]  /*8f40*/  IMAD.MOV.U32 R51, RZ, RZ, R20 ;  /* 0x000000ffff337224 */ /* 0x000fde00078e0014 */
[----:B------:R-:W-:Y:S01]  /*8f50*/  NOP ;  /* 0x0000000000007918 */ /* 0x000fe20000000000 */
[----:B------:R-:W-:Y:S04]  /*8f60*/  STL.64 [R1], R4 ;  /* 0x0000000401007387 */ /* 0x000fe80000100a00 */
[----:B------:R0:W-:Y:S04]  /*8f70*/  STL.64 [R1+0x8], R6 ;  /* 0x0000080601007387 */ /* 0x0001e80000100a00 */
[----:B------:R-:W2:Y:S04]  /*8f80*/  LDL.LU.64 R22, [R1+0x440] ;  /* 0x0004400001167983 */ /* 0x000ea80000300a00 */
[----:B------:R-:W2:Y:S04]  /*8f90*/  LDL.LU.64 R20, [R1+0x438] ;  /* 0x0004380001147983 */ /* 0x000ea80000300a00 */
[----:B------:R-:W-:Y:S04]  /*8fa0*/  STL.64 [R1+0x110], R16 ;  /* 0x0001101001007387 */ /* 0x000fe80000100a00 */
[----:B------:R1:W-:Y:S04]  /*8fb0*/  STL.64 [R1+0x118], R18 ;  /* 0x0001181201007387 */ /* 0x0003e80000100a00 */
[----:B0-----:R-:W3:Y:S04]  /*8fc0*/  LDL.LU R6, [R1+0x2f4] ;  /* 0x0002f40001067983 */ /* 0x001ee80000300800 */
[----:B------:R-:W3:Y:S01]  /*8fd0*/  LDL.LU R5, [R1+0x2f8] ;  /* 0x0002f80001057983 */ /* 0x000ee20000300800 */
[----:B-1----:R-:W-:Y:S01]  /*8fe0*/  MOV R18, R25 ;  /* 0x0000001900127202 */ /* 0x002fe20000000f00 */
[----:B------:R-:W-:Y:S01]  /*8ff0*/  IMAD.MOV.U32 R19, RZ, RZ, R24 ;  /* 0x000000ffff137224 */ /* 0x000fe200078e0018 */
[----:B--2---:R-:W-:Y:S01]  /*9000*/  HMMA.16816.F32 R20, R44, R26, R20 ;  /* 0x0000001a2c14723c */ /* 0x004fe20000001814 */
[----:B------:R-:W2:Y:S04]  /*9010*/  LDL.LU.64 R26, [R1+0x430] ;  /* 0x00043000011a7983 */ /* 0x000ea80000300a00 */
[----:B------:R-:W2:Y:S01]  /*9020*/  LDL.LU.64 R24, [R1+0x428] ;  /* 0x0004280001187983 */ /* 0x000ea20000300a00 */
[----:B------:R-:W-:Y:S01]  /*9030*/  MOV R14, R29 ;  /* 0x0000001d000e7202 */ /* 0x000fe20000000f00 */
[----:B------:R-:W-:-:S12]  /*9040*/  IMAD.MOV.U32 R15, RZ, RZ, R28 ;  /* 0x000000ffff0f7224 */ /* 0x000fd800078e001c */
[----:B------:R-:W-:Y:S04]  /*9050*/  STL.64 [R1+0x160], R20 ;  /* 0x0001601401007387 */ /* 0x000fe80000100a00 */
[----:B------:R0:W-:Y:S04]  /*9060*/  STL.64 [R1+0x168], R22 ;  /* 0x0001681601007387 */ /* 0x0001e80000100a00 */
[----:B0-----:R-:W3:Y:S04]  /*9070*/  LDL.LU R22, [R1+0x58] ;  /* 0x0000580001167983 */ /* 0x001ee80000300800 */
[----:B------:R-:W3:Y:S01]  /*9080*/  LDL.LU R23, [R1+0x5c] ;  /* 0x00005c0001177983 */ /* 0x000ee20000300800 */
[----:B--2---:R-:W-:Y:S03]  /*9090*/  HMMA.16816.F32 R24, R44, R30, R24 ;  /* 0x0000001e2c18723c */ /* 0x004fe60000001818 */
[----:B------:R-:W2:Y:S04]  /*90a0*/  LDL.LU.64 R30, [R1+0x420] ;  /* 0x00042000011e7983 */ /* 0x000ea80000300a00 */
[----:B------:R-:W2:Y:S04]  /*90b0*/  LDL.LU.64 R28, [R1+0x418] ;  /* 0x00041800011c7983 */ /* 0x000ea80000300a00 */
[----:B------:R-:W0:Y:S04]  /*90c0*/  SHFL.BFLY PT, R3, R2, 0x2, 0x1f ;  /* 0x0c401f0002037f89 */ /* 0x000e2800000e0000 */
[----:B------:R-:W1:Y:S04]  /*90d0*/  SHFL.BFLY PT, R52, R0, 0x2, 0x1f ;  /* 0x0c401f0000347f89 */ /* 0x000e6800000e0000 */
[----:B------:R-:W-:Y:S04]  /*90e0*/  STL.64 [R1+0x1a0], R24 ;  /* 0x0001a01801007387 */ /* 0x000fe80000100a00 */
[----:B------:R-:W-:Y:S01]  /*90f0*/  STL.64 [R1+0x1a8], R26 ;  /* 0x0001a81a01007387 */ /* 0x000fe20000100a00 */
[----:B0-----:R-:W-:Y:S01]  /*9100*/  FADD R2, R2, R3 ;  /* 0x0000000302027221 */ /* 0x001fe20000000000 */
[----:B-1----:R-:W-:-:S04]  /*9110*/  FADD R0, R0, R52 ;  /* 0x0000003400007221 */ /* 0x002fc80000000000 */
[----:B------:R-:W0:Y:S04]  /*9120*/  SHFL.BFLY PT, R4, R2, 0x1, 0x1f ;  /* 0x0c201f0002047f89 */ /* 0x000e2800000e0000 */
[----:B------:R-:W1:Y:S01]  /*9130*/  SHFL.BFLY PT, R3, R0, 0x1, 0x1f ;  /* 0x0c201f0000037f89 */ /* 0x000e6200000e0000 */
[C---:B------:R-:W-:Y:S08]  /*9140*/  HMMA.16816.F32 R12, R44.reuse, R14, R40 ;  /* 0x0000000e2c0c723c */ /* 0x040ff00000001828 */
[----:B------:R-:W-:Y:S01]  /*9150*/  HMMA.16816.F32 R8, R44, R10, R56 ;  /* 0x0000000a2c08723c */ /* 0x000fe20000001838 */
[----:B------:R-:W-:Y:S01]  /*9160*/  UIADD3 UR6, UP0, UPT, UR6, 0x20, URZ ;  /* 0x0000002006067890 */ /* 0x000fe2000ff1e0ff */
[----:B0-----:R-:W-:Y:S01]  /*9170*/  FADD R2, R2, R4 ;  /* 0x0000000402027221 */ /* 0x001fe20000000000 */
[----:B-1----:R-:W-:-:S03]  /*9180*/  FADD R3, R0, R3 ;  /* 0x0000000300037221 */ /* 0x002fc60000000000 */
[----:B---3--:R-:W-:Y:S01]  /*9190*/  FFMA R6, R61, R6, R2 ;  /* 0x000000063d067223 */ /* 0x008fe20000000002 */
[----:B------:R-:W-:Y:S01]  /*91a0*/  FFMA R5, R60, R5, R3 ;  /* 0x000000053c057223 */ /* 0x000fe20000000003 */
[----:B------:R-:W-:Y:S02]  /*91b0*/  UIADD3.X UR7, UPT, UPT, URZ, UR7, URZ, UP0, !UPT ;  /* 0x00000007ff077290 */ /* 0x000fe400087fe4ff */
[----:B------:R-:W-:-:S04]  /*91c0*/  UISETP.GE.U32.AND UP0, UPT, UR6, UR16, UPT ;  /* 0x000000100600728c */ /* 0x000fc8000bf06070 */
[----:B------:R-:W-:Y:S01]  /*91d0*/  UISETP.GE.U32.AND.EX UP0, UPT, UR7, URZ, UPT, UP0 ;  /* 0x000000ff0700728c */ /* 0x000fe2000bf06100 */
[----:B----4-:R-:W-:Y:S02]  /*91e0*/  IMAD.MOV.U32 R48, RZ, RZ, R54 ;  /* 0x000000ffff307224 */ /* 0x010fe400078e0036 */
[----:B-----5:R-:W-:Y:S01]  /*91f0*/  IMAD.MOV.U32 R52, RZ, RZ, R55 ;  /* 0x000000ffff347224 */ /* 0x020fe200078e0037 */
[----:B------:R-:W-:Y:S02]  /*9200*/  ULEA UR5, UR13, UR5, 0x5 ;  /* 0x000000050d057291 */ /* 0x000fe4000f8e28ff */
[----:B------:R-:W-:Y:S01]  /*9210*/  ULEA UR4, UR11, UR4, 0x5 ;  /* 0x000000040b047291 */ /* 0x000fe2000f8e28ff */
[C---:B--2---:R-:W-:Y:S08]  /*9220*/  HMMA.16816.F32 R24, R44.reuse, R22, R28 ;  /* 0x000000162c18723c */ /* 0x044ff0000000181c */
[C---:B------:R-:W-:Y:S08]  /*9230*/  HMMA.16816.F32 R20, R44.reuse, R18, R32 ;  /* 0x000000122c14723c */ /* 0x040ff00000001820 */
[----:B------:R-:W-:Y:S03]  /*9240*/  HMMA.16816.F32 R16, R44, R50, R36 ;  /* 0x000000322c10723c */ /* 0x000fe60000001824 */
[----:B------:R1:W-:Y:S04]  /*9250*/  STL.64 [R1+0x1b0], R24 ;  /* 0x0001b01801007387 */ /* 0x0003e80000100a00 */
        /* <DEDUP_REMOVED lines=9> */
[----:B------:R1:W-:Y:S04]  /*92f0*/  STL [R1+0x2f4], R6 ;  /* 0x0002f40601007387 */ /* 0x0003e80000100800 */
[----:B------:R1:W-:Y:S01]  /*9300*/  STL [R1+0x2f8], R5 ;  /* 0x0002f80501007387 */ /* 0x0003e20000100800 */
[----:B------:R-:W-:Y:S05]  /*9310*/  BRA.U !UP0, `(.L_x_1) ;  /* 0xffffffbd08bc7547 */ /* 0x000fea000b83ffff */
[----:B------:R-:W-:Y:S01]  /*9320*/  IMAD.MOV.U32 R0, RZ, RZ, R55 ;  /* 0x000000ffff007224 */ /* 0x000fe200078e0037 */
[----:B------:R-:W-:-:S04]  /*9330*/  MOV R2, R54 ;  /* 0x0000003600027202 */ /* 0x000fc80000000f00 */
[----:B------:R0:W-:Y:S04]  /*9340*/  STL [R1+0x2e8], R0 ;  /* 0x0002e80001007387 */ /* 0x0001e80000100800 */
[----:B------:R0:W-:Y:S02]  /*9350*/  STL [R1+0x2ec], R2 ;  /* 0x0002ec0201007387 */ /* 0x0001e40000100800 */
.L_x_0:
[----:B-1----:R-:W2:Y:S01]  /*9360*/  LDL.LU R9, [R1+0x2f8] ;  /* 0x0002f80001097983 */ /* 0x002ea20000300800 */
[----:B------:R-:W-:Y:S01]  /*9370*/  MOV R7, 0x3dc6b27f ;  /* 0x3dc6b27f00077802 */ /* 0x000fe20000000f00 */
[----:B------:R-:W1:Y:S02]  /*9380*/  LDCU.64 UR4, c[0x0][0x3e0] ;  /* 0x00007c00ff0477ac */ /* 0x000e640008000a00 */
[----:B0-----:R-:W3:Y:S01]  /*9390*/  LDL.LU R2, [R1+0x2f4] ;  /* 0x0002f40001027983 */ /* 0x001ee20000300800 */
[----:B------:R-:W0:Y:S01]  /*93a0*/  S2R R11, SR_TID.X ;  /* 0x00000000000b7919 */ /* 0x000e220000002100 */
[----:B------:R-:W-:Y:S01]  /*93b0*/  BAR.SYNC.DEFER_BLOCKING 0x0 ;  /* 0x0000000000007b1d */ /* 0x000fe20000010000 */
[C---:B---3--:R-:W-:Y:S01]  /*93c0*/  FMUL R3, R2.reuse, 8388608 ;  /* 0x4b00000002037820 */ /* 0x048fe20000400000 */
[C---:B------:R-:W-:Y:S02]  /*93d0*/  FSETP.GEU.AND P0, PT, R2.reuse, 1.175494350822287508e-38, PT ;  /* 0x008000000200780b */ /* 0x040fe40003f0e000 */
[----:B------:R-:W-:-:S02]  /*93e0*/  FSETP.GT.AND P2, PT, |R2|, 8.50705917302346158658e+37, PT ;  /* 0x7e8000000200780b */ /* 0x000fc40003f44200 */
[----:B------:R-:W-:Y:S02]  /*93f0*/  FSEL R3, R3, R2, !P0 ;  /* 0x0000000203037208 */ /* 0x000fe40004000000 */
[----:B------:R-:W-:Y:S02]  /*9400*/  FSEL R4, RZ, -23, P0 ;  /* 0xc1b80000ff047808 */ /* 0x000fe40000000000 */
[C---:B------:R-:W-:Y:S01]  /*9410*/  ISETP.GE.U32.AND P0, PT, R3.reuse, 0x7f800000, PT ;  /* 0x7f8000000300780c */ /* 0x040fe20003f06070 */
[----:B------:R-:W-:Y:S01]  /*9420*/  VIADD R0, R3, 0xc0cafb0d ;  /* 0xc0cafb0d03007836 */ /* 0x000fe20000000000 */
[----:B------:R-:W-:-:S04]  /*9430*/  FSETP.GEU.AND P4, PT, |R2|, 1.175494350822287508e-38, PT ;  /* 0x008000000200780b */ /* 0x000fc80003f8e200 */
[----:B------:R-:W-:Y:S01]  /*9440*/  LOP3.LUT R0, R0, 0xff800000, RZ, 0xc0, !PT ;  /* 0xff80000000007812 */ /* 0x000fe200078ec0ff */
[----:B------:R-:W-:-:S04]  /*9450*/  @P2 FMUL R2, R2, 0.25 ;  /* 0x3e80000002022820 */ /* 0x000fc80000400000 */
[----:B------:R-:W-:Y:S01]  /*9460*/  IMAD.IADD R5, R3, 0x1, -R0 ;  /* 0x0000000103057824 */ /* 0x000fe200078e0a00 */
[----:B------:R-:W-:-:S03]  /*9470*/  I2FP.F32.S32 R0, R0 ;  /* 0x0000000000007245 */ /* 0x000fc60000201400 */
[----:B------:R-:W-:Y:S02]  /*9480*/  @!P4 FMUL R2, R2, 16777216 ;  /* 0x4b8000000202c820 */ /* 0x000fe40000400000 */
[----:B------:R-:W-:Y:S01]  /*9490*/  FFMA.FTZ R6, R0, 1.1920928955078125e-07, R4 ;  /* 0x3400000000067823 */ /* 0x000fe20000010004 */
[----:B------:R-:W-:Y:S01]  /*94a0*/  FADD R0, R5, -1 ;  /* 0xbf80000005007421 */ /* 0x000fe20000000000 */
[----:B------:R3:W4:Y:S03]  /*94b0*/  MUFU.RCP R10, R2 ;  /* 0x00000002000a7308 */ /* 0x0007260000001000 */
[----:B------:R-:W-:-:S04]  /*94c0*/  FFMA.FTZ R4, R0, R7, -0.16845393180847167969 ;  /* 0xbe2c7f3000047423 */ /* 0x000fc80000010007 */
[----:B------:R-:W-:-:S04]  /*94d0*/  FFMA.FTZ R4, R0, R4, 0.1716887056827545166 ;  /* 0x3e2fcf2a00047423 */ /* 0x000fc80000010004 */
[----:B------:R-:W-:-:S04]  /*94e0*/  FFMA.FTZ R4, R0, R4, -0.17900948226451873779 ;  /* 0xbe374e4300047423 */ /* 0x000fc80000010004 */
[----:B------:R-:W-:-:S04]  /*94f0*/  FFMA.FTZ R4, R0, R4, 0.20512372255325317383 ;  /* 0x3e520bf400047423 */ /* 0x000fc80000010004 */
[----:B------:R-:W-:-:S04]  /*9500*/  FFMA.FTZ R4, R0, R4, -0.24046532809734344482 ;  /* 0xbe763c8b00047423 */ /* 0x000fc80000010004 */
[----:B------:R-:W-:-:S04]  /*9510*/  FFMA.FTZ R4, R0, R4, 0.28857114911079406738 ;  /* 0x3e93bf9900047423 */ /* 0x000fc80000010004 */
[----:B------:R-:W-:-:S04]  /*9520*/  FFMA.FTZ R4, R0, R4, -0.36067417263984680176 ;  /* 0xbeb8aa4900047423 */ /* 0x000fc80000010004 */
[----:B------:R-:W-:-:S04]  /*9530*/  FFMA.FTZ R4, R0, R4, 0.48089820146560668945 ;  /* 0x3ef6384a00047423 */ /* 0x000fc80000010004 */
[----:B------:R-:W-:-:S04]  /*9540*/  FFMA.FTZ R4, R0, R4, -0.72134751081466674805 ;  /* 0xbf38aa3b00047423 */ /* 0x000fc80000010004 */
[----:B------:R-:W-:-:S04]  /*9550*/  FMUL R4, R0, R4 ;  /* 0x0000000400047220 */ /* 0x000fc80000400000 */
[----:B------:R-:W-:-:S04]  /*9560*/  FMUL R4, R0, R4 ;  /* 0x0000000400047220 */ /* 0x000fc80000400000 */
[----:B------:R-:W-:Y:S01]  /*9570*/  FFMA.FTZ R0, R0, 1.4426950216293334961, R4 ;  /* 0x3fb8aa3b00007823 */ /* 0x000fe20000010004 */
[----:B------:R-:W-:-:S03]  /*9580*/  @P0 IMAD.MOV.U32 R4, RZ, RZ, 0x7f800000 ;  /* 0x7f800000ff040424 */ /* 0x000fc600078e00ff */
[----:B------:R-:W-:Y:S01]  /*9590*/  FADD R8, R6, R0 ;  /* 0x0000000006087221 */ /* 0x000fe20000000000 */
[----:B--2---:R-:W-:Y:S02]  /*95a0*/  IMAD.MOV.U32 R0, RZ, RZ, R9 ;  /* 0x000000ffff007224 */ /* 0x004fe400078e0009 */
[C---:B------:R-:W-:Y:S01]  /*95b0*/  @P0 FFMA.FTZ R8, R3.reuse, R4, +INF ;  /* 0x7f80000003080423 */ /* 0x040fe20000010004 */
[----:B------:R-:W-:Y:S01]  /*95c0*/  FSETP.NEU.AND P0, PT, R3, RZ, PT ;  /* 0x000000ff0300720b */ /* 0x000fe20003f0d000 */
[C---:B------:R-:W-:Y:S01]  /*95d0*/  FMUL R3, R0.reuse, 8388608 ;  /* 0x4b00000000037820 */ /* 0x040fe20000400000 */
[----:B------:R-:W-:Y:S02]  /*95e0*/  FSETP.GEU.AND P1, PT, R0, 1.175494350822287508e-38, PT ;  /* 0x008000000000780b */ /* 0x000fe40003f2e000 */
[----:B------:R-:W-:Y:S02]  /*95f0*/  STL [R1+0x2e4], R8 ;  /* 0x0002e40801007387 */ /* 0x000fe40000100800 */
[----:B------:R-:W-:-:S02]  /*9600*/  FSEL R5, R3, R0, !P1 ;  /* 0x0000000003057208 */ /* 0x000fc40004800000 */
[----:B------:R-:W-:-:S03]  /*9610*/  FSEL R4, RZ, -23, P1 ;  /* 0xc1b80000ff047808 */ /* 0x000fc60000800000 */
[----:B------:R-:W-:Y:S01]  /*9620*/  VIADD R3, R5, 0xc0cafb0d ;  /* 0xc0cafb0d05037836 */ /* 0x000fe20000000000 */
[----:B------:R2:W-:Y:S04]  /*9630*/  STL [R1+0x18], R5 ;  /* 0x0000180501007387 */ /* 0x0005e80000100800 */
[----:B------:R-:W-:-:S04]  /*9640*/  LOP3.LUT R3, R3, 0xff800000, RZ, 0xc0, !PT ;  /* 0xff80000003037812 */ /* 0x000fc800078ec0ff */
[-C--:B--2---:R-:W-:Y:S02]  /*9650*/  IADD3 R5, PT, PT, R5, -R3.reuse, RZ ;  /* 0x8000000305057210 */ /* 0x084fe40007ffe0ff */
[----:B------:R-:W-:-:S05]  /*9660*/  I2FP.F32.S32 R3, R3 ;  /* 0x0000000300037245 */ /* 0x000fca0000201400 */
[----:B------:R-:W-:Y:S01]  /*9670*/  FFMA.FTZ R6, R3, 1.1920928955078125e-07, R4 ;  /* 0x3400000003067823 */ /* 0x000fe20000010004 */
[----:B------:R-:W-:-:S04]  /*9680*/  FADD R3, R5, -1 ;  /* 0xbf80000005037421 */ /* 0x000fc80000000000 */
        /* <DEDUP_REMOVED lines=11> */
[----:B------:R-:W-:-:S04]  /*9740*/  FFMA.FTZ R3, R3, 1.4426950216293334961, R4 ;  /* 0x3fb8aa3b03037823 */ /* 0x000fc80000010004 */
[----:B------:R-:W-:-:S05]  /*9750*/  FADD R3, R6, R3 ;  /* 0x0000000306037221 */ /* 0x000fca0000000000 */
[----:B------:R2:W-:Y:S04]  /*9760*/  STL [R1+0x2e0], R3 ;  /* 0x0002e00301007387 */ /* 0x0005e80000100800 */
[----:B--2---:R-:W2:Y:S04]  /*9770*/  LDL.LU R3, [R1+0x130] ;  /* 0x0001300001037983 */ /* 0x004ea80000300800 */
[----:B---3--:R-:W3:Y:S01]  /*9780*/  LDL.LU R2, [R1+0x150] ;  /* 0x0001500001027983 */ /* 0x008ee20000300800 */
[C---:B------:R-:W-:Y:S02]  /*9790*/  FSETP.GT.AND P1, PT, |R0|.reuse, 8.50705917302346158658e+37, PT ;  /* 0x7e8000000000780b */ /* 0x040fe40003f24200 */
[C---:B------:R-:W-:Y:S01]  /*97a0*/  FSETP.GEU.AND P3, PT, |R0|.reuse, 1.175494350822287508e-38, PT ;  /* 0x008000000000780b */ /* 0x040fe20003f6e200 */
[----:B----4-:R0:W-:Y:S04]  /*97b0*/  STL [R1+0x10], R10 ;  /* 0x0000100a01007387 */ /* 0x0101e80000100800 */
[----:B------:R-:W4:Y:S04]  /*97c0*/  LDL.LU R7, [R1+0x154] ;  /* 0x0001540001077983 */ /* 0x000f280000300800 */
[----:B------:R-:W5:Y:S02]  /*97d0*/  LDL.LU R6, [R1+0x13c] ;  /* 0x00013c0001067983 */ /* 0x000f640000300800 */
[----:B------:R-:W-:-:S02]  /*97e0*/  @P1 FMUL R0, R0, 0.25 ;  /* 0x3e80000000001820 */ /* 0x000fc40000400000 */
[----:B------:R-:W4:Y:S02]  /*97f0*/  LDL.LU R5, [R1+0x138] ;  /* 0x0001380001057983 */ /* 0x000f240000300800 */
[----:B------:R-:W-:-:S04]  /*9800*/  @!P3 FMUL R0, R0, 16777216 ;  /* 0x4b8000000000b820 */ /* 0x000fc80000400000 */
[----:B------:R0:W0:Y:S01]  /*9810*/  MUFU.RCP R16, R0 ;  /* 0x0000000000107308 */ /* 0x0000220000001000 */
[----:B--2---:R-:W-:Y:S01]  /*9820*/  @P2 FMUL R3, R3, 0.25 ;  /* 0x3e80000003032820 */ /* 0x004fe20000400000 */
[----:B---3--:R-:W-:-:S03]  /*9830*/  @P2 FMUL R2, R2, 0.25 ;  /* 0x3e80000002022820 */ /* 0x008fc60000400000 */
[----:B------:R-:W-:Y:S01]  /*9840*/  @!P4 FMUL R3, R3, 16777216 ;  /* 0x4b8000000303c820 */ /* 0x000fe20000400000 */
[----:B------:R-:W-:-:S03]  /*9850*/  @!P4 FMUL R2, R2, 16777216 ;  /* 0x4b8000000202c820 */ /* 0x000fc60000400000 */
[C---:B------:R-:W-:Y:S01]  /*9860*/  FMUL R3, R10.reuse, R3 ;  /* 0x000000030a037220 */ /* 0x040fe20000400000 */
[----:B------:R-:W-:-:S05]  /*9870*/  FMUL R4, R10, R2 ;  /* 0x000000020a047220 */ /* 0x000fca0000400000 */
[----:B------:R-:W-:Y:S02]  /*9880*/  F2FP.F16.F32.PACK_AB R4, R3, R4 ;  /* 0x000000040304723e */ /* 0x000fe400000000ff */
[----:B------:R-:W2:Y:S04]  /*9890*/  LDL.LU R3, [R1+0x15c] ;  /* 0x00015c0001037983 */ /* 0x000ea80000300800 */
[----:B------:R-:W3:Y:S04]  /*98a0*/  LDL.LU R2, [R1+0x158] ;  /* 0x0001580001027983 */ /* 0x000ee80000300800 */
[----:B0-----:R-:W3:Y:S01]  /*98b0*/  LDL.LU R0, [R1+0x134] ;  /* 0x0001340001007983 */ /* 0x001ee20000300800 */
[----:B----4-:R-:W-:Y:S01]  /*98c0*/  @P1 FMUL R5, R5, 0.25 ;  /* 0x3e80000005051820 */ /* 0x010fe20000400000 */
[----:B------:R-:W-:Y:S01]  /*98d0*/  @P2 FMUL R7, R7, 0.25 ;  /* 0x3e80000007072820 */ /* 0x000fe20000400000 */
[----:B-----5:R-:W-:-:S02]  /*98e0*/  @P1 FMUL R6, R6, 0.25 ;  /* 0x3e80000006061820 */ /* 0x020fc40000400000 */
[----:B------:R-:W-:Y:S01]  /*98f0*/  @!P3 FMUL R5, R5, 16777216 ;  /* 0x4b8000000505b820 */ /* 0x000fe20000400000 */
[----:B------:R-:W-:Y:S01]  /*9900*/  @!P4 FMUL R7, R7, 16777216 ;  /* 0x4b8000000707c820 */ /* 0x000fe20000400000 */
[----:B------:R-:W-:Y:S02]  /*9910*/  @!P3 FMUL R6, R6, 16777216 ;  /* 0x4b8000000606b820 */ /* 0x000fe40000400000 */
[----:B------:R-:W-:Y:S01]  /*9920*/  FMUL R8, R16, R5 ;  /* 0x0000000510087220 */ /* 0x000fe20000400000 */
[----:B------:R-:W-:Y:S01]  /*9930*/  FMUL R5, R10, R7 ;  /* 0x000000070a057220 */ /* 0x000fe20000400000 */
[----:B------:R-:W-:Y:S01]  /*9940*/  FMUL R9, R16, R6 ;  /* 0x0000000610097220 */ /* 0x000fe20000400000 */
[----:B------:R-:W-:Y:S01]  /*9950*/  STL [R1+0x4cc], R16 ;  /* 0x0004cc1001007387 */ /* 0x000fe20000100800 */
[----:B--2---:R-:W-:Y:S01]  /*9960*/  @P1 FMUL R3, R3, 0.25 ;  /* 0x3e80000003031820 */ /* 0x004fe20000400000 */
[----:B---3--:R-:W-:Y:S01]  /*9970*/  @P1 FMUL R2, R2, 0.25 ;  /* 0x3e80000002021820 */ /* 0x008fe20000400000 */
[----:B------:R-:W-:-:S04]  /*9980*/  @P2 FMUL R0, R0, 0.25 ;  /* 0x3e80000000002820 */ /* 0x000fc80000400000 */
[----:B------:R-:W-:Y:S01]  /*9990*/  @!P4 FMUL R0, R0, 16777216 ;  /* 0x4b8000000000c820 */ /* 0x000fe20000400000 */
[----:B------:R-:W-:Y:S01]  /*99a0*/  @!P3 FMUL R2, R2, 16777216 ;  /* 0x4b8000000202b820 */ /* 0x000fe20000400000 */
[----:B------:R-:W-:Y:S02]  /*99b0*/  @!P3 FMUL R3, R3, 16777216 ;  /* 0x4b8000000303b820 */ /* 0x000fe40000400000 */
[----:B------:R-:W-:Y:S01]  /*99c0*/  FMUL R0, R10, R0 ;  /* 0x000000000a007220 */ /* 0x000fe20000400000 */
[C---:B------:R-:W-:Y:S01]  /*99d0*/  LOP3.LUT R10, R11.reuse, 0x7, RZ, 0xc0, !PT ;  /* 0x000000070b0a7812 */ /* 0x040fe200078ec0ff */
[C---:B------:R-:W-:Y:S01]  /*99e0*/  FMUL R6, R16.reuse, R2 ;  /* 0x0000000210067220 */ /* 0x040fe20000400000 */
[----:B------:R-:W-:Y:S01]  /*99f0*/  FMUL R7, R16, R3 ;  /* 0x0000000310077220 */ /* 0x000fe20000400000 */
[C---:B------:R-:W-:Y:S01]  /*9a00*/  IMAD.SHL.U32 R2, R11.reuse, 0x8, RZ ;  /* 0x000000080b027824 */ /* 0x040fe200078e00ff */
[----:B------:R-:W-:Y:S02]  /*9a10*/  F2FP.F16.F32.PACK_AB R5, R0, R5 ;  /* 0x000000050005723e */ /* 0x000fe400000000ff */
[----:B------:R-:W-:-:S02]  /*9a20*/  LOP3.LUT R3, R11, 0x8, RZ, 0xc0, !PT ;  /* 0x000000080b037812 */ /* 0x000fc400078ec0ff */
[----:B------:R-:W-:Y:S02]  /*9a30*/  LEA R0, R10, UR8, 0x4 ;  /* 0x000000080a007c11 */ /* 0x000fe4000f8e20ff */
[----:B------:R-:W-:-:S03]  /*9a40*/  LOP3.LUT R2, R2, 0xf80, RZ, 0xc0, !PT ;  /* 0x00000f8002027812 */ /* 0x000fc600078ec0ff */
[----:B------:R-:W-:Y:S01]  /*9a50*/  IMAD R61, R3, 0x200, R0 ;  /* 0x00000200033d7824 */ /* 0x000fe200078e0200 */
[----:B------:R-:W-:Y:S02]  /*9a60*/  F2FP.F16.F32.PACK_AB R6, R8, R6 ;  /* 0x000000060806723e */ /* 0x000fe400000000ff */
[----:B------:R-:W-:Y:S01]  /*9a70*/  F2FP.F16.F32.PACK_AB R7, R9, R7 ;  /* 0x000000070907723e */ /* 0x000fe200000000ff */
[----:B------:R-:W-:-:S05]  /*9a80*/  IMAD.IADD R61, R2, 0x1, R61 ;  /* 0x00000001023d7824 */ /* 0x000fca00078e023d */
[----:B------:R-:W-:Y:S04]  /*9a90*/  STSM.16.M88.4 [R61], R4 ;  /* 0x000000043d007844 */ /* 0x000fe80000000200 */
[----:B------:R0:W-:Y:S02]  /*9aa0*/  STL [R1+0x4c8], R61 ;  /* 0x0004c83d01007387 */ /* 0x0001e40000100800 */
[----:B0-----:R-:W0:Y:S01]  /*9ab0*/  S2R R61, SR_TID.X ;  /* 0x00000000003d7919 */ /* 0x001e220000002100 */
[----:B------:R-:W-:Y:S01]  /*9ac0*/  IMAD R0, R10, -0x8, R0 ;  /* 0xfffffff80a007824 */ /* 0x000fe200078e0200 */
[----:B0-----:R-:W-:-:S04]  /*9ad0*/  SHF.L.U32 R2, R61, 0x2, RZ ;  /* 0x000000023d027819 */ /* 0x001fc800000006ff */
[----:B------:R-:W-:Y:S01]  /*9ae0*/  LOP3.LUT R2, R2, 0x3c0, RZ, 0xc0, !PT ;  /* 0x000003c002027812 */ /* 0x000fe200078ec0ff */
[----:B------:R0:W-:Y:S04]  /*9af0*/  STL [R1+0x4d0], R61 ;  /* 0x0004d03d01007387 */ /* 0x0001e80000100800 */
[----:B------:R-:W-:Y:S01]  /*9b00*/  IMAD.IADD R0, R2, 0x1, R0 ;  /* 0x0000000102007824 */ /* 0x000fe200078e0200 */
[----:B0-----:R-:W2:Y:S04]  /*9b10*/  LDL.LU R61, [R1+0x178] ;  /* 0x00017800013d7983 */ /* 0x001ea80000300800 */
[----:B------:R0:W-:Y:S04]  /*9b20*/  STL [R1+0x20], R0 ;  /* 0x0000200001007387 */ /* 0x0001e80000100800 */
        /* <DEDUP_REMOVED lines=58> */
[----:B0-----:R-:W5:Y:S04]  /*9ed0*/  LDL.LU R0, [R1+0x1dc] ;  /* 0x0001dc0001007983 */ /* 0x001f680000300800 */
[----:B------:R-:W5:Y:S01]  /*9ee0*/  LDL R16, [R1+0x18] ;  /* 0x0000180001107983 */ /* 0x000f620000100800 */
[----:B--2---:R-:W-:-:S04]  /*9ef0*/  @P1 FMUL R61, R61, 0.25 ;  /* 0x3e8000003d3d1820 */ /* 0x004fc80000400000 */
[----:B------:R-:W-:Y:S01]  /*9f00*/  @!P3 FMUL R61, R61, 16777216 ;  /* 0x4b8000003d3db820 */ /* 0x000fe20000400000 */
[----:B---3--:R-:W-:-:S04]  /*9f10*/  @P1 FMUL R60, R60, 0.25 ;  /* 0x3e8000003c3c1820 */ /* 0x008fc80000400000 */
[----:B------:R0:W-:Y:S01]  /*9f20*/  STL [R1+0x14], R61 ;  /* 0x0000143d01007387 */ /* 0x0001e20000100800 */
[----:B----4-:R-:W-:Y:S01]  /*9f30*/  @P1 FMUL R59, R59, 0.25 ;  /* 0x3e8000003b3b1820 */ /* 0x010fe20000400000 */
[----:B-----5:R-:W-:Y:S02]  /*9f40*/  @P1 FMUL R58, R58, 0.25 ;  /* 0x3e8000003a3a1820 */ /* 0x020fe40000400000 */
[----:B0-----:R-:W2:Y:S01]  /*9f50*/  LDL.LU R61, [R1+0x4d0] ;  /* 0x0004d000013d7983 */ /* 0x001ea20000300800 */
[----:B------:R-:W-:Y:S01]  /*9f60*/  @P1 FMUL R57, R57, 0.25 ;  /* 0x3e80000039391820 */ /* 0x000fe20000400000 */
        /* <DEDUP_REMOVED lines=55> */
[----:B------:R-:W-:-:S02]  /*a2e0*/  ISETP.GE.U32.AND P1, PT, R16, 0x7f800000, PT ;  /* 0x7f8000001000780c */ /* 0x000fc40003f26070 */
[----:B------:R-:W3:Y:S01]  /*a2f0*/  LDL.LU R16, [R1+0x4cc] ;  /* 0x0004cc0001107983 */ /* 0x000ee20000300800 */
[----:B------:R-:W-:Y:S01]  /*a300*/  @!P3 FMUL R5, R5, 16777216 ;  /* 0x4b8000000505b820 */ /* 0x000fe20000400000 */
        /* <DEDUP_REMOVED lines=32> */
[----:B------:R-:W-:Y:S01]  /*a510*/  BAR.SYNC.DEFER_BLOCKING 0x0 ;  /* 0x0000000000007b1d */ /* 0x000fe20000010000 */
[C---:B---3--:R-:W-:Y:S01]  /*a520*/  FMUL R5, R16.reuse, R5 ;  /* 0x0000000510057220 */ /* 0x048fe20000400000 */
[----:B------:R-:W-:-:S04]  /*a530*/  FMUL R4, R16, R4 ;  /* 0x0000000410047220 */ /* 0x000fc80000400000 */
[----:B------:R0:W-:Y:S04]  /*a540*/  STL [R1+0x198], R5 ;  /* 0x0001980501007387 */ /* 0x0001e80000100800 */
[----:B------:R3:W-:Y:S01]  /*a550*/  STL [R1+0x188], R4 ;  /* 0x0001880401007387 */ /* 0x0007e20000100800 */
[C---:B0-----:R-:W-:Y:S01]  /*a560*/  FMUL R5, R16.reuse, R3 ;  /* 0x0000000310057220 */ /* 0x041fe20000400000 */
[C---:B------:R-:W-:Y:S01]  /*a570*/  FMUL R3, R16.reuse, R0 ;  /* 0x0000000010037220 */ /* 0x040fe20000400000 */
[C---:B---3--:R-:W-:Y:S01]  /*a580*/  FMUL R4, R16.reuse, R2 ;  /* 0x0000000210047220 */ /* 0x048fe20000400000 */
[C---:B------:R-:W-:Y:S02]  /*a590*/  FMUL R2, R16.reuse, R6 ;  /* 0x0000000610027220 */ /* 0x040fe40000400000 */
[----:B------:R-:W-:Y:S01]  /*a5a0*/  STL [R1+0x18c], R5 ;  /* 0x00018c0501007387 */ /* 0x000fe20000100800 */
[----:B------:R-:W-:-:S03]  /*a5b0*/  FMUL R0, R16, R7 ;  /* 0x0000000710007220 */ /* 0x000fc60000400000 */
[----:B------:R-:W-:Y:S04]  /*a5c0*/  STL [R1+0x17c], R4 ;  /* 0x00017c0401007387 */ /* 0x000fe80000100800 */
[----:B------:R0:W-:Y:S04]  /*a5d0*/  STL [R1+0x178], R3 ;  /* 0x0001780301007387 */ /* 0x0001e80000100800 */
[----:B------:R3:W-:Y:S04]  /*a5e0*/  STL [R1+0x16c], R2 ;  /* 0x00016c0201007387 */ /* 0x0007e80000100800 */
[----:B------:R4:W-:Y:S01]  /*a5f0*/  STL [R1+0x168], R0 ;  /* 0x0001680001007387 */ /* 0x0009e20000100800 */
[C---:B0-----:R-:W-:Y:S01]  /*a600*/  FMUL R3, R16.reuse, R8 ;  /* 0x0000000810037220 */ /* 0x041fe20000400000 */
[----:B---3--:R-:W-:-:S04]  /*a610*/  FMUL R2, R16, R9 ;  /* 0x0000000910027220 */ /* 0x008fc80000400000 */
[----:B------:R0:W-:Y:S01]  /*a620*/  STL [R1+0x15c], R3 ;  /* 0x00015c0301007387 */ /* 0x0001e20000100800 */
[----:B----4-:R-:W-:-:S03]  /*a630*/  FMUL R0, R16, R10 ;  /* 0x0000000a10007220 */ /* 0x010fc60000400000 */
        /* <DEDUP_REMOVED lines=42> */
[----:B------:R3:W-:Y:S01]  /*a8e0*/  STL [R1+0xdc], R2 ;  /* 0x0000dc0201007387 */ /* 0x0007e20000100800 */
[----:B0-----:R-:W-:-:S03]  /*a8f0*/  FMUL R3, R16, R33 ;  /* 0x0000002110037220 */ /* 0x001fc60000400000 */
[----:B---3--:R-:W3:Y:S04]  /*a900*/  LDL.LU R2, [R1+0x14] ;  /* 0x0000140001027983 */ /* 0x008ee80000300800 */
[----:B------:R0:W-:Y:S04]  /*a910*/  STL [R1+0xd8], R0 ;  /* 0x0000d80001007387 */ /* 0x0001e80000100800 */
[----:B------:R4:W-:Y:S01]  /*a920*/  STL [R1+0xd4], R3 ;  /* 0x0000d40301007387 */ /* 0x0009e20000100800 */
[----:B0-----:R-:W-:-:S03]  /*a930*/  FMUL R0, R16, R34 ;  /* 0x0000002210007220 */ /* 0x001fc60000400000 */
[----:B----4-:R0:W4:Y:S04]  /*a940*/  LDL R3, [R1+0x2e0] ;  /* 0x0002e00001037983 */ /* 0x0101280000100800 */
[----:B------:R-:W4:Y:S04]  /*a950*/  LDL.LU R4, [R1+0x18] ;  /* 0x0000180001047983 */ /* 0x000f280000300800 */
[----:B------:R5:W-:Y:S04]  /*a960*/  STL [R1+0xd0], R0 ;  /* 0x0000d00001007387 */ /* 0x000be80000100800 */
[----:B------:R-:W4:Y:S01]  /*a970*/  LDL.LU R5, [R1+0x20] ;  /* 0x0000200001057983 */ /* 0x000f220000300800 */
[----:B------:R-:W-:Y:S01]  /*a980*/  @!P3 FMUL R35, R35, 16777216 ;  /* 0x4b8000002323b820 */ /* 0x000fe20000400000 */
[----:B------:R-:W-:Y:S01]  /*a990*/  @!P3 FMUL R36, R36, 16777216 ;  /* 0x4b8000002424b820 */ /* 0x000fe20000400000 */
[----:B------:R-:W-:-:S02]  /*a9a0*/  @!P3 FMUL R37, R37, 16777216 ;  /* 0x4b8000002525b820 */ /* 0x000fc40000400000 */
[C---:B------:R-:W-:Y:S01]  /*a9b0*/  FMUL R6, R16.reuse, R35 ;  /* 0x0000002310067220 */ /* 0x040fe20000400000 */
[----:B-----5:R-:W-:Y:S01]  /*a9c0*/  FMUL R0, R16, R36 ;  /* 0x0000002410007220 */ /* 0x020fe20000400000 */
[----:B------:R-:W-:Y:S01]  /*a9d0*/  @!P3 FMUL R38, R38, 16777216 ;  /* 0x4b8000002626b820 */ /* 0x000fe20000400000 */
[----:B------:R-:W-:Y:S01]  /*a9e0*/  @!P3 FMUL R39, R39, 16777216 ;  /* 0x4b8000002727b820 */ /* 0x000fe20000400000 */
[----:B------:R-:W-:Y:S01]  /*a9f0*/  FMUL R7, R16, R37 ;  /* 0x0000002510077220 */ /* 0x000fe20000400000 */
[----:B------:R5:W-:Y:S01]  /*aa00*/  STL [R1+0xcc], R6 ;  /* 0x0000cc0601007387 */ /* 0x000be20000100800 */
[----:B------:R-:W-:Y:S01]  /*aa10*/  @!P3 FMUL R40, R40, 16777216 ;  /* 0x4b8000002828b820 */ /* 0x000fe20000400000 */
[----:B------:R-:W-:Y:S02]  /*aa20*/  @!P3 FMUL R41, R41, 16777216 ;  /* 0x4b8000002929b820 */ /* 0x000fe40000400000 */
[----:B------:R0:W-:Y:S01]  /*aa30*/  STL [R1+0xc8], R0 ;  /* 0x0000c80001007387 */ /* 0x0001e20000100800 */
[----:B------:R-:W-:Y:S01]  /*aa40*/  @!P3 FMUL R42, R42, 16777216 ;  /* 0x4b8000002a2ab820 */ /* 0x000fe20000400000 */
[----:B-----5:R-:W-:-:S02]  /*aa50*/  FMUL R6, R16, R38 ;  /* 0x0000002610067220 */ /* 0x020fc40000400000 */
[----:B------:R5:W-:Y:S01]  /*aa60*/  STL [R1+0xc4], R7 ;  /* 0x0000c40701007387 */ /* 0x000be20000100800 */
[----:B0-----:R-:W-:-:S03]  /*aa70*/  FMUL R0, R16, R39 ;  /* 0x0000002710007220 */ /* 0x001fc60000400000 */
[----:B------:R0:W-:Y:S01]  /*aa80*/  STL [R1+0xc0], R6 ;  /* 0x0000c00601007387 */ /* 0x0001e20000100800 */
[----:B------:R-:W-:Y:S01]  /*aa90*/  @!P3 FMUL R43, R43, 16777216 ;  /* 0x4b8000002b2bb820 */ /* 0x000fe20000400000 */
[----:B------:R-:W-:Y:S02]  /*aaa0*/  @!P3 FMUL R44, R44, 16777216 ;  /* 0x4b8000002c2cb820 */ /* 0x000fe40000400000 */
[----:B------:R1:W-:Y:S01]  /*aab0*/  STL [R1+0xbc], R0 ;  /* 0x0000bc0001007387 */ /* 0x0003e20000100800 */
[C---:B-----5:R-:W-:Y:S01]  /*aac0*/  FMUL R7, R16.reuse, R40 ;  /* 0x0000002810077220 */ /* 0x060fe20000400000 */
[----:B------:R-:W-:Y:S01]  /*aad0*/  @!P3 FMUL R45, R45, 16777216 ;  /* 0x4b8000002d2db820 */ /* 0x000fe20000400000 */
[----:B0-----:R-:W-:-:S03]  /*aae0*/  FMUL R6, R16, R41 ;  /* 0x0000002910067220 */ /* 0x001fc60000400000 */
[----:B------:R0:W-:Y:S01]  /*aaf0*/  STL [R1+0xb8], R7 ;  /* 0x0000b80701007387 */ /* 0x0001e20000100800 */
[----:B-1----:R-:W-:-:S03]  /*ab00*/  FMUL R0, R16, R42 ;  /* 0x0000002a10007220 */ /* 0x002fc60000400000 */
[----:B------:R1:W-:Y:S01]  /*ab10*/  STL [R1+0xb4], R6 ;  /* 0x0000b40601007387 */ /* 0x0003e20000100800 */
[----:B------:R-:W-:Y:S01]  /*ab20*/  @!P3 FMUL R46, R46, 16777216 ;  /* 0x4b8000002e2eb820 */ /* 0x000fe20000400000 */
[----:B------:R-:W-:Y:S02]  /*ab30*/  @!P3 FMUL R47, R47, 16777216 ;  /* 0x4b8000002f2fb820 */ /* 0x000fe40000400000 */
[----:B------:R5:W-:Y:S01]  /*ab40*/  STL [R1+0xa4], R0 ;  /* 0x0000a40001007387 */ /* 0x000be20000100800 */
[----:B0-----:R-:W-:Y:S01]  /*ab50*/  FMUL R7, R16, R43 ;  /* 0x0000002b10077220 */ /* 0x001fe20000400000 */
[----:B------:R-:W-:Y:S01]  /*ab60*/  @!P3 FMUL R48, R48, 16777216 ;  /* 0x4b8000003030b820 */ /* 0x000fe20000400000 */
[----:B-1----:R-:W-:-:S03]  /*ab70*/  FMUL R6, R16, R44 ;  /* 0x0000002c10067220 */ /* 0x002fc60000400000 */
[----:B------:R0:W-:Y:S01]  /*ab80*/  STL [R1+0x9c], R7 ;  /* 0x00009c0701007387 */ /* 0x0001e20000100800 */
[----:B-----5:R-:W-:-:S03]  /*ab90*/  FMUL R0, R16, R45 ;  /* 0x0000002d10007220 */ /* 0x020fc60000400000 */
[----:B------:R1:W-:Y:S01]  /*aba0*/  STL [R1+0x98], R6 ;  /* 0x0000980601007387 */ /* 0x0003e20000100800 */
[----:B------:R-:W-:Y:S01]  /*abb0*/  @!P3 FMUL R49, R49, 16777216 ;  /* 0x4b8000003131b820 */ /* 0x000fe20000400000 */
[----:B------:R-:W-:Y:S02]  /*abc0*/  @!P3 FMUL R50, R50, 16777216 ;  /* 0x4b8000003232b820 */ /* 0x000fe40000400000 */
[----:B------:R5:W-:Y:S01]  /*abd0*/  STL [R1+0x94], R0 ;  /* 0x0000940001007387 */ /* 0x000be20000100800 */
[C---:B0-----:R-:W-:Y:S01]  /*abe0*/  FMUL R7, R16.reuse, R46 ;  /* 0x0000002e10077220 */ /* 0x041fe20000400000 */
        /* <DEDUP_REMOVED lines=31> */
[----:B------:R1:W-:Y:S04]  /*ade0*/  STL [R1+0x48], R6 ;  /* 0x0000480601007387 */ /* 0x0003e80000100800 */
[----:B------:R5:W-:Y:S01]  /*adf0*/  STL [R1+0x44], R0 ;  /* 0x0000440001007387 */ /* 0x000be20000100800 */
[C---:B0-----:R-:W-:Y:S01]  /*ae00*/  FMUL R7, R16.reuse, R58 ;  /* 0x0000003a10077220 */ /* 0x041fe20000400000 */
[----:B-1----:R-:W-:-:S04]  /*ae10*/  FMUL R6, R16, R59 ;  /* 0x0000003b10067220 */ /* 0x002fc80000400000 */
[----:B------:R-:W-:Y:S01]  /*ae20*/  STL [R1+0x34], R7 ;  /* 0x0000340701007387 */ /* 0x000fe20000100800 */
[----:B-----5:R-:W-:-:S03]  /*ae30*/  FMUL R0, R16, R60 ;  /* 0x0000003c10007220 */ /* 0x020fc60000400000 */
[----:B------:R-:W-:Y:S01]  /*ae40*/  STL [R1+0x1c], R6 ;  /* 0x00001c0601007387 */ /* 0x000fe20000100800 */
[----:B--2---:R-:W-:-:S03]  /*ae50*/  LOP3.LUT R61, R61, 0x8, RZ, 0xc0, !PT ;  /* 0x000000083d3d7812 */ /* 0x004fc600078ec0ff */
[----:B------:R0:W-:Y:S02]  /*ae60*/  STL [R1+0xc], R0 ;  /* 0x00000c0001007387 */ /* 0x0001e40000100800 */
[----:B0-----:R-:W-:Y:S02]  /*ae70*/  @P1 IMAD.MOV.U32 R0, RZ, RZ, 0x7f800000 ;  /* 0x7f800000ff001424 */ /* 0x001fe400078e00ff */
[----:B---3--:R-:W-:-:S05]  /*ae80*/  FMUL R2, R16, R2 ;  /* 0x0000000210027220 */ /* 0x008fca0000400000 */
[----:B------:R0:W-:Y:S01]  /*ae90*/  STL [R1+0x8], R2 ;  /* 0x0000080201007387 */ /* 0x0001e20000100800 */
[----:B----4-:R-:W-:-:S05]  /*aea0*/  @P1 FFMA.FTZ R3, R4, R0, +INF ;  /* 0x7f80000004031423 */ /* 0x010fca0000010000 */
[----:B------:R-:W-:Y:S01]  /*aeb0*/  @P1 STL [R1+0x2e0], R3 ;  /* 0x0002e00301001387 */ /* 0x000fe20000100800 */
[----:B0-----:R-:W-:-:S03]  /*aec0*/  LEA.HI R2, R61, R5, RZ, 0x1f ;  /* 0x000000053d027211 */ /* 0x001fc600078ff8ff */
[----:B------:R-:W2:Y:S01]  /*aed0*/  LDL.LU R0, [R1+0x170] ;  /* 0x0001700001007983 */ /* 0x000ea20000300800 */
[----:B------:R-:W-:-:S03]  /*aee0*/  FSETP.NEU.AND P1, PT, R4, RZ, PT ;  /* 0x000000ff0400720b */ /* 0x000fc60003f2d000 */
[----:B------:R0:W-:Y:S04]  /*aef0*/  STL [R1+0x19c], R2 ;  /* 0x00019c0201007387 */ /* 0x0001e80000100800 */
[----:B0-----:R-:W3:Y:S04]  /*af00*/  LDL.LU R2, [R1+0x174] ;  /* 0x0001740001027983 */ /* 0x001ee80000300800 */
[----:B------:R-:W4:Y:S04]  /*af10*/  LDL.LU R3, [R1+0x180] ;  /* 0x0001800001037983 */ /* 0x000f280000300800 */
[----:B------:R-:W5:Y:S04]  /*af20*/  LDL.LU R4, [R1+0x184] ;  /* 0x0001840001047983 */ /* 0x000f680000300800 */
[----:B------:R-:W2:Y:S04]  /*af30*/  LDL.LU R5, [R1+0x190] ;  /* 0x0001900001057983 */ /* 0x000ea80000300800 */
        /* <DEDUP_REMOVED lines=10> */
[----:B------:R-:W3:Y:S04]  /*afe0*/  LDL.LU R16, [R1+0x254] ;  /* 0x0002540001107983 */ /* 0x000ee80000300800 */
        /* <DEDUP_REMOVED lines=26> */
[----:B------:R-:W5:Y:S04]  /*b190*/  LDL.LU R43, [R1] ;  /* 0x00000000012b7983 */ /* 0x000f680000300800 */
        /* <DEDUP_REMOVED lines=18> */
[----:B--2---:R-:W-:-:S04]  /*b2c0*/  @P2 FMUL R15, R15, 0.25 ;  /* 0x3e8000000f0f2820 */ /* 0x004fc80000400000 */
[----:B------:R-:W-:Y:S01]  /*b2d0*/  @!P4 FMUL R15, R15, 16777216 ;  /* 0x4b8000000f0fc820 */ /* 0x000fe20000400000 */
[----:B---3--:R-:W-:Y:S01]  /*b2e0*/  @P2 FMUL R30, R30, 0.25 ;  /* 0x3e8000001e1e2820 */ /* 0x008fe20000400000 */
[----:B----4-:R-:W-:Y:S01]  /*b2f0*/  @P2 FMUL R31, R31, 0.25 ;  /* 0x3e8000001f1f2820 */ /* 0x010fe20000400000 */
[----:B-----5:R-:W-:Y:S01]  /*b300*/  @P2 FMUL R36, R36, 0.25 ;  /* 0x3e80000024242820 */ /* 0x020fe20000400000 */
        /* <DEDUP_REMOVED lines=11> */
[----:B------:R-:W-:-:S04]  /*b3c0*/  @P2 FMUL R56, R56, 0.25 ;  /* 0x3e80000038382820 */ /* 0x000fc80000400000 */
[----:B------:R-:W-:Y:S01]  /*b3d0*/  @!P4 FMUL R56, R56, 16777216 ;  /* 0x4b8000003838c820 */ /* 0x000fe20000400000 */
[----:B------:R-:W-:Y:S01]  /*b3e0*/  @P2 FMUL R55, R55, 0.25 ;  /* 0x3e80000037372820 */ /* 0x000fe20000400000 */
[----:B------:R-:W-:Y:S01]  /*b3f0*/  @P2 FMUL R57, R57, 0.25 ;  /* 0x3e80000039392820 */ /* 0x000fe20000400000 */
[----:B------:R-:W-:Y:S02]  /*b400*/  @P2 FMUL R58, R58, 0.25 ;  /* 0x3e8000003a3a2820 */ /* 0x000fe40000400000 */
[----:B------:R-:W-:Y:S01]  /*b410*/  @!P4 FMUL R55, R55, 16777216 ;  /* 0x4b8000003737c820 */ /* 0x000fe20000400000 */
[----:B------:R-:W-:-:S05]  /*b420*/  FMUL R56, R61, R56 ;  /* 0x000000383d387220 */ /* 0x000fca0000400000 */
[----:B------:R0:W-:Y:S01]  /*b430*/  STL [R1+0xb0], R56 ;  /* 0x0000b03801007387 */ /* 0x0001e20000100800 */
[----:B------:R-:W-:Y:S01]  /*b440*/  @!P4 FMUL R58, R58, 16777216 ;  /* 0x4b8000003a3ac820 */ /* 0x000fe20000400000 */
[----:B------:R-:W-:Y:S01]  /*b450*/  @!P4 FMUL R57, R57, 16777216 ;  /* 0x4b8000003939c820 */ /* 0x000fe20000400000 */
[----:B0-----:R-:W-:Y:S02]  /*b460*/  IMAD.MOV.U32 R56, RZ, RZ, R61 ;  /* 0x000000ffff387224 */ /* 0x001fe400078e003d */
[----:B------:R-:W-:Y:S01]  /*b470*/  @P2 FMUL R54, R54, 0.25 ;  /* 0x3e80000036362820 */ /* 0x000fe20000400000 */
[----:B------:R-:W2:Y:S01]  /*b480*/  LDL.LU R61, [R1+0x4c8] ;  /* 0x0004c800013d7983 */ /* 0x000ea20000300800 */
[C---:B------:R-:W-:Y:S01]  /*b490*/  FMUL R55, R56.reuse, R55 ;  /* 0x0000003738377220 */ /* 0x040fe20000400000 */
[----:B------:R-:W-:Y:S01]  /*b4a0*/  @P2 FMUL R53, R53, 0.25 ;  /* 0x3e80000035352820 */ /* 0x000fe20000400000 */
[----:B------:R-:W-:Y:S01]  /*b4b0*/  FMUL R58, R56, R58 ;  /* 0x0000003a383a7220 */ /* 0x000fe20000400000 */
[----:B------:R-:W-:-:S02]  /*b4c0*/  @P2 FMUL R52, R52, 0.25 ;  /* 0x3e80000034342820 */ /* 0x000fc40000400000 */
[----:B------:R0:W-:Y:S01]  /*b4d0*/  STL [R1+0xac], R55 ;  /* 0x0000ac3701007387 */ /* 0x0001e20000100800 */
[----:B------:R-:W-:Y:S01]  /*b4e0*/  @P2 FMUL R60, R60, 0.25 ;  /* 0x3e8000003c3c2820 */ /* 0x000fe20000400000 */
[----:B------:R-:W-:Y:S01]  /*b4f0*/  @P2 FMUL R51, R51, 0.25 ;  /* 0x3e80000033332820 */ /* 0x000fe20000400000 */
[----:B------:R-:W-:Y:S01]  /*b500*/  @P2 FMUL R59, R59, 0.25 ;  /* 0x3e8000003b3b2820 */ /* 0x000fe20000400000 */
[----:B------:R-:W-:Y:S01]  /*b510*/  @P2 FMUL R50, R50, 0.25 ;  /* 0x3e80000032322820 */ /* 0x000fe20000400000 */
[----:B------:R-:W-:Y:S01]  /*b520*/  @!P4 FMUL R54, R54, 16777216 ;  /* 0x4b8000003636c820 */ /* 0x000fe20000400000 */
[----:B------:R-:W-:Y:S01]  /*b530*/  @!P4 FMUL R53, R53, 16777216 ;  /* 0x4b8000003535c820 */ /* 0x000fe20000400000 */
[----:B0-----:R-:W-:Y:S01]  /*b540*/  FMUL R55, R56, R57 ;  /* 0x0000003938377220 */ /* 0x001fe20000400000 */
[----:B------:R-:W-:Y:S01]  /*b550*/  @!P4 FMUL R52, R52, 16777216 ;  /* 0x4b8000003434c820 */ /* 0x000fe20000400000 */
[----:B------:R0:W-:Y:S01]  /*b560*/  STL [R1+0xa8], R58 ;  /* 0x0000a83a01007387 */ /* 0x0001e20000100800 */
[----:B------:R-:W-:Y:S01]  /*b570*/  @!P4 FMUL R60, R60, 16777216 ;  /* 0x4b8000003c3cc820 */ /* 0x000fe20000400000 */
[----:B------:R-:W-:Y:S01]  /*b580*/  @!P4 FMUL R51, R51, 16777216 ;  /* 0x4b8000003333c820 */ /* 0x000fe20000400000 */
[----:B------:R-:W-:Y:S01]  /*b590*/  @!P4 FMUL R59, R59, 16777216 ;  /* 0x4b8000003b3bc820 */ /* 0x000fe20000400000 */
[----:B------:R1:W-:Y:S01]  /*b5a0*/  STL [R1+0xa0], R55 ;  /* 0x0000a03701007387 */ /* 0x0003e20000100800 */
[----:B------:R-:W-:Y:S01]  /*b5b0*/  @!P4 FMUL R50, R50, 16777216 ;  /* 0x4b8000003232c820 */ /* 0x000fe20000400000 */
[----:B------:R-:W-:Y:S01]  /*b5c0*/  @!P4 FMUL R49, R49, 16777216 ;  /* 0x4b8000003131c820 */ /* 0x000fe20000400000 */
[----:B------:R-:W-:Y:S01]  /*b5d0*/  @!P4 FMUL R48, R48, 16777216 ;  /* 0x4b8000003030c820 */ /* 0x000fe20000400000 */
[----:B------:R-:W-:Y:S01]  /*b5e0*/  @!P4 FMUL R47, R47, 16777216 ;  /* 0x4b8000002f2fc820 */ /* 0x000fe20000400000 */
[----:B------:R-:W-:Y:S01]  /*b5f0*/  @!P4 FMUL R46, R46, 16777216 ;  /* 0x4b8000002e2ec820 */ /* 0x000fe20000400000 */
[C---:B0-----:R-:W-:Y:S01]  /*b600*/  FMUL R58, R56.reuse, R60 ;  /* 0x0000003c383a7220 */ /* 0x041fe20000400000 */
[C---:B-1----:R-:W-:Y:S01]  /*b610*/  FMUL R55, R56.reuse, R54 ;  /* 0x0000003638377220 */ /* 0x042fe20000400000 */
[C---:B------:R-:W-:Y:S01]  /*b620*/  FMUL R54, R56.reuse, R53 ;  /* 0x0000003538367220 */ /* 0x040fe20000400000 */
[C---:B------:R-:W-:Y:S01]  /*b630*/  FMUL R53, R56.reuse, R52 ;  /* 0x0000003438357220 */ /* 0x040fe20000400000 */
[C---:B------:R-:W-:Y:S01]  /*b640*/  FMUL R52, R56.reuse, R51 ;  /* 0x0000003338347220 */ /* 0x040fe20000400000 */
[C---:B------:R-:W-:Y:S01]  /*b650*/  FMUL R57, R56.reuse, R59 ;  /* 0x0000003b38397220 */ /* 0x040fe20000400000 */
[C---:B------:R-:W-:Y:S01]  /*b660*/  FMUL R51, R56.reuse, R50 ;  /* 0x0000003238337220 */ /* 0x040fe20000400000 */
[C---:B------:R-:W-:Y:S01]  /*b670*/  FMUL R50, R56.reuse, R49 ;  /* 0x0000003138327220 */ /* 0x040fe20000400000 */
[----:B------:R-:W-:Y:S01]  /*b680*/  @P2 FMUL R45, R45, 0.25 ;  /* 0x3e8000002d2d2820 */ /* 0x000fe20000400000 */
[C---:B------:R-:W-:Y:S01]  /*b690*/  FMUL R49, R56.reuse, R48 ;  /* 0x0000003038317220 */ /* 0x040fe20000400000 */
[C---:B------:R-:W-:Y:S01]  /*b6a0*/  FMUL R48, R56.reuse, R47 ;  /* 0x0000002f38307220 */ /* 0x040fe20000400000 */
[----:B------:R0:W-:Y:S01]  /*b6b0*/  STL [R1+0x90], R58 ;  /* 0x0000903a01007387 */ /* 0x0001e20000100800 */
[----:B------:R-:W-:Y:S01]  /*b6c0*/  FMUL R47, R56, R46 ;  /* 0x0000002e382f7220 */ /* 0x000fe20000400000 */
[----:B------:R-:W-:Y:S01]  /*b6d0*/  MOV R46, R56 ;  /* 0x00000038002e7202 */ /* 0x000fe20000000f00 */
[----:B------:R-:W-:Y:S01]  /*b6e0*/  @!P4 FMUL R45, R45, 16777216 ;  /* 0x4b8000002d2dc820 */ /* 0x000fe20000400000 */
[----:B------:R1:W-:Y:S01]  /*b6f0*/  STL [R1+0x8c], R57 ;  /* 0x00008c3901007387 */ /* 0x0003e20000100800 */
[----:B------:R-:W-:Y:S01]  /*b700*/  @!P4 FMUL R44, R44, 16777216 ;  /* 0x4b8000002c2cc820 */ /* 0x000fe20000400000 */
[----:B------:R-:W-:-:S02]  /*b710*/  @!P4 FMUL R43, R43, 16777216 ;  /* 0x4b8000002b2bc820 */ /* 0x000fc40000400000 */
[----:B------:R-:W-:Y:S01]  /*b720*/  STL [R1+0x88], R55 ;  /* 0x0000883701007387 */ /* 0x000fe20000100800 */
[----:B------:R-:W-:-:S03]  /*b730*/  @!P4 FMUL R42, R42, 16777216 ;  /* 0x4b8000002a2ac820 */ /* 0x000fc60000400000 */
[----:B------:R-:W-:Y:S01]  /*b740*/  STL [R1+0x84], R54 ;  /* 0x0000843601007387 */ /* 0x000fe20000100800 */
[----:B------:R-:W-:Y:S01]  /*b750*/  @!P4 FMUL R41, R41, 16777216 ;  /* 0x4b8000002929c820 */ /* 0x000fe20000400000 */
[C---:B------:R-:W-:Y:S02]  /*b760*/  FMUL R45, R46.reuse, R45 ;  /* 0x0000002d2e2d7220 */ /* 0x040fe40000400000 */
[----:B------:R-:W-:Y:S01]  /*b770*/  STL [R1+0x6c], R53 ;  /* 0x00006c3501007387 */ /* 0x000fe20000100800 */
[----:B------:R-:W-:-:S03]  /*b780*/  FMUL R44, R46, R44 ;  /* 0x0000002c2e2c7220 */ /* 0x000fc60000400000 */
[----:B------:R-:W-:Y:S01]  /*b790*/  STL [R1+0x58], R52 ;  /* 0x0000583401007387 */ /* 0x000fe20000100800 */
[----:B------:R-:W-:-:S03]  /*b7a0*/  FMUL R43, R46, R43 ;  /* 0x0000002b2e2b7220 */ /* 0x000fc60000400000 */
[----:B------:R3:W-:Y:S01]  /*b7b0*/  STL [R1+0x60], R51 ;  /* 0x0000603301007387 */ /* 0x0007e20000100800 */
[----:B------:R-:W-:-:S03]  /*b7c0*/  FMUL R42, R46, R42 ;  /* 0x0000002a2e2a7220 */ /* 0x000fc60000400000 */
[----:B------:R4:W-:Y:S01]  /*b7d0*/  STL [R1+0x54], R50 ;  /* 0x0000543201007387 */ /* 0x0009e20000100800 */
[----:B------:R-:W-:Y:S01]  /*b7e0*/  @!P4 FMUL R39, R39, 16777216 ;  /* 0x4b8000002727c820 */ /* 0x000fe20000400000 */
[----:B------:R-:W-:Y:S02]  /*b7f0*/  FMUL R41, R46, R41 ;  /* 0x000000292e297220 */ /* 0x000fe40000400000 */
[----:B------:R-:W-:Y:S01]  /*b800*/  STL [R1+0x40], R49 ;  /* 0x0000403101007387 */ /* 0x000fe20000100800 */
[----:B------:R-:W-:-:S03]  /*b810*/  @!P4 FMUL R38, R38, 16777216 ;  /* 0x4b8000002626c820 */ /* 0x000fc60000400000 */
[----:B------:R-:W-:Y:S01]  /*b820*/  STL [R1+0x3c], R48 ;  /* 0x00003c3001007387 */ /* 0x000fe20000100800 */
[----:B------:R-:W-:-:S03]  /*b830*/  @!P4 FMUL R37, R37, 16777216 ;  /* 0x4b8000002525c820 */ /* 0x000fc60000400000 */
[----:B------:R5:W-:Y:S01]  /*b840*/  STL [R1+0x38], R47 ;  /* 0x0000382f01007387 */ /* 0x000be20000100800 */
[----:B------:R-:W-:-:S03]  /*b850*/  @!P4 FMUL R36, R36, 16777216 ;  /* 0x4b8000002424c820 */ /* 0x000fc60000400000 */
[----:B------:R-:W-:Y:S01]  /*b860*/  STL [R1+0x30], R45 ;  /* 0x0000302d01007387 */ /* 0x000fe20000100800 */
[----:B------:R-:W-:-:S03]  /*b870*/  FMUL R59, R46, R39 ;  /* 0x000000272e3b7220 */ /* 0x000fc60000400000 */
[----:B------:R-:W-:Y:S01]  /*b880*/  STL [R1+0x2c], R44 ;  /* 0x00002c2c01007387 */ /* 0x000fe20000100800 */
[----:B0-----:R-:W-:-:S03]  /*b890*/  FMUL R58, R46, R38 ;  /* 0x000000262e3a7220 */ /* 0x001fc60000400000 */
[----:B------:R-:W-:Y:S01]  /*b8a0*/  STL [R1+0x28], R43 ;  /* 0x0000282b01007387 */ /* 0x000fe20000100800 */
[----:B-1----:R-:W-:-:S03]  /*b8b0*/  FMUL R57, R46, R37 ;  /* 0x000000252e397220 */ /* 0x002fc60000400000 */
[----:B------:R-:W-:Y:S01]  /*b8c0*/  STL [R1+0x24], R42 ;  /* 0x0000242a01007387 */ /* 0x000fe20000100800 */
[----:B------:R-:W-:-:S03]  /*b8d0*/  FMUL R56, R46, R36 ;  /* 0x000000242e387220 */ /* 0x000fc60000400000 */
[----:B------:R0:W-:Y:S04]  /*b8e0*/  STL [R1+0x20], R41 ;  /* 0x0000202901007387 */ /* 0x0001e80000100800 */
[----:B------:R-:W2:Y:S04]  /*b8f0*/  LDL.LU R39, [R1+0x48] ;  /* 0x0000480001277983 */ /* 0x000ea80000300800 */
[----:B------:R-:W2:Y:S04]  /*b900*/  LDL.LU R38, [R1+0x50] ;  /* 0x0000500001267983 */ /* 0x000ea80000300800 */
[----:B------:R-:W2:Y:S04]  /*b910*/  LDL.LU R37, [R1+0x44] ;  /* 0x0000440001257983 */ /* 0x000ea80000300800 */
[----:B------:R-:W2:Y:S01]  /*b920*/  LDL.LU R36, [R1+0x4c] ;  /* 0x00004c0001247983 */ /* 0x000ea20000300800 */
[----:B------:R-:W-:Y:S01]  /*b930*/  @P2 FMUL R35, R35, 0.25 ;  /* 0x3e80000023232820 */ /* 0x000fe20000400000 */
[----:B------:R-:W-:Y:S01]  /*b940*/  @P2 FMUL R32, R32, 0.25 ;  /* 0x3e80000020202820 */ /* 0x000fe20000400000 */
[----:B------:R-:W-:-:S02]  /*b950*/  @!P4 FMUL R31, R31, 16777216 ;  /* 0x4b8000001f1fc820 */ /* 0x000fc40000400000 */
[----:B------:R-:W-:Y:S01]  /*b960*/  @!P4 FMUL R35, R35, 16777216 ;  /* 0x4b8000002323c820 */ /* 0x000fe20000400000 */
[----:B------:R-:W-:Y:S01]  /*b970*/  @!P4 FMUL R30, R30, 16777216 ;  /* 0x4b8000001e1ec820 */ /* 0x000fe20000400000 */
[----:B------:R-:W-:Y:S01]  /*b980*/  @!P4 FMUL R32, R32, 16777216 ;  /* 0x4b8000002020c820 */ /* 0x000fe20000400000 */
[C---:B---3--:R-:W-:Y:S01]  /*b990*/  FMUL R51, R46.reuse, R31 ;  /* 0x0000001f2e337220 */ /* 0x048fe20000400000 */
[C---:B------:R-:W-:Y:S01]  /*b9a0*/  FMUL R55, R46.reuse, R35 ;  /* 0x000000232e377220 */ /* 0x040fe20000400000 */
[C---:B----4-:R-:W-:Y:S01]  /*b9b0*/  FMUL R50, R46.reuse, R30 ;  /* 0x0000001e2e327220 */ /* 0x050fe20000400000 */
[----:B------:R-:W3:Y:S01]  /*b9c0*/  LDL.LU R35, [R1+0xc] ;  /* 0x00000c0001237983 */ /* 0x000ee20000300800 */
[C---:B------:R-:W-:Y:S01]  /*b9d0*/  FMUL R52, R46.reuse, R32 ;  /* 0x000000202e347220 */ /* 0x040fe20000400000 */
[----:B------:R-:W-:Y:S02]  /*b9e0*/  FMUL R32, R46, R15 ;  /* 0x0000000f2e207220 */ /* 0x000fe40000400000 */
[----:B------:R-:W3:Y:S04]  /*b9f0*/  LDL.LU R31, [R1+0x34] ;  /* 0x00003400011f7983 */ /* 0x000ee80000300800 */
[----:B------:R-:W4:Y:S04]  /*ba00*/  LDL.LU R30, [R1+0x8] ;  /* 0x00000800011e7983 */ /* 0x000f280000300800 */
[----:B------:R-:W4:Y:S01]  /*ba10*/  LDL.LU R15, [R1+0x1c] ;  /* 0x00001c00010f7983 */ /* 0x000f220000300800 */
[----:B-----5:R-:W1:Y:S01]  /*ba20*/  S2R R47, SR_TID.X ;  /* 0x00000000002f7919 */ /* 0x020e620000002100 */
[----:B------:R-:W-:Y:S01]  /*ba30*/  @P2 FMUL R40, R40, 0.25 ;  /* 0x3e80000028282820 */ /* 0x000fe20000400000 */
[----:B------:R-:W-:Y:S01]  /*ba40*/  @P2 FMUL R28, R28, 0.25 ;  /* 0x3e8000001c1c2820 */ /* 0x000fe20000400000 */
[----:B------:R-:W-:Y:S01]  /*ba50*/  @P2 FMUL R3, R3, 0.25 ;  /* 0x3e80000003032820 */ /* 0x000fe20000400000 */
[----:B------:R-:W-:Y:S01]  /*ba60*/  @P2 FMUL R0, R0, 0.25 ;  /* 0x3e80000000002820 */ /* 0x000fe20000400000 */
[----:B------:R-:W-:Y:S01]  /*ba70*/  @P2 FMUL R34, R34, 0.25 ;  /* 0x3e80000022222820 */ /* 0x000fe20000400000 */
[----:B------:R-:W-:Y:S01]  /*ba80*/  @!P4 FMUL R40, R40, 16777216 ;  /* 0x4b8000002828c820 */ /* 0x000fe20000400000 */
[----:B------:R-:W-:Y:S01]  /*ba90*/  @P2 FMUL R29, R29, 0.25 ;  /* 0x3e8000001d1d2820 */ /* 0x000fe20000400000 */
[----:B------:R-:W-:Y:S01]  /*baa0*/  @P2 FMUL R13, R13, 0.25 ;  /* 0x3e8000000d0d2820 */ /* 0x000fe20000400000 */
[----:B------:R-:W-:Y:S01]  /*bab0*/  @!P4 FMUL R28, R28, 16777216 ;  /* 0x4b8000001c1cc820 */ /* 0x000fe20000400000 */
[----:B------:R-:W-:Y:S01]  /*bac0*/  @P2 FMUL R33, R33, 0.25 ;  /* 0x3e80000021212820 */ /* 0x000fe20000400000 */
[----:B------:R-:W-:Y:S01]  /*bad0*/  @P2 FMUL R12, R12, 0.25 ;  /* 0x3e8000000c0c2820 */ /* 0x000fe20000400000 */
[----:B------:R-:W-:Y:S01]  /*bae0*/  @P2 FMUL R4, R4, 0.25 ;  /* 0x3e80000004042820 */ /* 0x000fe20000400000 */
[----:B------:R-:W-:Y:S01]  /*baf0*/  @!P4 FMUL R3, R3, 16777216 ;  /* 0x4b8000000303c820 */ /* 0x000fe20000400000 */
[----:B------:R-:W-:Y:S01]  /*bb00*/  @!P4 FMUL R0, R0, 16777216 ;  /* 0x4b8000000000c820 */ /* 0x000fe20000400000 */
        /* <DEDUP_REMOVED lines=21> */
[----:B------:R-:W-:Y:S01]  /*bc60*/  @!P4 FMUL R34, R34, 16777216 ;  /* 0x4b8000002222c820 */ /* 0x000fe20000400000 */
[----:B------:R-:W-:Y:S01]  /*bc70*/  @!P4 FMUL R29, R29, 16777216 ;  /* 0x4b8000001d1dc820 */ /* 0x000fe20000400000 */
[----:B------:R-:W-:Y:S01]  /*bc80*/  @!P4 FMUL R13, R13, 16777216 ;  /* 0x4b8000000d0dc820 */ /* 0x000fe20000400000 */
[C---:B------:R-:W-:Y:S01]  /*bc90*/  FMUL R60, R46.reuse, R40 ;  /* 0x000000282e3c7220 */ /* 0x040fe20000400000 */
[----:B------:R-:W-:Y:S01]  /*bca0*/  FMUL R48, R46, R28 ;  /* 0x0000001c2e307220 */ /* 0x000fe20000400000 */
[----:B------:R-:W-:Y:S01]  /*bcb0*/  @!P4 FMUL R33, R33, 16777216 ;  /* 0x4b8000002121c820 */ /* 0x000fe20000400000 */
[----:B------:R-:W-:Y:S01]  /*bcc0*/  @!P4 FMUL R12, R12, 16777216 ;  /* 0x4b8000000c0cc820 */ /* 0x000fe20000400000 */
[----:B------:R-:W-:Y:S01]  /*bcd0*/  @!P4 FMUL R4, R4, 16777216 ;  /* 0x4b8000000404c820 */ /* 0x000fe20000400000 */
[C---:B------:R-:W-:Y:S01]  /*bce0*/  FMUL R28, R46.reuse, R3 ;  /* 0x000000032e1c7220 */ /* 0x040fe20000400000 */
[----:B------:R-:W-:Y:S01]  /*bcf0*/  FMUL R0, R46, R0 ;  /* 0x000000002e007220 */ /* 0x000fe20000400000 */
[----:B------:R-:W5:Y:S01]  /*bd00*/  LDL.LU R40, [R1+0x68] ;  /* 0x0000680001287983 */ /* 0x000f620000300800 */
        /* <DEDUP_REMOVED lines=21> */
[----:B0-----:R-:W5:Y:S01]  /*be60*/  LDL.LU R41, [R1+0x5c] ;  /* 0x00005c0001297983 */ /* 0x001f620000300800 */
[C---:B------:R-:W-:Y:S01]  /*be70*/  FMUL R54, R46.reuse, R34 ;  /* 0x000000222e367220 */ /* 0x040fe20000400000 */
[C---:B------:R-:W-:Y:S01]  /*be80*/  FMUL R49, R46.reuse, R29 ;  /* 0x0000001d2e317220 */ /* 0x040fe20000400000 */
[C---:B------:R-:W-:Y:S01]  /*be90*/  FMUL R34, R46.reuse, R13 ;  /* 0x0000000d2e227220 */ /* 0x040fe20000400000 */
[----:B------:R-:W5:Y:S01]  /*bea0*/  LDL.LU R42, [R1+0x70] ;  /* 0x00007000012a7983 */ /* 0x000f620000300800 */
        /* <DEDUP_REMOVED lines=25> */
[----:B------:R-:W-:Y:S01]  /*c040*/  FMUL R5, R46, R5 ;  /* 0x000000052e057220 */ /* 0x000fe20000400000 */
[----:B------:R-:W-:Y:S01]  /*c050*/  F2FP.F16.F32.PACK_AB R28, R28, R0 ;  /* 0x000000001c1c723e */ /* 0x000fe200000000ff */
[----:B------:R-:W5:Y:S01]  /*c060*/  LDL.LU R45, [R1+0x74] ;  /* 0x00007400012d7983 */ /* 0x000f620000300800 */
[----:B-1----:R-:W-:-:S03]  /*c070*/  LOP3.LUT R0, R47, 0x1ff, RZ, 0xc0, !PT ;  /* 0x000001ff2f007812 */ /* 0x002fc600078ec0ff */
[----:B------:R-:W5:Y:S04]  /*c080*/  LDL.LU R46, [R1+0x80] ;  /* 0x00008000012e7983 */ /* 0x000f680000300800 */
[----:B------:R-:W5:Y:S01]  /*c090*/  LDL.LU R47, [R1+0x78] ;  /* 0x00007800012f7983 */ /* 0x000f620000300800 */
[----:B------:R-:W-:Y:S02]  /*c0a0*/  F2FP.F16.F32.PACK_AB R29, R29, R2 ;  /* 0x000000021d1d723e */ /* 0x000fe400000000ff */
[----:B------:R-:W-:Y:S02]  /*c0b0*/  LEA R2, R0, UR8, 0x4 ;  /* 0x0000000800027c11 */ /* 0x000fe4000f8e20ff */
[----:B------:R-:W-:Y:S02]  /*c0c0*/  F2FP.F16.F32.PACK_AB R4, R4, R5 ;  /* 0x000000050404723e */ /* 0x000fe400000000ff */
[----:B------:R-:W-:-:S02]  /*c0d0*/  F2FP.F16.F32.PACK_AB R5, R8, R6 ;  /* 0x000000060805723e */ /* 0x000fc400000000ff */
[----:B--2---:R-:W-:Y:S02]  /*c0e0*/  F2FP.F16.F32.PACK_AB R7, R38, R39 ;  /* 0x000000272607723e */ /* 0x004fe400000000ff */
[----:B------:R-:W-:Y:S02]  /*c0f0*/  F2FP.F16.F32.PACK_AB R6, R36, R37 ;  /* 0x000000252406723e */ /* 0x000fe400000000ff */
[----:B------:R-:W0:Y:S01]  /*c100*/  LDS.128 R36, [R2] ;  /* 0x0000000002247984 */ /* 0x000e220000000c00 */
[----:B---3--:R-:W-:Y:S02]  /*c110*/  F2FP.F16.F32.PACK_AB R31, R31, R35 ;  /* 0x000000231f1f723e */ /* 0x008fe400000000ff */
[----:B----4-:R-:W-:Y:S01]  /*c120*/  F2FP.F16.F32.PACK_AB R30, R15, R30 ;  /* 0x0000001e0f1e723e */ /* 0x010fe200000000ff */
[----:B------:R-:W-:Y:S06]  /*c130*/  BAR.SYNC.DEFER_BLOCKING 0x0 ;  /* 0x0000000000007b1d */ /* 0x000fec0000010000 */
[----:B------:R-:W-:Y:S02]  /*c140*/  STSM.16.M88.4 [R61], R28 ;  /* 0x0000001c3d007844 */ /* 0x000fe40000000200 */
[----:B------:R-:W-:Y:S06]  /*c150*/  BAR.SYNC.DEFER_BLOCKING 0x0 ;  /* 0x0000000000007b1d */ /* 0x000fec0000010000 */
[----:B------:R-:W1:Y:S04]  /*c160*/  LDS.128 R28, [R2] ;  /* 0x00000000021c7984 */ /* 0x000e680000000c00 */
[----:B0-----:R0:W-:Y:S04]  /*c170*/  STL.64 [R1+0x10], R36 ;  /* 0x0000102401007387 */ /* 0x0011e80000100a00 */
[----:B------:R2:W-:Y:S04]  /*c180*/  STL.64 [R1+0x18], R38 ;  /* 0x0000182601007387 */ /* 0x0005e80000100a00 */
[----:B------:R-:W3:Y:S04]  /*c190*/  LDL.LU R3, [R1+0xa4] ;  /* 0x0000a40001037983 */ /* 0x000ee80000300800 */
[----:B------:R-:W3:Y:S01]  /*c1a0*/  LDL.LU R35, [R1+0x98] ;  /* 0x0000980001237983 */ /* 0x000ee20000300800 */
[----:B------:R-:W-:Y:S06]  /*c1b0*/  BAR.SYNC.DEFER_BLOCKING 0x0 ;  /* 0x0000000000007b1d */ /* 0x000fec0000010000 */
[----:B-1----:R-:W-:Y:S04]  /*c1c0*/  STL.64 [R1], R28 ;  /* 0x0000001c01007387 */ /* 0x002fe80000100a00 */
[----:B------:R-:W-:Y:S04]  /*c1d0*/  STL.64 [R1+0x8], R30 ;  /* 0x0000081e01007387 */ /* 0x000fe80000100a00 */
[----:B0-----:R-:W4:Y:S04]  /*c1e0*/  LDL.LU R36, [R1+0xbc] ;  /* 0x0000bc0001247983 */ /* 0x001f280000300800 */
[----:B------:R-:W4:Y:S04]  /*c1f0*/  LDL.LU R37, [R1+0xb4] ;  /* 0x0000b40001257983 */ /* 0x000f280000300800 */
[----:B--2---:R-:W2:Y:S04]  /*c200*/  LDL.LU R38, [R1+0xc0] ;  /* 0x0000c00001267983 */ /* 0x004ea80000300800 */
[----:B------:R-:W2:Y:S04]  /*c210*/  LDL.LU R39, [R1+0xb8] ;  /* 0x0000b80001277983 */ /* 0x000ea80000300800 */
[----:B------:R0:W-:Y:S04]  /*c220*/  STSM.16.M88.4 [R61], R4 ;  /* 0x000000043d007844 */ /* 0x0001e80000000200 */
[----:B0-----:R-:W3:Y:S04]  /*c230*/  LDL.LU R6, [R1+0x9c] ;  /* 0x00009c0001067983 */ /* 0x001ee80000300800 */
[----:B------:R-:W3:Y:S01]  /*c240*/  LDL.LU R7, [R1+0x94] ;  /* 0x0000940001077983 */ /* 0x000ee20000300800 */
[----:B------:R-:W-:-:S02]  /*c250*/  F2FP.F16.F32.PACK_AB R13, R13, R10 ;  /* 0x0000000a0d0d723e */ /* 0x000fc400000000ff */
[----:B-----5:R-:W-:Y:S01]  /*c260*/  F2FP.F16.F32.PACK_AB R10, R44, R45 ;  /* 0x0000002d2c0a723e */ /* 0x020fe200000000ff */
[----:B------:R-:W5:Y:S01]  /*c270*/  LDL.LU R28, [R1+0xc4] ;  /* 0x0000c400011c7983 */ /* 0x000f620000300800 */
[----:B------:R-:W-:Y:S01]  /*c280*/  F2FP.F16.F32.PACK_AB R11, R46, R47 ;  /* 0x0000002f2e0b723e */ /* 0x000fe200000000ff */
[----:B------:R-:W-:Y:S06]  /*c290*/  BAR.SYNC.DEFER_BLOCKING 0x0 ;  /* 0x0000000000007b1d */ /* 0x000fec0000010000 */
[----:B------:R-:W0:Y:S01]  /*c2a0*/  LDS.128 R44, [R2] ;  /* 0x00000000022c7984 */ /* 0x000e220000000c00 */
[----:B------:R-:W-:-:S02]  /*c2b0*/  F2FP.F16.F32.PACK_AB R12, R12, R9 ;  /* 0x000000090c0c723e */ /* 0x000fc400000000ff */
[----:B------:R-:W-:Y:S02]  /*c2c0*/  F2FP.F16.F32.PACK_AB R9, R16, R33 ;  /* 0x000000211009723e */ /* 0x000fe400000000ff */
[----:B------:R-:W5:Y:S04]  /*c2d0*/  LDL.LU R16, [R1+0xc8] ;  /* 0x0000c80001107983 */ /* 0x000f680000300800 */
[----:B------:R-:W5:Y:S04]  /*c2e0*/  LDL.LU R29, [R1+0xdc] ;  /* 0x0000dc00011d7983 */ /* 0x000f680000300800 */
[----:B------:R-:W5:Y:S04]  /*c2f0*/  LDL.LU R30, [R1+0xd4] ;  /* 0x0000d400011e7983 */ /* 0x000f680000300800 */
[----:B------:R-:W5:Y:S04]  /*c300*/  LDL.LU R31, [R1+0xe8] ;  /* 0x0000e800011f7983 */ /* 0x000f680000300800 */
[----:B------:R-:W5:Y:S04]  /*c310*/  LDL.LU R0, [R1+0xd8] ;  /* 0x0000d80001007983 */ /* 0x000f680000300800 */
[----:B0-----:R0:W-:Y:S04]  /*c320*/  STL.64 [R1+0x4c0], R46 ;  /* 0x0004c02e01007387 */ /* 0x0011e80000100a00 */
[----:B0-----:R-:W5:Y:S04]  /*c330*/  LDL.LU R46, [R1+0xcc] ;  /* 0x0000cc00012e7983 */ /* 0x001f680000300800 */
[----:B------:R-:W5:Y:S01]  /*c340*/  LDL.LU R47, [R1+0xd0] ;  /* 0x0000d000012f7983 */ /* 0x000f620000300800 */
[----:B------:R-:W-:-:S02]  /*c350*/  F2FP.F16.F32.PACK_AB R14, R40, R41 ;  /* 0x00000029280e723e */ /* 0x000fc400000000ff */
[----:B------:R-:W-:Y:S01]  /*c360*/  F2FP.F16.F32.PACK_AB R15, R42, R43 ;  /* 0x0000002b2a0f723e */ /* 0x000fe200000000ff */
[----:B------:R-:W-:Y:S06]  /*c370*/  BAR.SYNC.DEFER_BLOCKING 0x0 ;  /* 0x0000000000007b1d */ /* 0x000fec0000010000 */
[----:B------:R-:W-:Y:S02]  /*c380*/  STSM.16.M88.4 [R61], R12 ;  /* 0x0000000c3d007844 */ /* 0x000fe40000000200 */
[----:B------:R-:W-:Y:S01]  /*c390*/  BAR.SYNC.DEFER_BLOCKING 0x0 ;  /* 0x0000000000007b1d */ /* 0x000fe20000010000 */
[----:B------:R-:W-:-:S05]  /*c3a0*/  F2FP.F16.F32.PACK_AB R8, R32, R34 ;  /* 0x000000222008723e */ /* 0x000fca00000000ff */
[----:B------:R-:W-:Y:S02]  /*c3b0*/  LDS.128 R40, [R2] ;  /* 0x0000000002287984 */ /* 0x000fe40000000c00 */
[----:B------:R-:W-:Y:S01]  /*c3c0*/  BAR.SYNC.DEFER_BLOCKING 0x0 ;  /* 0x0000000000007b1d */ /* 0x000fe20000010000 */
[----:B------:R-:W-:-:S05]  /*c3d0*/  F2FP.F16.F32.PACK_AB R5, R20, R18 ;  /* 0x000000121405723e */ /* 0x000fca00000000ff */
[----:B------:R0:W-:Y:S01]  /*c3e0*/  STSM.16.M88.4 [R61], R8 ;  /* 0x000000083d007844 */ /* 0x0001e20000000200 */
[----:B------:R-:W-:Y:S02]  /*c3f0*/  F2FP.F16.F32.PACK_AB R20, R23, R21 ;  /* 0x000000151714723e */ /* 0x000fe400000000ff */
[----:B------:R-:W-:Y:S02]  /*c400*/  F2FP.F16.F32.PACK_AB R21, R24, R22 ;  /* 0x000000161815723e */ /* 0x000fe400000000ff */
[----:B------:R-:W-:Y:S02]  /*c410*/  F2FP.F16.F32.PACK_AB R4, R19, R17 ;  /* 0x000000111304723e */ /* 0x000fe400000000ff */
[----:B0-----:R-:W-:Y:S02]  /*c420*/  F2FP.F16.F32.PACK_AB R9, R48, R26 ;  /* 0x0000001a3009723e */ /* 0x001fe400000000ff */
[----:B----4-:R-:W-:Y:S02]  /*c430*/  F2FP.F16.F32.PACK_AB R22, R36, R37 ;  /* 0x000000252416723e */ /* 0x010fe400000000ff */
[----:B--2---:R-:W-:Y:S01]  /*c440*/  F2FP.F16.F32.PACK_AB R23, R38, R39 ;  /* 0x000000272617723e */ /* 0x004fe200000000ff */
[----:B------:R-:W-:Y:S06]  /*c450*/  BAR.SYNC.DEFER_BLOCKING 0x0 ;  /* 0x0000000000007b1d */ /* 0x000fec0000010000 */
[----:B------:R-:W-:Y:S01]  /*c460*/  LDS.128 R36, [R2] ;  /* 0x0000000002247984 */ /* 0x000fe20000000c00 */
[----:B---3--:R-:W-:-:S02]  /*c470*/  F2FP.F16.F32.PACK_AB R6, R6, R7 ;  /* 0x000000070606723e */ /* 0x008fc400000000ff */
[----:B------:R-:W-:Y:S01]  /*c480*/  F2FP.F16.F32.PACK_AB R7, R3, R35 ;  /* 0x000000230307723e */ /* 0x000fe200000000ff */
[----:B------:R-:W-:Y:S06]  /*c490*/  BAR.SYNC.DEFER_BLOCKING 0x0 ;  /* 0x0000000000007b1d */ /* 0x000fec0000010000 */
[----:B------:R-:W-:Y:S02]  /*c4a0*/  STSM.16.M88.4 [R61], R4 ;  /* 0x000000043d007844 */ /* 0x000fe40000000200 */
[----:B------:R-:W-:Y:S06]  /*c4b0*/  BAR.SYNC.DEFER_BLOCKING 0x0 ;  /* 0x0000000000007b1d */ /* 0x000fec0000010000 */
[----:B------:R0:W-:Y:S02]  /*c4c0*/  LDS.128 R32, [R2] ;  /* 0x0000000002207984 */ /* 0x0001e40000000c00 */
[----:B------:R-:W-:Y:S06]  /*c4d0*/  BAR.SYNC.DEFER_BLOCKING 0x0 ;  /* 0x0000000000007b1d */ /* 0x000fec0000010000 */
[----:B0-----:R-:W2:Y:S04]  /*c4e0*/  LDL.LU R2, [R1+0xfc] ;  /* 0x0000fc0001027983 */ /* 0x001ea80000300800 */
[----:B------:R-:W2:Y:S04]  /*c4f0*/  LDL.LU R3, [R1+0xec] ;  /* 0x0000ec0001037983 */ /* 0x000ea80000300800 */
[----:B------:R-:W3:Y:S04]  /*c500*/  LDL.LU R48, [R1+0x100] ;  /* 0x0001000001307983 */ /* 0x000ee80000300800 */
[----:B------:R-:W3:Y:S04]  /*c510*/  LDL.LU R7, [R1+0xf8] ;  /* 0x0000f80001077983 */ /* 0x000ee80000300800 */
[----:B------:R-:W4:Y:S04]  /*c520*/  LDL.LU R12, [R1+0x10c] ;  /* 0x00010c00010c7983 */ /* 0x000f280000300800 */
[----:B------:R-:W4:Y:S04]  /*c530*/  LDL.LU R13, [R1+0x104] ;  /* 0x00010400010d7983 */ /* 0x000f280000300800 */
[----:B------:R-:W2:Y:S04]  /*c540*/  LDL.LU R14, [R1+0x118] ;  /* 0x00011800010e7983 */ /* 0x000ea80000300800 */
[----:B------:R-:W2:Y:S01]  /*c550*/  LDL.LU R15, [R1+0x108] ;  /* 0x00010800010f7983 */ /* 0x000ea20000300800 */
[----:B-----5:R-:W-:-:S02]  /*c560*/  F2FP.F16.F32.PACK_AB R10, R46, R28 ;  /* 0x0000001c2e0a723e */ /* 0x020fc400000000ff */
[----:B------:R-:W0:Y:S01]  /*c570*/  S2R R28, SR_TID.X ;  /* 0x00000000001c7919 */ /* 0x000e220000002100 */
[----:B------:R-:W-:Y:S01]  /*c580*/  STSM.16.M88.4 [R61], R20 ;  /* 0x000000143d007844 */ /* 0x000fe20000000200 */
[----:B------:R-:W-:Y:S02]  /*c590*/  F2FP.F16.F32.PACK_AB R8, R27, R25 ;  /* 0x000000191b08723e */ /* 0x000fe400000000ff */
[----:B------:R-:W-:Y:S01]  /*c5a0*/  F2FP.F16.F32.PACK_AB R25, R52, R50 ;  /* 0x000000323419723e */ /* 0x000fe200000000ff */
[----:B------:R-:W5:Y:S01]  /*c5b0*/  LDL.LU R46, [R1+0x20] ;  /* 0x00002000012e7983 */ /* 0x000f620000300800 */
[----:B------:R-:W-:Y:S01]  /*c5c0*/  F2FP.F16.F32.PACK_AB R11, R47, R16 ;  /* 0x000000102f0b723e */ /* 0x000fe200000000ff */
[----:B------:R-:W-:Y:S01]  /*c5d0*/  BAR.SYNC.DEFER_BLOCKING 0x0 ;  /* 0x0000000000007b1d */ /* 0x000fe20000010000 */
[----:B------:R-:W-:Y:S02]  /*c5e0*/  F2FP.F16.F32.PACK_AB R26, R29, R30 ;  /* 0x0000001e1d1a723e */ /* 0x000fe400000000ff */
[----:B------:R-:W-:-:S02]  /*c5f0*/  F2FP.F16.F32.PACK_AB R27, R31, R0 ;  /* 0x000000001f1b723e */ /* 0x000fc400000000ff */
[----:B------:R-:W-:Y:S01]  /*c600*/  F2FP.F16.F32.PACK_AB R24, R51, R49 ;  /* 0x000000313318723e */ /* 0x000fe200000000ff */
[----:B------:R-:W5:Y:S04]  /*c610*/  LDL.LU R47, [R1+0x2c] ;  /* 0x00002c00012f7983 */ /* 0x000f680000300800 */
[----:B------:R-:W5:Y:S01]  /*c620*/  LDL.LU R0, [R1+0x24] ;  /* 0x0000240001007983 */ /* 0x000f620000300800 */
[----:B0-----:R-:W-:-:S04]  /*c630*/  LOP3.LUT R52, R28, 0x1ff, RZ, 0xc0, !PT ;  /* 0x000001ff1c347812 */ /* 0x001fc800078ec0ff */
[----:B------:R-:W-:-:S05]  /*c640*/  LEA R52, R52, UR8, 0x4 ;  /* 0x0000000834347c11 */ /* 0x000fca000f8e20ff */
[----:B------:R-:W-:Y:S01]  /*c650*/  LDS.128 R16, [R52] ;  /* 0x0000000034107984 */ /* 0x000fe20000000c00 */
[----:B------:R-:W-:Y:S06]  /*c660*/  BAR.SYNC.DEFER_BLOCKING 0x0 ;  /* 0x0000000000007b1d */ /* 0x000fec0000010000 */
[----:B------:R-:W-:Y:S02]  /*c670*/  STSM.16.M88.4 [R61], R8 ;  /* 0x000000083d007844 */ /* 0x000fe40000000200 */
[----:B------:R-:W-:Y:S06]  /*c680*/  BAR.SYNC.DEFER_BLOCKING 0x0 ;  /* 0x0000000000007b1d */ /* 0x000fec0000010000 */
[----:B------:R-:W-:Y:S02]  /*c690*/  LDS.128 R28, [R52] ;  /* 0x00000000341c7984 */ /* 0x000fe40000000c00 */
[----:B------:R-:W-:Y:S06]  /*c6a0*/  BAR.SYNC.DEFER_BLOCKING 0x0 ;  /* 0x0000000000007b1d */ /* 0x000fec0000010000 */
[----:B------:R0:W-:Y:S04]  /*c6b0*/  STSM.16.M88.4 [R61], R24 ;  /* 0x000000183d007844 */ /* 0x0001e80000000200 */
[----:B0-----:R-:W5:Y:S01]  /*c6c0*/  LDL.LU R25, [R1+0x28] ;  /* 0x0000280001197983 */ /* 0x001f620000300800 */
[----:B------:R-:W-:-:S02]  /*c6d0*/  F2FP.F16.F32.PACK_AB R4, R55, R53 ;  /* 0x000000353704723e */ /* 0x000fc400000000ff */
[----:B------:R-:W-:Y:S01]  /*c6e0*/  F2FP.F16.F32.PACK_AB R5, R56, R54 ;  /* 0x000000363805723e */ /* 0x000fe200000000ff */
[----:B------:R-:W5:Y:S04]  /*c6f0*/  LDL.LU R26, [R1+0x11c] ;  /* 0x00011c00011a7983 */ /* 0x000f680000300800 */
[----:B------:R-:W5:Y:S04]  /*c700*/  LDL.LU R27, [R1+0x128] ;  /* 0x00012800011b7983 */ /* 0x000f680000300800 */
[----:B------:R-:W5:Y:S04]  /*c710*/  LDL.LU R20, [R1+0x3c] ;  /* 0x00003c0001147983 */ /* 0x000f680000300800 */
[----:B------:R-:W5:Y:S01]  /*c720*/  LDL.LU R21, [R1+0x30] ;  /* 0x0000300001157983 */ /* 0x000f620000300800 */
[----:B------:R-:W-:-:S02]  /*c730*/  F2FP.F16.F32.PACK_AB R49, R60, R58 ;  /* 0x0000003a3c31723e */ /* 0x000fc400000000ff */
[----:B----4-:R-:W-:Y:S02]  /*c740*/  F2FP.F16.F32.PACK_AB R50, R12, R13 ;  /* 0x0000000d0c32723e */ /* 0x010fe400000000ff */
[----:B--2---:R-:W-:Y:S01]  /*c750*/  F2FP.F16.F32.PACK_AB R51, R14, R15 ;  /* 0x0000000f0e33723e */ /* 0x004fe200000000ff */
[----:B------:R-:W-:Y:S01]  /*c760*/  BAR.SYNC.DEFER_BLOCKING 0x0 ;  /* 0x0000000000007b1d */ /* 0x000fe20000010000 */
[----:B------:R-:W-:Y:S02]  /*c770*/  F2FP.F16.F32.PACK_AB R6, R2, R3 ;  /* 0x000000030206723e */ /* 0x000fe400000000ff */
[----:B---3--:R-:W-:-:S03]  /*c780*/  F2FP.F16.F32.PACK_AB R7, R48, R7 ;  /* 0x000000073007723e */ /* 0x008fc600000000ff */
[----:B------:R-:W2:Y:S04]  /*c790*/  LDL.LU R2, [R1+0x40] ;  /* 0x0000400001027983 */ /* 0x000ea80000300800 */
[----:B------:R-:W-:Y:S01]  /*c7a0*/  LDS.128 R12, [R52] ;  /* 0x00000000340c7984 */ /* 0x000fe20000000c00 */
[----:B------:R-:W-:Y:S01]  /*c7b0*/  BAR.SYNC.DEFER_BLOCKING 0x0 ;  /* 0x0000000000007b1d */ /* 0x000fe20000010000 */
[----:B------:R-:W-:-:S05]  /*c7c0*/  F2FP.F16.F32.PACK_AB R48, R59, R57 ;  /* 0x000000393b30723e */ /* 0x000fca00000000ff */
[----:B------:R-:W2:Y:S04]  /*c7d0*/  LDL.LU R3, [R1+0x38] ;  /* 0x0000380001037983 */ /* 0x000ea80000300800 */
[----:B------:R-:W3:Y:S04]  /*c7e0*/  LDL.LU R22, [R1+0x134] ;  /* 0x0001340001167983 */ /* 0x000ee80000300800 */
[----:B------:R-:W4:Y:S04]  /*c7f0*/  LDL.LU R56, [R1+0x148] ;  /* 0x0001480001387983 */ /* 0x000f280000300800 */
[----:B------:R-:W4:Y:S04]  /*c800*/  LDL.LU R23, [R1+0x138] ;  /* 0x0001380001177983 */ /* 0x000f280000300800 */
[----:B------:R-:W-:Y:S01]  /*c810*/  STSM.16.M88.4 [R61], R4 ;  /* 0x000000043d007844 */ /* 0x000fe20000000200 */
[----:B------:R-:W-:Y:S06]  /*c820*/  BAR.SYNC.DEFER_BLOCKING 0x0 ;  /* 0x0000000000007b1d */ /* 0x000fec0000010000 */
[----:B------:R-:W2:Y:S04]  /*c830*/  LDL.LU R57, [R1+0x130] ;  /* 0x0001300001397983 */ /* 0x000ea80000300800 */
[----:B------:R-:W3:Y:S04]  /*c840*/  LDL.LU R59, [R1+0x13c] ;  /* 0x00013c00013b7983 */ /* 0x000ee80000300800 */
[----:B------:R-:W3:Y:S04]  /*c850*/  LDL.LU R58, [R1+0x12c] ;  /* 0x00012c00013a7983 */ /* 0x000ee80000300800 */
[----:B------:R-:W-:Y:S01]  /*c860*/  LDS.128 R8, [R52] ;  /* 0x0000000034087984 */ /* 0x000fe20000000c00 */
[----:B------:R-:W-:Y:S06]  /*c870*/  BAR.SYNC.DEFER_BLOCKING 0x0 ;  /* 0x0000000000007b1d */ /* 0x000fec0000010000 */
[----:B------:R0:W-:Y:S02]  /*c880*/  STSM.16.M88.4 [R61], R48 ;  /* 0x000000303d007844 */ /* 0x0001e40000000200 */
[----:B------:R-:W-:Y:S06]  /*c890*/  BAR.SYNC.DEFER_BLOCKING 0x0 ;  /* 0x0000000000007b1d */ /* 0x000fec0000010000 */
[----:B0-----:R-:W4:Y:S04]  /*c8a0*/  LDL.LU R51, [R1+0x58] ;  /* 0x0000580001337983 */ /* 0x001f280000300800 */
[----:B------:R-:W4:Y:S04]  /*c8b0*/  LDL.LU R60, [R1+0x54] ;  /* 0x00005400013c7983 */ /* 0x000f280000300800 */
[----:B------:R-:W4:Y:S04]  /*c8c0*/  LDL.LU R54, [R1+0x6c] ;  /* 0x00006c0001367983 */ /* 0x000f280000300800 */
[----:B------:R-:W4:Y:S04]  /*c8d0*/  LDL.LU R53, [R1+0x60] ;  /* 0x0000600001357983 */ /* 0x000f280000300800 */
[----:B------:R-:W4:Y:S01]  /*c8e0*/  LDL.LU R55, [R1+0x154] ;  /* 0x0001540001377983 */ /* 0x000f220000300800 */
[----:B-----5:R-:W-:-:S03]  /*c8f0*/  F2FP.F16.F32.PACK_AB R24, R25, R46 ;  /* 0x0000002e1918723e */ /* 0x020fc600000000ff */
[----:B------:R-:W0:Y:S01]  /*c900*/  LDS.128 R4, [R52] ;  /* 0x0000000034047984 */ /* 0x000e220000000c00 */
[----:B------:R-:W-:-:S03]  /*c910*/  F2FP.F16.F32.PACK_AB R25, R47, R0 ;  /* 0x000000002f19723e */ /* 0x000fc600000000ff */
[----:B------:R-:W5:Y:S04]  /*c920*/  LDL.LU R46, [R1+0x14c] ;  /* 0x00014c00012e7983 */ /* 0x000f680000300800 */
[----:B------:R-:W5:Y:S04]  /*c930*/  LDL.LU R47, [R1+0x158] ;  /* 0x00015800012f7983 */ /* 0x000f680000300800 */
[----:B------:R-:W5:Y:S01]  /*c940*/  LDL.LU R0, [R1+0x150] ;  /* 0x0001500001007983 */ /* 0x000f620000300800 */
[----:B------:R-:W-:Y:S01]  /*c950*/  F2FP.F16.F32.PACK_AB R20, R20, R21 ;  /* 0x000000151414723e */ /* 0x000fe200000000ff */
[----:B------:R-:W1:Y:S02]  /*c960*/  S2R R48, SR_CTAID.X ;  /* 0x0000000000307919 */ /* 0x000e640000002500 */
[----:B0-----:R-:W-:Y:S04]  /*c970*/  STL [R1+0x4b0], R4 ;  /* 0x0004b00401007387 */ /* 0x001fe80000100800 */
[----:B------:R-:W-:Y:S04]  /*c980*/  STL [R1+0x4a0], R5 ;  /* 0x0004a00501007387 */ /* 0x000fe80000100800 */
[----:B------:R0:W-:Y:S01]  /*c990*/  STL.64 [R1+0x490], R6 ;  /* 0x0004900601007387 */ /* 0x0001e20000100a00 */
[----:B------:R-:W-:Y:S01]  /*c9a0*/  UIMAD UR4, UR9, UR4, URZ ;  /* 0x00000004090472a4 */ /* 0x000fe2000f8e02ff */
[----:B0-----:R-:W0:Y:S01]  /*c9b0*/  LDC R6, c[0x0][0x3e8] ;  /* 0x0000fa00ff067b82 */ /* 0x001e220000000800 */
[----:B--2---:R-:W-:-:S02]  /*c9c0*/  F2FP.F16.F32.PACK_AB R27, R57, R27 ;  /* 0x0000001b391b723e */ /* 0x004fc400000000ff */
[----:B---3--:R-:W-:-:S05]  /*c9d0*/  F2FP.F16.F32.PACK_AB R26, R58, R26 ;  /* 0x0000001a3a1a723e */ /* 0x008fca00000000ff */
[----:B------:R-:W-:Y:S06]  /*c9e0*/  BAR.SYNC.DEFER_BLOCKING 0x0 ;  /* 0x0000000000007b1d */ /* 0x000fec0000010000 */
[----:B------:R-:W-:Y:S02]  /*c9f0*/  STSM.16.M88.4 [R61], R24 ;  /* 0x000000183d007844 */ /* 0x000fe40000000200 */
[----:B------:R-:W-:Y:S01]  /*ca00*/  BAR.SYNC.DEFER_BLOCKING 0x0 ;  /* 0x0000000000007b1d */ /* 0x000fe20000010000 */
[----:B------:R-:W-:Y:S02]  /*ca10*/  F2FP.F16.F32.PACK_AB R21, R2, R3 ;  /* 0x000000030215723e */ /* 0x000fe400000000ff */
[----:B------:R-:W-:-:S02]  /*ca20*/  F2FP.F16.F32.PACK_AB R22, R59, R22 ;  /* 0x000000163b16723e */ /* 0x000fc400000000ff */
[----:B----4-:R-:W-:-:S03]  /*ca30*/  F2FP.F16.F32.PACK_AB R23, R56, R23 ;  /* 0x000000173817723e */ /* 0x010fc600000000ff */
[----:B------:R-:W2:Y:S01]  /*ca40*/  LDC.64 R2, c[0x0][0x398] ;  /* 0x0000e600ff027b82 */ /* 0x000ea20000000a00 */
[----:B------:R-:W3:Y:S04]  /*ca50*/  LDL.LU R56, [R1+0x84] ;  /* 0x0000840001387983 */ /* 0x000ee80000300800 */
[----:B------:R-:W4:Y:S04]  /*ca60*/  LDL.LU R57, [R1+0x88] ;  /* 0x0000880001397983 */ /* 0x000f280000300800 */
[----:B------:R-:W3:Y:S04]  /*ca70*/  LDL.LU R58, [R1+0x15c] ;  /* 0x00015c00013a7983 */ /* 0x000ee80000300800 */
[----:B------:R-:W3:Y:S04]  /*ca80*/  LDL.LU R59, [R1+0x168] ;  /* 0x00016800013b7983 */ /* 0x000ee80000300800 */
[----:B------:R0:W1:Y:S01]  /*ca90*/  LDS.128 R24, [R52] ;  /* 0x0000000034187984 */ /* 0x0000620000000c00 */
[----:B------:R-:W-:Y:S01]  /*caa0*/  BAR.SYNC.DEFER_BLOCKING 0x0 ;  /* 0x0000000000007b1d */ /* 0x000fe20000010000 */
[----:B------:R-:W-:-:S05]  /*cab0*/  F2FP.F16.F32.PACK_AB R49, R54, R53 ;  /* 0x000000353631723e */ /* 0x000fca00000000ff */
[----:B------:R-:W1:Y:S01]  /*cac0*/  S2R R53, SR_TID.X ;  /* 0x0000000000357919 */ /* 0x000e620000002100 */
[----:B------:R-:W-:Y:S01]  /*cad0*/  STSM.16.M88.4 [R61], R20 ;  /* 0x000000143d007844 */ /* 0x000fe20000000200 */
[----:B0-----:R-:W0:Y:S03]  /*cae0*/  S2R R52, SR_TID.X ;  /* 0x0000000000347919 */ /* 0x001e260000002100 */
[----:B-1----:R-:W-:Y:S04]  /*caf0*/  STL.64 [R1+0x460], R24 ;  /* 0x0004601801007387 */ /* 0x002fe80000100a00 */
[----:B------:R1:W-:Y:S02]  /*cb00*/  STL.64 [R1+0x450], R26 ;  /* 0x0004501a01007387 */ /* 0x0003e40000100a00 */
[----:B-1----:R-:W-:-:S02]  /*cb10*/  LOP3.LUT R26, R53, 0x1ff, RZ, 0xc0, !PT ;  /* 0x000001ff351a7812 */ /* 0x002fc400078ec0ff */
[----:B------:R-:W3:Y:S02]  /*cb20*/  LDL.LU R27, [R1+0xb0] ;  /* 0x0000b000011b7983 */ /* 0x000ee40000300800 */
[----:B------:R-:W-:Y:S01]  /*cb30*/  LEA R26, R26, UR8, 0x4 ;  /* 0x000000081a1a7c11 */ /* 0x000fe2000f8e20ff */
[----:B------:R-:W-:Y:S01]  /*cb40*/  BAR.SYNC.DEFER_BLOCKING 0x0 ;  /* 0x0000000000007b1d */ /* 0x000fe20000010000 */
[----:B0-----:R-:W-:Y:S02]  /*cb50*/  PRMT R48, R52, 0x6540, R48 ;  /* 0x0000654034307816 */ /* 0x001fe40000000030 */
[----:B-----5:R-:W-:-:S03]  /*cb60*/  F2FP.F16.F32.PACK_AB R50, R55, R46 ;  /* 0x0000002e3732723e */ /* 0x020fc600000000ff */
[----:B------:R-:W5:Y:S04]  /*cb70*/  LDL.LU R54, [R1+0xa8] ;  /* 0x0000a80001367983 */ /* 0x000f680000300800 */
[----:B------:R-:W0:Y:S01]  /*cb80*/  LDS.128 R20, [R26] ;  /* 0x000000001a147984 */ /* 0x000e220000000c00 */
[----:B------:R-:W-:Y:S01]  /*cb90*/  IMAD R52, R48, UR5, RZ ;  /* 0x0000000530347c24 */ /* 0x000fe2000f8e02ff */
[----:B------:R-:W-:Y:S02]  /*cba0*/  F2FP.F16.F32.PACK_AB R48, R51, R60 ;  /* 0x0000003c3330723e */ /* 0x000fe400000000ff */
[----:B------:R-:W-:Y:S01]  /*cbb0*/  F2FP.F16.F32.PACK_AB R51, R47, R0 ;  /* 0x000000002f33723e */ /* 0x000fe200000000ff */
[----:B------:R-:W-:Y:S06]  /*cbc0*/  BAR.SYNC.DEFER_BLOCKING 0x0 ;  /* 0x0000000000007b1d */ /* 0x000fec0000010000 */
[----:B------:R-:W3:Y:S04]  /*cbd0*/  LDL.LU R46, [R1+0x188] ;  /* 0x00018800012e7983 */ /* 0x000ee80000300800 */
[----:B------:R-:W3:Y:S04]  /*cbe0*/  LDL.LU R47, [R1+0x17c] ;  /* 0x00017c00012f7983 */ /* 0x000ee80000300800 */
[----:B------:R-:W3:Y:S04]  /*cbf0*/  LDL.LU R60, [R1+0x198] ;  /* 0x00019800013c7983 */ /* 0x000ee80000300800 */
[----:B------:R-:W3:Y:S04]  /*cc00*/  LDL.LU R55, [R1+0x18c] ;  /* 0x00018c0001377983 */ /* 0x000ee80000300800 */
[----:B------:R-:W-:Y:S04]  /*cc10*/  STSM.16.M88.4 [R61], R48 ;  /* 0x000000303d007844 */ /* 0x000fe80000000200 */
[----:B0-----:R-:W-:Y:S04]  /*cc20*/  STL.64 [R1+0x440], R20 ;  /* 0x0004401401007387 */ /* 0x001fe80000100a00 */
[----:B------:R0:W-:Y:S04]  /*cc30*/  STL.64 [R1+0x438], R22 ;  /* 0x0004381601007387 */ /* 0x0001e80000100a00 */
[----:B0-----:R-:W3:Y:S04]  /*cc40*/  LDL.LU R22, [R1+0xa0] ;  /* 0x0000a00001167983 */ /* 0x001ee80000300800 */
[----:B------:R-:W3:Y:S04]  /*cc50*/  LDL.LU R48, [R1+0x8c] ;  /* 0x00008c0001307983 */ /* 0x000ee80000300800 */
[----:B------:R-:W4:Y:S04]  /*cc60*/  LDL.LU R49, [R1+0x90] ;  /* 0x0000900001317983 */ /* 0x000f280000300800 */
[----:B------:R-:W5:Y:S04]  /*cc70*/  LDL.LU R50, [R1+0x16c] ;  /* 0x00016c0001327983 */ /* 0x000f680000300800 */
[----:B------:R-:W5:Y:S01]  /*cc80*/  LDL.LU R51, [R1+0x178] ;  /* 0x0001780001337983 */ /* 0x000f620000300800 */
[----:B------:R-:W-:Y:S01]  /*cc90*/  USHF.L.U32 UR5, UR4, 0x1, URZ ;  /* 0x0000000104057899 */ /* 0x000fe200080006ff */
[----:B------:R-:W-:-:S05]  /*cca0*/  IMAD.SHL.U32 R0, R52, 0x2, RZ ;  /* 0x0000000234007824 */ /* 0x000fca00078e00ff */
[----:B--2---:R-:W-:Y:S01]  /*ccb0*/  IADD3 R0, P3, P4, R0, UR5, R2 ;  /* 0x0000000500007c10 */ /* 0x004fe2000fc7e002 */
[----:B------:R-:W-:Y:S02]  /*ccc0*/  IMAD.HI R2, R52, 0x2, RZ ;  /* 0x0000000234027827 */ /* 0x000fe400078e02ff */
[----:B------:R-:W2:Y:S01]  /*ccd0*/  LDL.LU R52, [R1+0xac] ;  /* 0x0000ac0001347983 */ /* 0x000ea20000300800 */
[----:B------:R-:W-:Y:S02]  /*cce0*/  LOP3.LUT P2, RZ, R53, 0x100, RZ, 0xc0, !PT ;  /* 0x0000010035ff7812 */ /* 0x000fe4000784c0ff */
[----:B------:R-:W-:Y:S01]  /*ccf0*/  SHF.R.U32.HI R53, RZ, 0x8, R53 ;  /* 0x00000008ff357819 */ /* 0x000fe20000011635 */
[----:B------:R-:W-:-:S03]  /*cd00*/  UIMAD.WIDE UR4, UR4, 0x2, URZ ;  /* 0x00000002040478a5 */ /* 0x000fc6000f8e02ff */
[----:B------:R-:W-:-:S03]  /*cd10*/  SGXT.U32 R53, R53, 0x1 ;  /* 0x000000013535781a */ /* 0x000fc60000000000 */
[----:B------:R-:W-:Y:S02]  /*cd20*/  IADD3.X R2, PT, PT, R2, UR5, R3, P3, P4 ;  /* 0x0000000502027c10 */ /* 0x000fe40009fe8403 */
[----:B------:R-:W-:Y:S02]  /*cd30*/  PRMT R4, R10, 0x7632, R4 ;  /* 0x000076320a047816 */ /* 0x000fe40000000004 */
[----:B------:R-:W-:Y:S01]  /*cd40*/  PRMT R5, R11, 0x7632, R5 ;  /* 0x000076320b057816 */ /* 0x000fe20000000005 */
[----:B------:R-:W0:Y:S01]  /*cd50*/  LDCU UR4, c[0x0][0x3ec] ;  /* 0x00007d80ff0477ac */ /* 0x000e220008000800 */
[----:B------:R-:W-:Y:S01]  /*cd60*/  BAR.SYNC.DEFER_BLOCKING 0x0 ;  /* 0x0000000000007b1d */ /* 0x000fe20000010000 */
[----:B---3--:R-:W-:Y:S02]  /*cd70*/  F2FP.F16.F32.PACK_AB R56, R48, R56 ;  /* 0x000000383038723e */ /* 0x008fe400000000ff */
[----:B----4-:R-:W-:Y:S02]  /*cd80*/  F2FP.F16.F32.PACK_AB R57, R49, R57 ;  /* 0x000000393139723e */ /* 0x010fe400000000ff */
[----:B-----5:R-:W-:-:S02]  /*cd90*/  F2FP.F16.F32.PACK_AB R58, R50, R58 ;  /* 0x0000003a323a723e */ /* 0x020fc400000000ff */
[----:B------:R-:W-:Y:S02]  /*cda0*/  F2FP.F16.F32.PACK_AB R59, R51, R59 ;  /* 0x0000003b333b723e */ /* 0x000fe400000000ff */
[----:B------:R-:W1:Y:S01]  /*cdb0*/  LDS.128 R48, [R26] ;  /* 0x000000001a307984 */ /* 0x000e620000000c00 */
[----:B------:R-:W-:Y:S06]  /*cdc0*/  BAR.SYNC.DEFER_BLOCKING 0x0 ;  /* 0x0000000000007b1d */ /* 0x000fec0000010000 */
[----:B------:R3:W-:Y:S02]  /*cdd0*/  STSM.16.M88.4 [R61], R56 ;  /* 0x000000383d007844 */ /* 0x0007e40000000200 */
[----:B---3--:R-:W-:Y:S01]  /*cde0*/  IMAD R56, R53, R6, RZ ;  /* 0x0000000635387224 */ /* 0x008fe200078e02ff */
[----:B------:R-:W-:-:S02]  /*cdf0*/  F2FP.F16.F32.PACK_AB R53, R27, R54 ;  /* 0x000000361b35723e */ /* 0x000fc400000000ff */
[----:B------:R-:W-:Y:S01]  /*ce00*/  F2FP.F16.F32.PACK_AB R54, R46, R47 ;  /* 0x0000002f2e36723e */ /* 0x000fe200000000ff */
[----:B------:R-:W-:Y:S01]  /*ce10*/  BAR.SYNC.DEFER_BLOCKING 0x0 ;  /* 0x0000000000007b1d */ /* 0x000fe20000010000 */
[----:B------:R-:W-:Y:S01]  /*ce20*/  LEA R46, P3, R56, R0, 0x1 ;  /* 0x00000000382e7211 */ /* 0x000fe200078608ff */
[----:B------:R-:W-:-:S03]  /*ce30*/  IMAD R3, R6, 0x2, R56 ;  /* 0x0000000206037824 */ /* 0x000fc600078e0238 */
[----:B------:R-:W-:Y:S02]  /*ce40*/  LEA.HI.X.SX32 R47, R56, R2, 0x1, P3 ;  /* 0x00000002382f7211 */ /* 0x000fe400018f0eff */
[----:B------:R-:W3:Y:S01]  /*ce50*/  LDS.128 R56, [R26] ;  /* 0x000000001a387984 */ /* 0x000ee20000000c00 */
[----:B--2---:R-:W-:Y:S02]  /*ce60*/  F2FP.F16.F32.PACK_AB R52, R52, R22 ;  /* 0x000000163434723e */ /* 0x004fe400000000ff */
[----:B------:R-:W-:Y:S01]  /*ce70*/  F2FP.F16.F32.PACK_AB R55, R60, R55 ;  /* 0x000000373c37723e */ /* 0x000fe200000000ff */
[----:B------:R-:W-:Y:S06]  /*ce80*/  BAR.SYNC.DEFER_BLOCKING 0x0 ;  /* 0x0000000000007b1d */ /* 0x000fec0000010000 */
[----:B-1----:R-:W-:Y:S04]  /*ce90*/  STL.64 [R1+0x430], R48 ;  /* 0x0004303001007387 */ /* 0x002fe80000100a00 */
[----:B------:R1:W-:Y:S04]  /*cea0*/  STL.64 [R1+0x428], R50 ;  /* 0x0004283201007387 */ /* 0x0003e80000100a00 */
[----:B-1----:R-:W2:Y:S04]  /*ceb0*/  LDL.LU R51, [R1+0x18] ;  /* 0x0000180001337983 */ /* 0x002ea80000300800 */
[----:B------:R-:W4:Y:S04]  /*cec0*/  LDL.LU R27, [R1+0x1c] ;  /* 0x00001c00011b7983 */ /* 0x000f280000300800 */
[----:B------:R1:W-:Y:S04]  /*ced0*/  STSM.16.M88.4 [R61], R52 ;  /* 0x000000343d007844 */ /* 0x0003e80000000200 */
[----:B---3--:R-:W-:Y:S04]  /*cee0*/  STL.64 [R1+0x420], R56 ;  /* 0x0004203801007387 */ /* 0x008fe80000100a00 */
[----:B------:R3:W-:Y:S04]  /*cef0*/  STL.64 [R1+0x418], R58 ;  /* 0x0004183a01007387 */ /* 0x0007e80000100a00 */
[----:B-1----:R-:W5:Y:S04]  /*cf00*/  LDL.LU R54, [R1+0x10] ;  /* 0x0000100001367983 */ /* 0x002f680000300800 */
[----:B------:R-:W2:Y:S01]  /*cf10*/  LDL.LU R55, [R1+0x14] ;  /* 0x0000140001377983 */ /* 0x000ea20000300800 */
[----:B------:R-:W-:Y:S01]  /*cf20*/  BAR.SYNC.DEFER_BLOCKING 0x0 ;  /* 0x0000000000007b1d */ /* 0x000fe20000010000 */
[----:B------:R-:W-:Y:S01]  /*cf30*/  IMAD R22, R6, 0x2, R3 ;  /* 0x0000000206167824 */ /* 0x000fe200078e0203 */
[----:B------:R-:W-:-:S04]  /*cf40*/  LEA R60, P4, R3, R0, 0x1 ;  /* 0x00000000033c7211 */ /* 0x000fc800078808ff */
[----:B------:R-:W-:Y:S02]  /*cf50*/  LEA R52, P3, R22, R0, 0x1 ;  /* 0x0000000016347211 */ /* 0x000fe400078608ff */
[----:B------:R-:W-:Y:S02]  /*cf60*/  LEA.HI.X.SX32 R61, R3, R2, 0x1, P4 ;  /* 0x00000002033d7211 */ /* 0x000fe400020f0eff */
[----:B------:R-:W-:Y:S02]  /*cf70*/  LEA R3, R6, R22, 0x1 ;  /* 0x0000001606037211 */ /* 0x000fe400078e08ff */
[----:B------:R-:W-:Y:S02]  /*cf80*/  LEA.HI.X.SX32 R53, R22, R2, 0x1, P3 ;  /* 0x0000000216357211 */ /* 0x000fe400018f0eff */
[----:B---3--:R-:W-:-:S04]  /*cf90*/  LEA R58, P3, R3, R0, 0x1 ;  /* 0x00000000033a7211 */ /* 0x008fc800078608ff */
[----:B------:R-:W-:Y:S01]  /*cfa0*/  LEA.HI.X.SX32 R59, R3, R2, 0x1, P3 ;  /* 0x00000002033b7211 */ /* 0x000fe200018f0eff */
[----:B-----5:R1:W-:Y:S04]  /*cfb0*/  STG.E.U16 desc[UR14][R46.64], R54 ;  /* 0x000000362e007986 */ /* 0x0203e8000c10150e */
[----:B-1----:R-:W3:Y:S04]  /*cfc0*/  LDL.LU.64 R46, [R1+0x4c0] ;  /* 0x0004c000012e7983 */ /* 0x002ee80000300a00 */
[----:B------:R-:W5:Y:S04]  /*cfd0*/  LDL.LU R49, [R1] ;  /* 0x0000000001317983 */ /* 0x000f680000300800 */
[----:B------:R-:W3:Y:S04]  /*cfe0*/  LDL.LU R22, [R1+0x4] ;  /* 0x0000040001167983 */ /* 0x000ee80000300800 */
[----:B------:R-:W3:Y:S01]  /*cff0*/  LDL.LU R26, [R1+0x8] ;  /* 0x00000800011a7983 */ /* 0x000ee20000300800 */
[----:B----4-:R-:W-:-:S03]  /*d000*/  PRMT R48, R27, 0x7632, R48 ;  /* 0x000076321b307816 */ /* 0x010fc60000000030 */
[----:B--2---:R-:W-:Y:S04]  /*d010*/  STG.E.U16 desc[UR14][R60.64], R55 ;  /* 0x000000373c007986 */ /* 0x004fe8000c10150e */
[----:B------:R-:W-:Y:S04]  /*d020*/  STG.E.U16 desc[UR14][R52.64], R51 ;  /* 0x0000003334007986 */ /* 0x000fe8000c10150e */
[----:B------:R1:W-:Y:S04]  /*d030*/  STG.E.U16 desc[UR14][R58.64], R27 ;  /* 0x0000001b3a007986 */ /* 0x0003e8000c10150e */
[----:B-1----:R-:W2:Y:S01]  /*d040*/  LDL.LU R27, [R1+0xc] ;  /* 0x00000c00011b7983 */ /* 0x002ea20000300800 */
[----:B------:R-:W-:-:S04]  /*d050*/  IMAD R52, R6, 0x2, R3 ;  /* 0x0000000206347824 */ /* 0x000fc800078e0203 */
[----:B------:R-:W-:Y:S01]  /*d060*/  IMAD R3, R6, 0x2, R52 ;  /* 0x0000000206037824 */ /* 0x000fe200078e0234 */
[----:B------:R-:W-:Y:S02]  /*d070*/  LEA R60, P3, R52, R0, 0x1 ;  /* 0x00000000343c7211 */ /* 0x000fe400078608ff */
[----:B------:R-:W-:Y:S01]  /*d080*/  PRMT R50, R54, 0x7632, R50 ;  /* 0x0000763236327816 */ /* 0x000fe20000000032 */
[----:B------:R-:W-:Y:S01]  /*d090*/  IMAD R53, R6, 0x2, R3 ;  /* 0x0000000206357824 */ /* 0x000fe200078e0203 */
[----:B------:R-:W-:Y:S02]  /*d0a0*/  LEA.HI.X.SX32 R61, R52, R2, 0x1, P3 ;  /* 0x00000002343d7211 */ /* 0x000fe400018f0eff */
[----:B------:R-:W-:Y:S02]  /*d0b0*/  LEA R54, P3, R3, R0, 0x1 ;  /* 0x0000000003367211 */ /* 0x000fe400078608ff */
[----:B------:R-:W-:Y:S02]  /*d0c0*/  PRMT R57, R55, 0x7632, R57 ;  /* 0x0000763237397816 */ /* 0x000fe40000000039 */
[----:B------:R-:W-:-:S02]  /*d0d0*/  LEA.HI.X.SX32 R55, R3, R2, 0x1, P3 ;  /* 0x0000000203377211 */ /* 0x000fc400018f0eff */
[C---:B------:R-:W-:Y:S02]  /*d0e0*/  LEA R52, P3, R53.reuse, R0, 0x1 ;  /* 0x0000000035347211 */ /* 0x040fe400078608ff */
[C---:B------:R-:W-:Y:S01]  /*d0f0*/  LEA R3, R6.reuse, R53, 0x1 ;  /* 0x0000003506037211 */ /* 0x040fe200078e08ff */
[----:B------:R1:W-:Y:S01]  /*d100*/  STG.E.U16 desc[UR14][R60.64], R50 ;  /* 0x000000323c007986 */ /* 0x0003e2000c10150e */
[----:B------:R-:W-:Y:S02]  /*d110*/  LEA.HI.X.SX32 R53, R53, R2, 0x1, P3 ;  /* 0x0000000235357211 */ /* 0x000fe400018f0eff */
[----:B------:R-:W-:Y:S01]  /*d120*/  PRMT R56, R51, 0x7632, R56 ;  /* 0x0000763233387816 */ /* 0x000fe20000000038 */
[----:B------:R4:W-:Y:S01]  /*d130*/  STG.E.U16 desc[UR14][R54.64], R57 ;  /* 0x0000003936007986 */ /* 0x0009e2000c10150e */
[----:B-1----:R-:W-:Y:S01]  /*d140*/  IMAD R61, R6, 0x2, R3 ;  /* 0x00000002063d7824 */ /* 0x002fe200078e0203 */
[----:B------:R-:W-:-:S03]  /*d150*/  LEA R50, P3, R3, R0, 0x1 ;  /* 0x0000000003327211 */ /* 0x000fc600078608ff */
[C---:B----4-:R-:W-:Y:S01]  /*d160*/  IMAD R55, R6.reuse, 0x2, R61 ;  /* 0x0000000206377824 */ /* 0x050fe200078e023d */
[----:B------:R-:W-:Y:S02]  /*d170*/  LEA.HI.X.SX32 R51, R3, R2, 0x1, P3 ;  /* 0x0000000203337211 */ /* 0x000fe400018f0eff */
[-C--:B------:R-:W-:Y:S01]  /*d180*/  LEA R60, P3, R61, R0.reuse, 0x1 ;  /* 0x000000003d3c7211 */ /* 0x080fe200078608ff */
[----:B------:R-:W-:Y:S01]  /*d190*/  IMAD R3, R6, 0x2, R55 ;  /* 0x0000000206037824 */ /* 0x000fe200078e0237 */
[----:B------:R-:W-:Y:S02]  /*d1a0*/  LEA R54, P4, R55, R0, 0x1 ;  /* 0x0000000037367211 */ /* 0x000fe400078808ff */
[-C--:B------:R-:W-:Y:S01]  /*d1b0*/  LEA.HI.X.SX32 R61, R61, R2.reuse, 0x1, P3 ;  /* 0x000000023d3d7211 */ /* 0x080fe200018f0eff */
[----:B------:R1:W-:Y:S01]  /*d1c0*/  STG.E.U16 desc[UR14][R52.64], R56 ;  /* 0x0000003834007986 */ /* 0x0003e2000c10150e */
[----:B------:R-:W-:-:S03]  /*d1d0*/  LEA.HI.X.SX32 R55, R55, R2, 0x1, P4 ;  /* 0x0000000237377211 */ /* 0x000fc600020f0eff */
[----:B------:R-:W-:Y:S01]  /*d1e0*/  STG.E.U16 desc[UR14][R50.64], R48 ;  /* 0x0000003032007986 */ /* 0x000fe2000c10150e */
[----:B-1----:R-:W-:-:S04]  /*d1f0*/  LEA R52, P3, R3, R0, 0x1 ;  /* 0x0000000003347211 */ /* 0x002fc800078608ff */
[----:B------:R-:W-:Y:S01]  /*d200*/  LEA.HI.X.SX32 R53, R3, R2, 0x1, P3 ;  /* 0x0000000203357211 */ /* 0x000fe200018f0eff */
[----:B-----5:R1:W-:Y:S04]  /*d210*/  STG.E.U16 desc[UR14][R60.64], R49 ;  /* 0x000000313c007986 */ /* 0x0203e8000c10150e */
[----:B---3--:R3:W-:Y:S01]  /*d220*/  STG.E.U16 desc[UR14][R54.64], R22 ;  /* 0x0000001636007986 */ /* 0x0087e2000c10150e */
[----:B-1----:R-:W-:-:S03]  /*d230*/  LEA R60, R6, R3, 0x1 ;  /* 0x00000003063c7211 */ /* 0x002fc600078e08ff */
[----:B------:R1:W-:Y:S02]  /*d240*/  STG.E.U16 desc[UR14][R52.64], R26 ;  /* 0x0000001a34007986 */ /* 0x0003e4000c10150e */
[----:B---3--:R-:W-:-:S04]  /*d250*/  IMAD R55, R6, 0x2, R60 ;  /* 0x0000000206377824 */ /* 0x008fc800078e023c */
[----:B------:R-:W-:Y:S01]  /*d260*/  IMAD R3, R6, 0x2, R55 ;  /* 0x0000000206037824 */ /* 0x000fe200078e0237 */
[----:B-1----:R-:W-:Y:S02]  /*d270*/  LEA R52, P3, R60, R0, 0x1 ;  /* 0x000000003c347211 */ /* 0x002fe400078608ff */
[----:B------:R-:W-:Y:S01]  /*d280*/  PRMT R25, R22, 0x7632, R25 ;  /* 0x0000763216197816 */ /* 0x000fe20000000019 */
[----:B------:R-:W-:Y:S01]  /*d290*/  IMAD R22, R6, 0x2, R3 ;  /* 0x0000000206167824 */ /* 0x000fe200078e0203 */
[----:B------:R-:W-:Y:S02]  /*d2a0*/  LEA.HI.X.SX32 R53, R60, R2, 0x1, P3 ;  /* 0x000000023c357211 */ /* 0x000fe400018f0eff */
[-C--:B------:R-:W-:Y:S02]  /*d2b0*/  LEA R54, P4, R55, R0.reuse, 0x1 ;  /* 0x0000000037367211 */ /* 0x080fe400078808ff */
[----:B------:R-:W-:Y:S02]  /*d2c0*/  LEA R60, P3, R3, R0, 0x1 ;  /* 0x00000000033c7211 */ /* 0x000fe400078608ff */
[----:B------:R-:W-:-:S02]  /*d2d0*/  PRMT R23, R49, 0x7632, R23 ;  /* 0x0000763231177816 */ /* 0x000fc40000000017 */
[-C--:B------:R-:W-:Y:S02]  /*d2e0*/  LEA.HI.X.SX32 R55, R55, R2.reuse, 0x1, P4 ;  /* 0x0000000237377211 */ /* 0x080fe400020f0eff */
[----:B------:R-:W-:Y:S02]  /*d2f0*/  LEA.HI.X.SX32 R61, R3, R2, 0x1, P3 ;  /* 0x00000002033d7211 */ /* 0x000fe400018f0eff */
[----:B------:R-:W-:Y:S01]  /*d300*/  LEA R3, R6, R22, 0x1 ;  /* 0x0000001606037211 */ /* 0x000fe200078e08ff */
[----:B--2---:R1:W-:Y:S04]  /*d310*/  STG.E.U16 desc[UR14][R52.64], R27 ;  /* 0x0000001b34007986 */ /* 0x0043e8000c10150e */
[----:B------:R2:W-:Y:S01]  /*d320*/  STG.E.U16 desc[UR14][R54.64], R23 ;  /* 0x0000001736007986 */ /* 0x0005e2000c10150e */
[----:B-1----:R-:W-:Y:S01]  /*d330*/  LEA R52, P3, R22, R0, 0x1 ;  /* 0x0000000016347211 */ /* 0x002fe200078608ff */
[----:B--2---:R-:W-:-:S03]  /*d340*/  IMAD R54, R6, 0x2, R3 ;  /* 0x0000000206367824 */ /* 0x004fc600078e0203 */
[----:B------:R-:W-:Y:S02]  /*d350*/  LEA.HI.X.SX32 R53, R22, R2, 0x1, P3 ;  /* 0x0000000216357211 */ /* 0x000fe400018f0eff */
[C---:B------:R-:W-:Y:S01]  /*d360*/  LEA R22, P3, R3.reuse, R0, 0x1 ;  /* 0x0000000003167211 */ /* 0x040fe200078608ff */
[----:B------:R-:W-:Y:S01]  /*d370*/  IMAD R55, R6, 0x2, R54 ;  /* 0x0000000206377824 */ /* 0x000fe200078e0236 */
[----:B------:R-:W-:Y:S01]  /*d380*/  PRMT R24, R26, 0x7632, R24 ;  /* 0x000076321a187816 */ /* 0x000fe20000000018 */
[----:B------:R1:W-:Y:S01]  /*d390*/  STG.E.U16 desc[UR14][R60.64], R25 ;  /* 0x000000193c007986 */ /* 0x0003e2000c10150e */
[----:B------:R-:W-:Y:S01]  /*d3a0*/  LEA.HI.X.SX32 R23, R3, R2, 0x1, P3 ;  /* 0x0000000203177211 */ /* 0x000fe200018f0eff */
[----:B------:R-:W-:Y:S02]  /*d3b0*/  IMAD R3, R6, 0x2, R55 ;  /* 0x0000000206037824 */ /* 0x000fe400078e0237 */
[----:B------:R2:W-:Y:S01]  /*d3c0*/  STG.E.U16 desc[UR14][R52.64], R24 ;  /* 0x0000001834007986 */ /* 0x0005e2000c10150e */
[----:B-1----:R-:W-:-:S02]  /*d3d0*/  LEA R60, P3, R54, R0, 0x1 ;  /* 0x00000000363c7211 */ /* 0x002fc400078608ff */
[----:B--2---:R-:W-:Y:S02]  /*d3e0*/  LEA R52, P4, R55, R0, 0x1 ;  /* 0x0000000037347211 */ /* 0x004fe400078808ff */
[----:B------:R-:W-:Y:S02]  /*d3f0*/  LEA.HI.X.SX32 R61, R54, R2, 0x1, P3 ;  /* 0x00000002363d7211 */ /* 0x000fe400018f0eff */
[----:B------:R-:W-:Y:S02]  /*d400*/  LEA R54, P3, R3, R0, 0x1 ;  /* 0x0000000003367211 */ /* 0x000fe400078608ff */
[----:B------:R-:W-:Y:S02]  /*d410*/  PRMT R21, R27, 0x7632, R21 ;  /* 0x000076321b157816 */ /* 0x000fe40000000015 */
[-C--:B------:R-:W-:Y:S02]  /*d420*/  LEA.HI.X.SX32 R53, R55, R2.reuse, 0x1, P4 ;  /* 0x0000000237357211 */ /* 0x080fe400020f0eff */
[----:B------:R-:W-:-:S02]  /*d430*/  LEA.HI.X.SX32 R55, R3, R2, 0x1, P3 ;  /* 0x0000000203377211 */ /* 0x000fc400018f0eff */
[C---:B------:R-:W-:Y:S01]  /*d440*/  LEA R3, R6.reuse, R3, 0x1 ;  /* 0x0000000306037211 */ /* 0x040fe200078e08ff */
[----:B------:R-:W-:Y:S04]  /*d450*/  STG.E.U16 desc[UR14][R22.64], R21 ;  /* 0x0000001516007986 */ /* 0x000fe8000c10150e */
[----:B------:R1:W-:Y:S04]  /*d460*/  STG.E.U16 desc[UR14][R60.64], R44 ;  /* 0x0000002c3c007986 */ /* 0x0003e8000c10150e */
[----:B------:R2:W-:Y:S04]  /*d470*/  STG.E.U16 desc[UR14][R52.64], R45 ;  /* 0x0000002d34007986 */ /* 0x0005e8000c10150e */
[----:B------:R3:W-:Y:S01]  /*d480*/  STG.E.U16 desc[UR14][R54.64], R46 ;  /* 0x0000002e36007986 */ /* 0x0007e2000c10150e */
[----:B-1----:R-:W-:Y:S01]  /*d490*/  IMAD R60, R6, 0x2, R3 ;  /* 0x00000002063c7824 */ /* 0x002fe200078e0203 */
[----:B--2---:R-:W-:-:S03]  /*d4a0*/  LEA R52, P3, R3, R0, 0x1 ;  /* 0x0000000003347211 */ /* 0x004fc600078608ff */
[----:B---3--:R-:W-:Y:S01]  /*d4b0*/  IMAD R55, R6, 0x2, R60 ;  /* 0x0000000206377824 */ /* 0x008fe200078e023c */
[----:B------:R-:W-:Y:S02]  /*d4c0*/  LEA.HI.X.SX32 R53, R3, R2, 0x1, P3 ;  /* 0x0000000203357211 */ /* 0x000fe400018f0eff */
[----:B------:R-:W-:Y:S01]  /*d4d0*/  PRMT R54, R44, 0x7632, R54 ;  /* 0x000076322c367816 */ /* 0x000fe20000000036 */
[----:B------:R-:W-:Y:S01]  /*d4e0*/  IMAD R3, R6, 0x2, R55 ;  /* 0x0000000206037824 */ /* 0x000fe200078e0237 */
[----:B------:R-:W-:Y:S02]  /*d4f0*/  PRMT R20, R46, 0x7632, R20 ;  /* 0x000076322e147816 */ /* 0x000fe40000000014 */
[-C--:B------:R-:W-:Y:S02]  /*d500*/  LEA R44, P4, R60, R0.reuse, 0x1 ;  /* 0x000000003c2c7211 */ /* 0x080fe400078808ff */
[----:B------:R-:W-:Y:S01]  /*d510*/  LEA R46, P3, R55, R0, 0x1 ;  /* 0x00000000372e7211 */ /* 0x000fe200078608ff */
[----:B------:R1:W-:Y:S01]  /*d520*/  STG.E.U16 desc[UR14][R52.64], R47 ;  /* 0x0000002f34007986 */ /* 0x0003e2000c10150e */
[----:B------:R-:W-:-:S02]  /*d530*/  PRMT R61, R45, 0x7632, R61 ;  /* 0x000076322d3d7816 */ /* 0x000fc4000000003d */
[----:B------:R-:W-:Y:S02]  /*d540*/  PRMT R7, R47, 0x7632, R7 ;  /* 0x000076322f077816 */ /* 0x000fe40000000007 */
[-C--:B------:R-:W-:Y:S02]  /*d550*/  LEA.HI.X.SX32 R45, R60, R2.reuse, 0x1, P4 ;  /* 0x000000023c2d7211 */ /* 0x080fe400020f0eff */
[----:B-1----:R-:W-:Y:S02]  /*d560*/  LEA.HI.X.SX32 R47, R55, R2, 0x1, P3 ;  /* 0x00000002372f7211 */ /* 0x002fe400018f0eff */
[----:B------:R-:W-:Y:S01]  /*d570*/  LEA R55, R6, R3, 0x1 ;  /* 0x0000000306377211 */ /* 0x000fe200078e08ff */
[----:B------:R1:W-:Y:S01]  /*d580*/  STG.E.U16 desc[UR14][R44.64], R54 ;  /* 0x000000362c007986 */ /* 0x0003e2000c10150e */
[----:B------:R-:W-:-:S04]  /*d590*/  LEA R52, P3, R3, R0, 0x1 ;  /* 0x0000000003347211 */ /* 0x000fc800078608ff */
[----:B------:R-:W-:Y:S01]  /*d5a0*/  LEA.HI.X.SX32 R53, R3, R2, 0x1, P3 ;  /* 0x0000000203357211 */ /* 0x000fe200018f0eff */
[----:B-1----:R-:W-:Y:S01]  /*d5b0*/  IMAD R54, R6, 0x2, R55 ;  /* 0x0000000206367824 */ /* 0x002fe200078e0237 */
[----:B------:R-:W-:-:S03]  /*d5c0*/  LEA R44, P3, R55, R0, 0x1 ;  /* 0x00000000372c7211 */ /* 0x000fc600078608ff */
[C---:B------:R-:W-:Y:S01]  /*d5d0*/  IMAD R3, R6.reuse, 0x2, R54 ;  /* 0x0000000206037824 */ /* 0x040fe200078e0236 */
[----:B------:R1:W-:Y:S01]  /*d5e0*/  STG.E.U16 desc[UR14][R46.64], R61 ;  /* 0x0000003d2e007986 */ /* 0x0003e2000c10150e */
[----:B------:R-:W-:Y:S02]  /*d5f0*/  LEA.HI.X.SX32 R45, R55, R2, 0x1, P3 ;  /* 0x00000002372d7211 */ /* 0x000fe400018f0eff */
[----:B------:R-:W-:Y:S01]  /*d600*/  IMAD R60, R6, 0x2, R3 ;  /* 0x00000002063c7824 */ /* 0x000fe200078e0203 */
[----:B------:R2:W-:Y:S01]  /*d610*/  STG.E.U16 desc[UR14][R52.64], R20 ;  /* 0x0000001434007986 */ /* 0x0005e2000c10150e */
[CC--:B-1----:R-:W-:Y:S02]  /*d620*/  LEA R46, P3, R54.reuse, R0.reuse, 0x1 ;  /* 0x00000000362e7211 */ /* 0x0c2fe400078608ff */
[----:B--2---:R-:W-:Y:S02]  /*d630*/  LEA R52, P4, R3, R0, 0x1 ;  /* 0x0000000003347211 */ /* 0x004fe400078808ff */
[----:B------:R-:W-:-:S02]  /*d640*/  LEA.HI.X.SX32 R47, R54, R2, 0x1, P3 ;  /* 0x00000002362f7211 */ /* 0x000fc400018f0eff */
[C---:B------:R-:W-:Y:S02]  /*d650*/  LEA R54, P3, R60.reuse, R0, 0x1 ;  /* 0x000000003c367211 */ /* 0x040fe400078608ff */
[-C--:B------:R-:W-:Y:S01]  /*d660*/  LEA.HI.X.SX32 R53, R3, R2.reuse, 0x1, P4 ;  /* 0x0000000203357211 */ /* 0x080fe200020f0eff */
[----:B------:R1:W-:Y:S01]  /*d670*/  STG.E.U16 desc[UR14][R44.64], R7 ;  /* 0x000000072c007986 */ /* 0x0003e2000c10150e */
[----:B------:R-:W-:Y:S02]  /*d680*/  LEA.HI.X.SX32 R55, R60, R2, 0x1, P3 ;  /* 0x000000023c377211 */ /* 0x000fe400018f0eff */
[C---:B------:R-:W-:Y:S01]  /*d690*/  LEA R60, R6.reuse, R60, 0x1 ;  /* 0x0000003c063c7211 */ /* 0x040fe200078e08ff */
[----:B------:R-:W-:Y:S04]  /*d6a0*/  STG.E.U16 desc[UR14][R46.64], R40 ;  /* 0x000000282e007986 */ /* 0x000fe8000c10150e */
[----:B------:R2:W-:Y:S01]  /*d6b0*/  STG.E.U16 desc[UR14][R52.64], R41 ;  /* 0x0000002934007986 */ /* 0x0005e2000c10150e */
[----:B-1----:R-:W-:Y:S01]  /*d6c0*/  IMAD R45, R6, 0x2, R60 ;  /* 0x00000002062d7824 */ /* 0x002fe200078e023c */
[----:B--2---:R-:W-:-:S02]  /*d6d0*/  PRMT R53, R40, 0x7632, R53 ;  /* 0x0000763228357816 */ /* 0x004fc40000000035 */
[C---:B------:R-:W-:Y:S02]  /*d6e0*/  LEA R40, P3, R60.reuse, R0, 0x1 ;  /* 0x000000003c287211 */ /* 0x040fe400078608ff */
[----:B------:R-:W-:Y:S02]  /*d6f0*/  PRMT R52, R41, 0x7632, R52 ;  /* 0x0000763229347816 */ /* 0x000fe40000000034 */
[----:B------:R-:W-:Y:S02]  /*d700*/  LEA.HI.X.SX32 R41, R60, R2, 0x1, P3 ;  /* 0x000000023c297211 */ /* 0x000fe400018f0eff */
[----:B------:R-:W1:Y:S01]  /*d710*/  LDC R60, c[0x0][0x3e8] ;  /* 0x0000fa00ff3c7b82 */ /* 0x000e620000000800 */
[----:B------:R-:W-:Y:S01]  /*d720*/  IMAD R47, R6, 0x2, R45 ;  /* 0x00000002062f7824 */ /* 0x000fe200078e022d */
[----:B------:R1:W-:Y:S01]  /*d730*/  STG.E.U16 desc[UR14][R54.64], R42 ;  /* 0x0000002a36007986 */ /* 0x0003e2000c10150e */
[-C--:B------:R-:W-:Y:S02]  /*d740*/  LEA R44, P4, R45, R0.reuse, 0x1 ;  /* 0x000000002d2c7211 */ /* 0x080fe400078808ff */
[----:B------:R-:W-:Y:S01]  /*d750*/  PRMT R3, R43, 0x7632, R3 ;  /* 0x000076322b037816 */ /* 0x000fe20000000003 */
[----:B------:R2:W-:Y:S01]  /*d760*/  STG.E.U16 desc[UR14][R40.64], R43 ;  /* 0x0000002b28007986 */ /* 0x0005e2000c10150e */
[----:B------:R-:W-:-:S02]  /*d770*/  LEA R46, P3, R47, R0, 0x1 ;  /* 0x000000002f2e7211 */ /* 0x000fc400078608ff */
[----:B------:R-:W-:-:S05]  /*d780*/  LEA.HI.X.SX32 R45, R45, R2, 0x1, P4 ;  /* 0x000000022d2d7211 */ /* 0x000fca00020f0eff */
[----:B------:R3:W-:Y:S01]  /*d790*/  STG.E.U16 desc[UR14][R44.64], R53 ;  /* 0x000000352c007986 */ /* 0x0007e2000c10150e */
[----:B-1----:R-:W-:Y:S01]  /*d7a0*/  IMAD R54, R60, 0x2, R47 ;  /* 0x000000023c367824 */ /* 0x002fe200078e022f */
[----:B------:R-:W-:-:S04]  /*d7b0*/  LEA.HI.X.SX32 R47, R47, R2, 0x1, P3 ;  /* 0x000000022f2f7211 */ /* 0x000fc800018f0eff */
[----:B--2---:R-:W-:Y:S02]  /*d7c0*/  LEA R43, R60, R54, 0x1 ;  /* 0x000000363c2b7211 */ /* 0x004fe400078e08ff */
[----:B------:R-:W-:-:S03]  /*d7d0*/  LEA R40, P3, R54, R0, 0x1 ;  /* 0x0000000036287211 */ /* 0x000fc600078608ff */
[----:B---3--:R-:W-:Y:S01]  /*d7e0*/  IMAD R53, R60, 0x2, R43 ;  /* 0x000000023c357824 */ /* 0x008fe200078e022b */
[----:B------:R-:W-:Y:S01]  /*d7f0*/  LEA.HI.X.SX32 R41, R54, R2, 0x1, P3 ;  /* 0x0000000236297211 */ /* 0x000fe200018f0eff */
[----:B------:R1:W-:Y:S01]  /*d800*/  STG.E.U16 desc[UR14][R46.64], R52 ;  /* 0x000000342e007986 */ /* 0x0003e2000c10150e */
[C---:B------:R-:W-:Y:S02]  /*d810*/  LEA R44, P3, R43.reuse, R0, 0x1 ;  /* 0x000000002b2c7211 */ /* 0x040fe400078608ff */
[----:B------:R-:W-:Y:S02]  /*d820*/  PRMT R42, R42, 0x7632, R42 ;  /* 0x000076322a2a7816 */ /* 0x000fe4000000002a */
[----:B------:R-:W-:Y:S01]  /*d830*/  LEA.HI.X.SX32 R45, R43, R2, 0x1, P3 ;  /* 0x000000022b2d7211 */ /* 0x000fe200018f0eff */
[----:B-1----:R-:W-:Y:S01]  /*d840*/  IMAD R52, R60, 0x2, R53 ;  /* 0x000000023c347824 */ /* 0x002fe200078e0235 */
[----:B------:R-:W-:-:S03]  /*d850*/  LEA R46, P3, R53, R0, 0x1 ;  /* 0x00000000352e7211 */ /* 0x000fc600078608ff */
[----:B------:R-:W-:Y:S01]  /*d860*/  IMAD R54, R60, 0x2, R52 ;  /* 0x000000023c367824 */ /* 0x000fe200078e0234 */
[----:B------:R1:W-:Y:S01]  /*d870*/  STG.E.U16 desc[UR14][R40.64], R42 ;  /* 0x0000002a28007986 */ /* 0x0003e2000c10150e */
[----:B------:R-:W-:-:S03]  /*d880*/  LEA.HI.X.SX32 R47, R53, R2, 0x1, P3 ;  /* 0x00000002352f7211 */ /* 0x000fc600018f0eff */
[----:B------:R2:W-:Y:S01]  /*d890*/  STG.E.U16 desc[UR14][R44.64], R3 ;  /* 0x000000032c007986 */ /* 0x0005e2000c10150e */
[-C--:B-1----:R-:W-:Y:S02]  /*d8a0*/  LEA R42, P3, R54, R0.reuse, 0x1 ;  /* 0x00000000362a7211 */ /* 0x082fe400078608ff */
[----:B------:R-:W-:Y:S02]  /*d8b0*/  LEA R40, P4, R52, R0, 0x1 ;  /* 0x0000000034287211 */ /* 0x000fe400078808ff */
[----:B------:R-:W-:Y:S02]  /*d8c0*/  LEA.HI.X.SX32 R43, R54, R2, 0x1, P3 ;  /* 0x00000002362b7211 */ /* 0x000fe400018f0eff */
[----:B------:R-:W-:Y:S02]  /*d8d0*/  LEA R54, R60, R54, 0x1 ;  /* 0x000000363c367211 */ /* 0x000fe400078e08ff */
[----:B------:R-:W-:Y:S01]  /*d8e0*/  LEA.HI.X.SX32 R41, R52, R2, 0x1, P4 ;  /* 0x0000000234297211 */ /* 0x000fe200020f0eff */
[----:B------:R1:W-:Y:S01]  /*d8f0*/  STG.E.U16 desc[UR14][R46.64], R36 ;  /* 0x000000242e007986 */ /* 0x0003e2000c10150e */
[----:B--2---:R-:W-:-:S03]  /*d900*/  PRMT R45, R36, 0x7632, R45 ;  /* 0x00007632242d7816 */ /* 0x004fc6000000002d */
[----:B------:R2:W-:Y:S04]  /*d910*/  STG.E.U16 desc[UR14][R40.64], R37 ;  /* 0x0000002528007986 */ /* 0x0005e8000c10150e */
[----:B------:R3:W-:Y:S01]  /*d920*/  STG.E.U16 desc[UR14][R42.64], R38 ;  /* 0x000000262a007986 */ /* 0x0007e2000c10150e */
[----:B-1----:R-:W-:Y:S01]  /*d930*/  IMAD R36, R60, 0x2, R54 ;  /* 0x000000023c247824 */ /* 0x002fe200078e0236 */
[----:B------:R-:W-:-:S03]  /*d940*/  PRMT R46, R37, 0x7632, R46 ;  /* 0x00007632252e7816 */ /* 0x000fc6000000002e */
[----:B--2---:R-:W-:Y:S01]  /*d950*/  IMAD R37, R60, 0x2, R36 ;  /* 0x000000023c257824 */ /* 0x004fe200078e0224 */
[-C--:B------:R-:W-:Y:S02]  /*d960*/  LEA R40, P4, R36, R0.reuse, 0x1 ;  /* 0x0000000024287211 */ /* 0x080fe400078808ff */
[----:B---3--:R-:W-:Y:S01]  /*d970*/  LEA R42, P3, R54, R0, 0x1 ;  /* 0x00000000362a7211 */ /* 0x008fe200078608ff */
[----:B------:R-:W-:-:S03]  /*d980*/  IMAD R47, R60, 0x2, R37 ;  /* 0x000000023c2f7824 */ /* 0x000fc600078e0225 */
[-C--:B------:R-:W-:Y:S02]  /*d990*/  LEA.HI.X.SX32 R43, R54, R2.reuse, 0x1, P3 ;  /* 0x00000002362b7211 */ /* 0x080fe400018f0eff */
[----:B------:R-:W-:Y:S02]  /*d9a0*/  LEA.HI.X.SX32 R41, R36, R2, 0x1, P4 ;  /* 0x0000000224297211 */ /* 0x000fe400020f0eff */
[C---:B------:R-:W-:Y:S01]  /*d9b0*/  LEA R36, P3, R37.reuse, R0, 0x1 ;  /* 0x0000000025247211 */ /* 0x040fe200078608ff */
[----:B------:R1:W-:Y:S01]  /*d9c0*/  STG.E.U16 desc[UR14][R42.64], R39 ;  /* 0x000000272a007986 */ /* 0x0003e2000c10150e */
[----:B------:R-:W-:Y:S02]  /*d9d0*/  PRMT R44, R38, 0x7632, R44 ;  /* 0x00007632262c7816 */ /* 0x000fe4000000002c */
[----:B------:R-:W-:Y:S01]  /*d9e0*/  LEA.HI.X.SX32 R37, R37, R2, 0x1, P3 ;  /* 0x0000000225257211 */ /* 0x000fe200018f0eff */
[----:B------:R2:W-:Y:S01]  /*d9f0*/  STG.E.U16 desc[UR14][R40.64], R45 ;  /* 0x0000002d28007986 */ /* 0x0005e2000c10150e */
[----:B------:R-:W-:-:S02]  /*da00*/  LEA R38, P3, R47, R0, 0x1 ;  /* 0x000000002f267211 */ /* 0x000fc400078608ff */
[----:B-1----:R-:W-:Y:S02]  /*da10*/  LEA R42, R60, R47, 0x1 ;  /* 0x0000002f3c2a7211 */ /* 0x002fe400078e08ff */
[----:B------:R-:W-:-:S03]  /*da20*/  PRMT R3, R39, 0x7632, R3 ;  /* 0x0000763227037816 */ /* 0x000fc60000000003 */
[C---:B--2---:R-:W-:Y:S01]  /*da30*/  IMAD R45, R60.reuse, 0x2, R42 ;  /* 0x000000023c2d7824 */ /* 0x044fe200078e022a */
[----:B------:R-:W-:Y:S01]  /*da40*/  LEA.HI.X.SX32 R39, R47, R2, 0x1, P3 ;  /* 0x000000022f277211 */ /* 0x000fe200018f0eff */
[----:B------:R1:W-:Y:S02]  /*da50*/  STG.E.U16 desc[UR14][R36.64], R46 ;  /* 0x0000002e24007986 */ /* 0x0003e4000c10150e */
[----:B------:R-:W-:Y:S01]  /*da60*/  IMAD R43, R60, 0x2, R45 ;  /* 0x000000023c2b7824 */ /* 0x000fe200078e022d */
[C---:B------:R-:W-:Y:S01]  /*da70*/  LEA R40, P3, R42.reuse, R0, 0x1 ;  /* 0x000000002a287211 */ /* 0x040fe200078608ff */
[----:B------:R2:W-:Y:S03]  /*da80*/  STG.E.U16 desc[UR14][R38.64], R44 ;  /* 0x0000002c26007986 */ /* 0x0005e6000c10150e */
[----:B------:R-:W-:Y:S02]  /*da90*/  LEA.HI.X.SX32 R41, R42, R2, 0x1, P3 ;  /* 0x000000022a297211 */ /* 0x000fe400018f0eff */
[----:B-1----:R-:W-:Y:S01]  /*daa0*/  LEA R36, P4, R45, R0, 0x1 ;  /* 0x000000002d247211 */ /* 0x002fe200078808ff */
[----:B--2---:R-:W-:-:S03]  /*dab0*/  IMAD R44, R60, 0x2, R43 ;  /* 0x000000023c2c7824 */ /* 0x004fc600078e022b */
[----:B------:R-:W-:Y:S02]  /*dac0*/  LEA.HI.X.SX32 R37, R45, R2, 0x1, P4 ;  /* 0x000000022d257211 */ /* 0x000fe400020f0eff */
[CC--:B------:R-:W-:Y:S02]  /*dad0*/  LEA R38, P3, R43.reuse, R0.reuse, 0x1 ;  /* 0x000000002b267211 */ /* 0x0c0fe400078608ff */
[----:B------:R-:W-:Y:S02]  /*dae0*/  LEA R42, P4, R44, R0, 0x1 ;  /* 0x000000002c2a7211 */ /* 0x000fe400078808ff */
[----:B------:R-:W-:Y:S02]  /*daf0*/  LEA R47, R60, R44, 0x1 ;  /* 0x0000002c3c2f7211 */ /* 0x000fe400078e08ff */
[-C--:B------:R-:W-:Y:S02]  /*db00*/  LEA.HI.X.SX32 R39, R43, R2.reuse, 0x1, P3 ;  /* 0x000000022b277211 */ /* 0x080fe400018f0eff */
[----:B------:R-:W-:Y:S01]  /*db10*/  LEA.HI.X.SX32 R43, R44, R2, 0x1, P4 ;  /* 0x000000022c2b7211 */ /* 0x000fe200020f0eff */
[----:B------:R-:W-:Y:S01]  /*db20*/  STG.E.U16 desc[UR14][R40.64], R3 ;  /* 0x0000000328007986 */ /* 0x000fe2000c10150e */
[----:B------:R-:W-:-:S03]  /*db30*/  IMAD R45, R60, 0x2, R47 ;  /* 0x000000023c2d7824 */ /* 0x000fc600078e022f */
[----:B------:R1:W-:Y:S04]  /*db40*/  STG.E.U16 desc[UR14][R36.64], R32 ;  /* 0x0000002024007986 */ /* 0x0003e8000c10150e */
[----:B------:R2:W-:Y:S04]  /*db50*/  STG.E.U16 desc[UR14][R38.64], R33 ;  /* 0x0000002126007986 */ /* 0x0005e8000c10150e */
[----:B------:R3:W-:Y:S01]  /*db60*/  STG.E.U16 desc[UR14][R42.64], R34 ;  /* 0x000000222a007986 */ /* 0x0007e2000c10150e */
[C---:B-1----:R-:W-:Y:S02]  /*db70*/  LEA R36, P3, R47.reuse, R0, 0x1 ;  /* 0x000000002f247211 */ /* 0x042fe400078608ff */
[----:B--2---:R-:W-:Y:S01]  /*db80*/  PRMT R39, R32, 0x7632, R39 ;  /* 0x0000763220277816 */ /* 0x004fe20000000027 */
[----:B---3--:R-:W-:Y:S01]  /*db90*/  IMAD R43, R60, 0x2, R45 ;  /* 0x000000023c2b7824 */ /* 0x008fe200078e022d */
[----:B------:R-:W-:-:S02]  /*dba0*/  LEA.HI.X.SX32 R37, R47, R2, 0x1, P3 ;  /* 0x000000022f257211 */ /* 0x000fc400018f0eff */
[----:B------:R-:W-:Y:S01]  /*dbb0*/  LEA R32, P3, R45, R0, 0x1 ;  /* 0x000000002d207211 */ /* 0x000fe200078608ff */
[C---:B------:R-:W-:Y:S01]  /*dbc0*/  IMAD R41, R60.reuse, 0x2, R43 ;  /* 0x000000023c297824 */ /* 0x040fe200078e022b */
[----:B------:R-:W-:Y:S02]  /*dbd0*/  PRMT R38, R33, 0x7632, R38 ;  /* 0x0000763221267816 */ /* 0x000fe40000000026 */
[----:B------:R-:W-:Y:S02]  /*dbe0*/  LEA.HI.X.SX32 R33, R45, R2, 0x1, P3 ;  /* 0x000000022d217211 */ /* 0x000fe400018f0eff */
[----:B------:R-:W-:Y:S01]  /*dbf0*/  LEA R42, R60, R41, 0x1 ;  /* 0x000000293c2a7211 */ /* 0x000fe200078e08ff */
[----:B------:R1:W-:Y:S01]  /*dc00*/  STG.E.U16 desc[UR14][R36.64], R35 ;  /* 0x0000002324007986 */ /* 0x0003e2000c10150e */
[----:B------:R-:W-:Y:S02]  /*dc10*/  PRMT R3, R34, 0x7632, R3 ;  /* 0x0000763222037816 */ /* 0x000fe40000000003 */
[----:B------:R-:W-:Y:S01]  /*dc20*/  LEA R34, P4, R41, R0, 0x1 ;  /* 0x0000000029227211 */ /* 0x000fe200078808ff */
[----:B------:R2:W-:Y:S01]  /*dc30*/  STG.E.U16 desc[UR14][R32.64], R39 ;  /* 0x0000002720007986 */ /* 0x0005e2000c10150e */
[----:B------:R-:W-:-:S02]  /*dc40*/  PRMT R40, R35, 0x7632, R40 ;  /* 0x0000763223287816 */ /* 0x000fc40000000028 */
[----:B-1----:R-:W-:Y:S01]  /*dc50*/  LEA R36, P3, R43, R0, 0x1 ;  /* 0x000000002b247211 */ /* 0x002fe200078608ff */
[----:B--2---:R-:W-:-:S03]  /*dc60*/  IMAD R39, R60, 0x2, R42 ;  /* 0x000000023c277824 */ /* 0x004fc600078e022a */
[-C--:B------:R-:W-:Y:S02]  /*dc70*/  LEA.HI.X.SX32 R37, R43, R2.reuse, 0x1, P3 ;  /* 0x000000022b257211 */ /* 0x080fe400018f0eff */
[----:B------:R-:W-:Y:S01]  /*dc80*/  LEA.HI.X.SX32 R35, R41, R2, 0x1, P4 ;  /* 0x0000000229237211 */ /* 0x000fe200020f0eff */
[----:B------:R-:W-:Y:S01]  /*dc90*/  IMAD R41, R60, 0x2, R39 ;  /* 0x000000023c297824 */ /* 0x000fe200078e0227 */
[C---:B------:R-:W-:Y:S01]  /*dca0*/  LEA R32, P3, R42.reuse, R0, 0x1 ;  /* 0x000000002a207211 */ /* 0x040fe200078608ff */
[----:B------:R1:W-:Y:S03]  /*dcb0*/  STG.E.U16 desc[UR14][R36.64], R38 ;  /* 0x0000002624007986 */ /* 0x0003e6000c10150e */
[----:B------:R-:W-:Y:S01]  /*dcc0*/  LEA.HI.X.SX32 R33, R42, R2, 0x1, P3 ;  /* 0x000000022a217211 */ /* 0x000fe200018f0eff */
[----:B------:R2:W-:Y:S01]  /*dcd0*/  STG.E.U16 desc[UR14][R34.64], R3 ;  /* 0x0000000322007986 */ /* 0x0005e2000c10150e */
[----:B-1----:R-:W-:Y:S01]  /*dce0*/  IMAD R37, R60, 0x2, R41 ;  /* 0x000000023c257824 */ /* 0x002fe200078e0229 */
[----:B------:R-:W-:-:S04]  /*dcf0*/  LEA R38, P3, R39, R0, 0x1 ;  /* 0x0000000027267211 */ /* 0x000fc800078608ff */
[C---:B--2---:R-:W-:Y:S01]  /*dd00*/  LEA R3, R60.reuse, R37, 0x1 ;  /* 0x000000253c037211 */ /* 0x044fe200078e08ff */
[----:B------:R1:W-:Y:S01]  /*dd10*/  STG.E.U16 desc[UR14][R32.64], R40 ;  /* 0x0000002820007986 */ /* 0x0003e2000c10150e */
[----:B------:R-:W-:Y:S02]  /*dd20*/  LEA.HI.X.SX32 R39, R39, R2, 0x1, P3 ;  /* 0x0000000227277211 */ /* 0x000fe400018f0eff */
[----:B------:R-:W-:Y:S01]  /*dd30*/  LEA R34, P3, R41, R0, 0x1 ;  /* 0x0000000029227211 */ /* 0x000fe200078608ff */
[----:B-1----:R-:W-:-:S03]  /*dd40*/  IMAD R33, R60, 0x2, R3 ;  /* 0x000000023c217824 */ /* 0x002fc600078e0203 */
[----:B------:R-:W-:Y:S01]  /*dd50*/  LEA.HI.X.SX32 R35, R41, R2, 0x1, P3 ;  /* 0x0000000229237211 */ /* 0x000fe200018f0eff */
[----:B------:R-:W-:-:S04]  /*dd60*/  IMAD R44, R60, 0x2, R33 ;  /* 0x000000023c2c7824 */ /* 0x000fc800078e0221 */
[C---:B------:R-:W-:Y:S01]  /*dd70*/  IMAD R41, R60.reuse, 0x2, R44 ;  /* 0x000000023c297824 */ /* 0x040fe200078e022c */
[C---:B------:R-:W-:Y:S01]  /*dd80*/  LEA R36, P4, R37.reuse, R0, 0x1 ;  /* 0x0000000025247211 */ /* 0x040fe200078808ff */
[----:B------:R1:W-:Y:S03]  /*dd90*/  STG.E.U16 desc[UR14][R38.64], R16 ;  /* 0x0000001026007986 */ /* 0x0003e6000c10150e */
[----:B------:R-:W-:Y:S01]  /*dda0*/  LEA.HI.X.SX32 R37, R37, R2, 0x1, P4 ;  /* 0x0000000225257211 */ /* 0x000fe200020f0eff */
[----:B------:R2:W-:Y:S01]  /*ddb0*/  STG.E.U16 desc[UR14][R34.64], R17 ;  /* 0x0000001122007986 */ /* 0x0005e2000c10150e */
[----:B-1----:R-:W-:-:S03]  /*ddc0*/  LEA R39, R60, R41, 0x1 ;  /* 0x000000293c277211 */ /* 0x002fc600078e08ff */
[----:B------:R1:W-:Y:S02]  /*ddd0*/  STG.E.U16 desc[UR14][R36.64], R18 ;  /* 0x0000001224007986 */ /* 0x0003e4000c10150e */
[----:B------:R-:W-:Y:S01]  /*dde0*/  IMAD R40, R60, 0x2, R39 ;  /* 0x000000023c287824 */ /* 0x000fe200078e0227 */
[----:B--2---:R-:W-:-:S03]  /*ddf0*/  LEA R34, P3, R3, R0, 0x1 ;  /* 0x0000000003227211 */ /* 0x004fc600078608ff */
[----:B-1----:R-:W-:-:S04]  /*de00*/  IMAD R37, R60, 0x2, R40 ;  /* 0x000000023c257824 */ /* 0x002fc800078e0228 */
[C---:B------:R-:W-:Y:S01]  /*de10*/  IMAD R38, R60.reuse, 0x2, R37 ;  /* 0x000000023c267824 */ /* 0x040fe200078e0225 */
[----:B------:R-:W-:Y:S02]  /*de20*/  LEA.HI.X.SX32 R35, R3, R2, 0x1, P3 ;  /* 0x0000000203237211 */ /* 0x000fe400018f0eff */
[C---:B------:R-:W-:Y:S02]  /*de30*/  LEA R32, P3, R33.reuse, R0, 0x1 ;  /* 0x0000000021207211 */ /* 0x040fe400078608ff */
[----:B------:R-:W-:Y:S02]  /*de40*/  LEA R36, R60, R38, 0x1 ;  /* 0x000000263c247211 */ /* 0x000fe400078e08ff */
[----:B------:R-:W-:Y:S01]  /*de50*/  PRMT R42, R18, 0x7632, R42 ;  /* 0x00007632122a7816 */ /* 0x000fe2000000002a */
[----:B------:R1:W-:Y:S01]  /*de60*/  STG.E.U16 desc[UR14][R34.64], R19 ;  /* 0x0000001322007986 */ /* 0x0003e2000c10150e */
[----:B------:R-:W-:Y:S01]  /*de70*/  PRMT R17, R16, 0x7632, R17 ;  /* 0x0000763210117816 */ /* 0x000fe20000000011 */
[----:B------:R-:W-:Y:S01]  /*de80*/  IMAD R18, R60, 0x2, R36 ;  /* 0x000000023c127824 */ /* 0x000fe200078e0224 */
[----:B------:R-:W-:-:S02]  /*de90*/  LEA.HI.X.SX32 R33, R33, R2, 0x1, P3 ;  /* 0x0000000221217211 */ /* 0x000fc400018f0eff */
[----:B------:R-:W-:Y:S02]  /*dea0*/  PRMT R3, R19, 0x7632, R3 ;  /* 0x0000763213037816 */ /* 0x000fe40000000003 */
[-C--:B------:R-:W-:Y:S01]  /*deb0*/  LEA R16, P4, R41, R0.reuse, 0x1 ;  /* 0x0000000029107211 */ /* 0x080fe200078808ff */
[----:B------:R2:W-:Y:S01]  /*dec0*/  STG.E.U16 desc[UR14][R32.64], R17 ;  /* 0x0000001120007986 */ /* 0x0005e2000c10150e */
[----:B-1----:R-:W-:Y:S01]  /*ded0*/  LEA R34, P3, R44, R0, 0x1 ;  /* 0x000000002c227211 */ /* 0x002fe200078608ff */
[----:B------:R-:W-:Y:S01]  /*dee0*/  IMAD R19, R60, 0x2, R18 ;  /* 0x000000023c137824 */ /* 0x000fe200078e0212 */
[----:B------:R-:W-:Y:S02]  /*def0*/  PRMT R43, R17, 0x7632, R43 ;  /* 0x00007632112b7816 */ /* 0x000fe4000000002b */
[-C--:B------:R-:W-:Y:S02]  /*df00*/  LEA.HI.X.SX32 R35, R44, R2.reuse, 0x1, P3 ;  /* 0x000000022c237211 */ /* 0x080fe400018f0eff */
[----:B--2---:R-:W-:Y:S01]  /*df10*/  LEA.HI.X.SX32 R17, R41, R2, 0x1, P4 ;  /* 0x0000000229117211 */ /* 0x004fe200020f0eff */
[----:B------:R-:W-:Y:S01]  /*df20*/  IMAD R41, R60, 0x2, R19 ;  /* 0x000000023c297824 */ /* 0x000fe200078e0213 */
[C---:B------:R-:W-:Y:S01]  /*df30*/  LEA R32, P3, R39.reuse, R0, 0x1 ;  /* 0x0000000027207211 */ /* 0x040fe200078608ff */
[----:B------:R1:W-:Y:S03]  /*df40*/  STG.E.U16 desc[UR14][R34.64], R43 ;  /* 0x0000002b22007986 */ /* 0x0003e6000c10150e */
[----:B------:R-:W-:-:S02]  /*df50*/  LEA.HI.X.SX32 R33, R39, R2, 0x1, P3 ;  /* 0x0000000227217211 */ /* 0x000fc400018f0eff */
[----:B------:R-:W-:Y:S01]  /*df60*/  LEA R39, R60, R41, 0x1 ;  /* 0x000000293c277211 */ /* 0x000fe200078e08ff */
[----:B------:R2:W-:Y:S01]  /*df70*/  STG.E.U16 desc[UR14][R16.64], R42 ;  /* 0x0000002a10007986 */ /* 0x0005e2000c10150e */
[----:B-1----:R-:W-:-:S03]  /*df80*/  LEA R34, P3, R40, R0, 0x1 ;  /* 0x0000000028227211 */ /* 0x002fc600078608ff */
[----:B------:R1:W-:Y:S01]  /*df90*/  STG.E.U16 desc[UR14][R32.64], R3 ;  /* 0x0000000320007986 */ /* 0x0003e2000c10150e */
[----:B------:R-:W-:Y:S02]  /*dfa0*/  LEA.HI.X.SX32 R35, R40, R2, 0x1, P3 ;  /* 0x0000000228237211 */ /* 0x000fe400018f0eff */
[----:B--2---:R-:W-:-:S04]  /*dfb0*/  LEA R16, P3, R37, R0, 0x1 ;  /* 0x0000000025107211 */ /* 0x004fc800078608ff */
[----:B------:R-:W-:Y:S01]  /*dfc0*/  LEA.HI.X.SX32 R17, R37, R2, 0x1, P3 ;  /* 0x0000000225117211 */ /* 0x000fe200018f0eff */
[C---:B-1----:R-:W-:Y:S01]  /*dfd0*/  IMAD R3, R60.reuse, 0x2, R39 ;  /* 0x000000023c037824 */ /* 0x042fe200078e0227 */
[----:B------:R1:W-:Y:S03]  /*dfe0*/  STG.E.U16 desc[UR14][R34.64], R28 ;  /* 0x0000001c22007986 */ /* 0x0003e6000c10150e */
[----:B------:R-:W-:Y:S01]  /*dff0*/  IMAD R37, R60, 0x2, R3 ;  /* 0x000000023c257824 */ /* 0x000fe200078e0203 */
[----:B------:R-:W-:-:S04]  /*e000*/  LEA R32, P4, R38, R0, 0x1 ;  /* 0x0000000026207211 */ /* 0x000fc800078808ff */
[----:B------:R-:W-:Y:S01]  /*e010*/  LEA.HI.X.SX32 R33, R38, R2, 0x1, P4 ;  /* 0x0000000226217211 */ /* 0x000fe200020f0eff */
[C---:B-1----:R-:W-:Y:S01]  /*e020*/  IMAD R35, R60.reuse, 0x2, R37 ;  /* 0x000000023c237824 */ /* 0x042fe200078e0225 */
[----:B------:R1:W-:Y:S04]  /*e030*/  STG.E.U16 desc[UR14][R16.64], R29 ;  /* 0x0000001d10007986 */ /* 0x0003e8000c10150e */
[----:B------:R-:W-:Y:S01]  /*e040*/  LEA R34, R60, R35, 0x1 ;  /* 0x000000233c227211 */ /* 0x000fe200078e08ff */
[----:B------:R2:W-:Y:S01]  /*e050*/  STG.E.U16 desc[UR14][R32.64], R30 ;  /* 0x0000001e20007986 */ /* 0x0005e2000c10150e */
[----:B-1----:R-:W-:-:S03]  /*e060*/  LEA R16, P3, R36, R0, 0x1 ;  /* 0x0000000024107211 */ /* 0x002fc600078608ff */
[----:B--2---:R-:W-:Y:S01]  /*e070*/  IMAD R32, R60, 0x2, R34 ;  /* 0x000000023c207824 */ /* 0x004fe200078e0222 */
[----:B------:R-:W-:-:S03]  /*e080*/  PRMT R30, R28, 0x7632, R30 ;  /* 0x000076321c1e7816 */ /* 0x000fc6000000001e */
[----:B------:R-:W-:Y:S01]  /*e090*/  IMAD R33, R60, 0x2, R32 ;  /* 0x000000023c217824 */ /* 0x000fe200078e0220 */
[----:B------:R-:W-:Y:S02]  /*e0a0*/  LEA.HI.X.SX32 R17, R36, R2, 0x1, P3 ;  /* 0x0000000224117211 */ /* 0x000fe400018f0eff */
[----:B------:R-:W-:Y:S01]  /*e0b0*/  LEA R28, P3, R18, R0, 0x1 ;  /* 0x00000000121c7211 */ /* 0x000fe200078608ff */
[----:B------:R-:W-:Y:S01]  /*e0c0*/  IMAD R43, R60, 0x2, R33 ;  /* 0x000000023c2b7824 */ /* 0x000fe200078e0221 */
[----:B------:R-:W-:Y:S02]  /*e0d0*/  PRMT R42, R29, 0x7632, R42 ;  /* 0x000076321d2a7816 */ /* 0x000fe4000000002a */
[----:B------:R-:W-:Y:S02]  /*e0e0*/  LEA.HI.X.SX32 R29, R18, R2, 0x1, P3 ;  /* 0x00000002121d7211 */ /* 0x000fe400018f0eff */
[----:B------:R-:W-:Y:S01]  /*e0f0*/  LEA R36, R60, R43, 0x1 ;  /* 0x0000002b3c247211 */ /* 0x000fe200078e08ff */
[----:B------:R1:W-:Y:S01]  /*e100*/  STG.E.U16 desc[UR14][R16.64], R31 ;  /* 0x0000001f10007986 */ /* 0x0003e2000c10150e */
[----:B------:R-:W-:-:S03]  /*e110*/  PRMT R40, R30, 0x7632, R40 ;  /* 0x000076321e287816 */ /* 0x000fc60000000028 */
[----:B------:R2:W-:Y:S01]  /*e120*/  STG.E.U16 desc[UR14][R28.64], R30 ;  /* 0x0000001e1c007986 */ /* 0x0005e2000c10150e */
[-C--:B------:R-:W-:Y:S02]  /*e130*/  LEA R18, P3, R19, R0.reuse, 0x1 ;  /* 0x0000000013127211 */ /* 0x080fe400078608ff */
[----:B-1----:R-:W-:Y:S01]  /*e140*/  LEA R16, P4, R41, R0, 0x1 ;  /* 0x0000000029107211 */ /* 0x002fe200078808ff */
[----:B--2---:R-:W-:-:S03]  /*e150*/  IMAD R30, R60, 0x2, R36 ;  /* 0x000000023c1e7824 */ /* 0x004fc600078e0224 */
[-C--:B------:R-:W-:Y:S01]  /*e160*/  LEA.HI.X.SX32 R17, R41, R2.reuse, 0x1, P4 ;  /* 0x0000000229117211 */ /* 0x080fe200020f0eff */
[C---:B------:R-:W-:Y:S01]  /*e170*/  IMAD R41, R60.reuse, 0x2, R30 ;  /* 0x000000023c297824 */ /* 0x040fe200078e021e */
[----:B------:R-:W-:Y:S02]  /*e180*/  LEA.HI.X.SX32 R19, R19, R2, 0x1, P3 ;  /* 0x0000000213137211 */ /* 0x000fe400018f0eff */
[----:B------:R-:W-:Y:S01]  /*e190*/  PRMT R38, R31, 0x7632, R38 ;  /* 0x000076321f267816 */ /* 0x000fe20000000026 */
[----:B------:R-:W-:Y:S01]  /*e1a0*/  IMAD R31, R60, 0x2, R41 ;  /* 0x000000023c1f7824 */ /* 0x000fe200078e0229 */
[C---:B------:R-:W-:Y:S01]  /*e1b0*/  LEA R28, P3, R39.reuse, R0, 0x1 ;  /* 0x00000000271c7211 */ /* 0x040fe200078608ff */
[----:B------:R1:W-:Y:S03]  /*e1c0*/  STG.E.U16 desc[UR14][R18.64], R42 ;  /* 0x0000002a12007986 */ /* 0x0003e6000c10150e */
[----:B------:R-:W-:Y:S01]  /*e1d0*/  LEA.HI.X.SX32 R29, R39, R2, 0x1, P3 ;  /* 0x00000002271d7211 */ /* 0x000fe200018f0eff */
[----:B------:R2:W-:Y:S01]  /*e1e0*/  STG.E.U16 desc[UR14][R16.64], R40 ;  /* 0x0000002810007986 */ /* 0x0005e2000c10150e */
[----:B-1----:R-:W-:-:S02]  /*e1f0*/  LEA R18, P3, R3, R0, 0x1 ;  /* 0x0000000003127211 */ /* 0x002fc400078608ff */
[----:B--2---:R-:W-:Y:S02]  /*e200*/  LEA R40, R60, R31, 0x1 ;  /* 0x0000001f3c287211 */ /* 0x004fe400078e08ff */
[----:B------:R-:W-:-:S03]  /*e210*/  LEA.HI.X.SX32 R19, R3, R2, 0x1, P3 ;  /* 0x0000000203137211 */ /* 0x000fc600018f0eff */
[C---:B------:R-:W-:Y:S01]  /*e220*/  IMAD R3, R60.reuse, 0x2, R40 ;  /* 0x000000023c037824 */ /* 0x040fe200078e0228 */
[C---:B------:R-:W-:Y:S01]  /*e230*/  LEA R16, P3, R37.reuse, R0, 0x1 ;  /* 0x0000000025107211 */ /* 0x040fe200078608ff */
[----:B------:R-:W-:Y:S02]  /*e240*/  STG.E.U16 desc[UR14][R28.64], R38 ;  /* 0x000000261c007986 */ /* 0x000fe4000c10150e */
[C---:B------:R-:W-:Y:S01]  /*e250*/  IMAD R39, R60.reuse, 0x2, R3 ;  /* 0x000000023c277824 */ /* 0x040fe200078e0203 */
[----:B------:R-:W-:Y:S01]  /*e260*/  LEA.HI.X.SX32 R17, R37, R2, 0x1, P3 ;  /* 0x0000000225117211 */ /* 0x000fe200018f0eff */
[----:B------:R1:W-:Y:S04]  /*e270*/  STG.E.U16 desc[UR14][R18.64], R12 ;  /* 0x0000000c12007986 */ /* 0x0003e8000c10150e */
[----:B------:R2:W-:Y:S01]  /*e280*/  STG.E.U16 desc[UR14][R16.64], R13 ;  /* 0x0000000d10007986 */ /* 0x0005e2000c10150e */
[----:B-1----:R-:W-:Y:S01]  /*e290*/  IMAD R18, R60, 0x2, R39 ;  /* 0x000000023c127824 */ /* 0x002fe200078e0227 */
[----:B------:R-:W-:-:S04]  /*e2a0*/  LEA R28, P4, R35, R0, 0x1 ;  /* 0x00000000231c7211 */ /* 0x000fc800078808ff */
[----:B--2---:R-:W-:Y:S02]  /*e2b0*/  LEA R16, R60, R18, 0x1 ;  /* 0x000000123c107211 */ /* 0x004fe400078e08ff */
[----:B------:R-:W-:-:S03]  /*e2c0*/  LEA.HI.X.SX32 R29, R35, R2, 0x1, P4 ;  /* 0x00000002231d7211 */ /* 0x000fc600020f0eff */
[C---:B------:R-:W-:Y:S02]  /*e2d0*/  IMAD R35, R60.reuse, 0x2, R16 ;  /* 0x000000023c237824 */ /* 0x040fe400078e0210 */
[----:B------:R1:W-:Y:S02]  /*e2e0*/  STG.E.U16 desc[UR14][R28.64], R14 ;  /* 0x0000000e1c007986 */ /* 0x0003e4000c10150e */
[----:B------:R-:W-:-:S04]  /*e2f0*/  IMAD R38, R60, 0x2, R35 ;  /* 0x000000023c267824 */ /* 0x000fc800078e0223 */
[----:B------:R-:W-:Y:S01]  /*e300*/  IMAD R17, R60, 0x2, R38 ;  /* 0x000000023c117824 */ /* 0x000fe200078e0226 */
[----:B-1----:R-:W-:Y:S02]  /*e310*/  LEA R28, P3, R34, R0, 0x1 ;  /* 0x00000000221c7211 */ /* 0x002fe400078608ff */
[----:B------:R-:W-:Y:S02]  /*e320*/  PRMT R14, R12, 0x7632, R14 ;  /* 0x000076320c0e7816 */ /* 0x000fe4000000000e */
[----:B------:R-:W-:Y:S02]  /*e330*/  LEA.HI.X.SX32 R29, R34, R2, 0x1, P3 ;  /* 0x00000002221d7211 */ /* 0x000fe400018f0eff */
[----:B------:R-:W-:Y:S02]  /*e340*/  LEA R12, P3, R32, R0, 0x1 ;  /* 0x00000000200c7211 */ /* 0x000fe400078608ff */
[----:B------:R-:W-:Y:S02]  /*e350*/  LEA R19, R60, R17, 0x1 ;  /* 0x000000113c137211 */ /* 0x000fe400078e08ff */
[----:B------:R-:W-:-:S02]  /*e360*/  PRMT R44, R13, 0x7632, R44 ;  /* 0x000076320d2c7816 */ /* 0x000fc4000000002c */
[----:B------:R-:W-:Y:S02]  /*e370*/  LEA.HI.X.SX32 R13, R32, R2, 0x1, P3 ;  /* 0x00000002200d7211 */ /* 0x000fe400018f0eff */
[C---:B------:R-:W-:Y:S01]  /*e380*/  LEA R32, P3, R33.reuse, R0, 0x1 ;  /* 0x0000000021207211 */ /* 0x040fe200078608ff */
[----:B------:R-:W-:Y:S01]  /*e390*/  IMAD R34, R60, 0x2, R19 ;  /* 0x000000023c227824 */ /* 0x000fe200078e0213 */
[----:B------:R1:W-:Y:S01]  /*e3a0*/  STG.E.U16 desc[UR14][R28.64], R15 ;  /* 0x0000000f1c007986 */ /* 0x0003e2000c10150e */
[----:B------:R-:W-:Y:S02]  /*e3b0*/  PRMT R37, R14, 0x7632, R37 ;  /* 0x000076320e257816 */ /* 0x000fe40000000025 */
[----:B------:R-:W-:Y:S01]  /*e3c0*/  LEA.HI.X.SX32 R33, R33, R2, 0x1, P3 ;  /* 0x0000000221217211 */ /* 0x000fe200018f0eff */
[----:B------:R2:W-:Y:S04]  /*e3d0*/  STG.E.U16 desc[UR14][R12.64], R14 ;  /* 0x0000000e0c007986 */ /* 0x0005e8000c10150e */
[----:B------:R3:W-:Y:S01]  /*e3e0*/  STG.E.U16 desc[UR14][R32.64], R44 ;  /* 0x0000002c20007986 */ /* 0x0007e2000c10150e */
[-C--:B-1----:R-:W-:Y:S01]  /*e3f0*/  LEA R28, P4, R43, R0.reuse, 0x1 ;  /* 0x000000002b1c7211 */ /* 0x082fe200078808ff */
[----:B--2---:R-:W-:Y:S01]  /*e400*/  IMAD R14, R60, 0x2, R34 ;  /* 0x000000023c0e7824 */ /* 0x004fe200078e0222 */
[----:B------:R-:W-:-:S03]  /*e410*/  LEA R12, P3, R36, R0, 0x1 ;  /* 0x00000000240c7211 */ /* 0x000fc600078608ff */
[----:B---3--:R-:W-:Y:S01]  /*e420*/  IMAD R33, R60, 0x2, R14 ;  /* 0x000000023c217824 */ /* 0x008fe200078e020e */
[-C--:B------:R-:W-:Y:S02]  /*e430*/  LEA.HI.X.SX32 R29, R43, R2.reuse, 0x1, P4 ;  /* 0x000000022b1d7211 */ /* 0x080fe400020f0eff */
[----:B------:R-:W-:Y:S02]  /*e440*/  PRMT R42, R15, 0x7632, R42 ;  /* 0x000076320f2a7816 */ /* 0x000fe4000000002a */
[----:B------:R-:W-:Y:S02]  /*e450*/  LEA.HI.X.SX32 R13, R36, R2, 0x1, P3 ;  /* 0x00000002240d7211 */ /* 0x000fe400018f0eff */
[----:B------:R-:W-:Y:S02]  /*e460*/  LEA R15, R60, R33, 0x1 ;  /* 0x000000213c0f7211 */ /* 0x000fe400078e08ff */
[C---:B------:R-:W-:Y:S01]  /*e470*/  LEA R36, P3, R30.reuse, R0, 0x1 ;  /* 0x000000001e247211 */ /* 0x040fe200078608ff */
[----:B------:R1:W-:Y:S04]  /*e480*/  STG.E.U16 desc[UR14][R28.64], R37 ;  /* 0x000000251c007986 */ /* 0x0003e8000c10150e */
[----:B------:R2:W-:Y:S01]  /*e490*/  STG.E.U16 desc[UR14][R12.64], R42 ;  /* 0x0000002a0c007986 */ /* 0x0005e2000c10150e */
[----:B-1----:R-:W-:-:S02]  /*e4a0*/  LEA.HI.X.SX32 R37, R30, R2, 0x1, P3 ;  /* 0x000000021e257211 */ /* 0x002fc400018f0eff */
[-C--:B------:R-:W-:Y:S01]  /*e4b0*/  LEA R28, P3, R41, R0.reuse, 0x1 ;  /* 0x00000000291c7211 */ /* 0x080fe200078608ff */
[C---:B--2---:R-:W-:Y:S01]  /*e4c0*/  IMAD R13, R60.reuse, 0x2, R15 ;  /* 0x000000023c0d7824 */ /* 0x044fe200078e020f */
[----:B------:R-:W-:Y:S01]  /*e4d0*/  LEA R30, P4, R31, R0, 0x1 ;  /* 0x000000001f1e7211 */ /* 0x000fe200078808ff */
[----:B------:R1:W-:Y:S01]  /*e4e0*/  STG.E.U16 desc[UR14][R36.64], R8 ;  /* 0x0000000824007986 */ /* 0x0003e2000c10150e */
[-C--:B------:R-:W-:Y:S01]  /*e4f0*/  LEA.HI.X.SX32 R29, R41, R2.reuse, 0x1, P3 ;  /* 0x00000002291d7211 */ /* 0x080fe200018f0eff */
[----:B------:R-:W-:Y:S01]  /*e500*/  IMAD R32, R60, 0x2, R13 ;  /* 0x000000023c207824 */ /* 0x000fe200078e020d */
[----:B------:R-:W-:Y:S02]  /*e510*/  PRMT R42, R8, 0x7632, R42 ;  /* 0x00007632082a7816 */ /* 0x000fe4000000002a */
[----:B------:R-:W-:Y:S01]  /*e520*/  LEA.HI.X.SX32 R31, R31, R2, 0x1, P4 ;  /* 0x000000021f1f7211 */ /* 0x000fe200020f0eff */
[----:B------:R-:W-:Y:S01]  /*e530*/  IMAD R12, R60, 0x2, R32 ;  /* 0x000000023c0c7824 */ /* 0x000fe200078e0220 */
[----:B------:R2:W-:Y:S01]  /*e540*/  STG.E.U16 desc[UR14][R28.64], R9 ;  /* 0x000000091c007986 */ /* 0x0005e2000c10150e */
[----:B------:R-:W-:-:S02]  /*e550*/  PRMT R41, R9, 0x7632, R41 ;  /* 0x0000763209297816 */ /* 0x000fc40000000029 */
[C---:B-1----:R-:W-:Y:S01]  /*e560*/  LEA R8, P3, R40.reuse, R0, 0x1 ;  /* 0x0000000028087211 */ /* 0x042fe200078608ff */
[----:B------:R1:W-:Y:S03]  /*e570*/  STG.E.U16 desc[UR14][R30.64], R10 ;  /* 0x0000000a1e007986 */ /* 0x0003e6000c10150e */
[----:B--2---:R-:W-:Y:S02]  /*e580*/  LEA.HI.X.SX32 R9, R40, R2, 0x1, P3 ;  /* 0x0000000228097211 */ /* 0x004fe400018f0eff */
[C---:B------:R-:W-:Y:S02]  /*e590*/  LEA R36, P3, R39.reuse, R0, 0x1 ;  /* 0x0000000027247211 */ /* 0x040fe400078608ff */
[----:B-1----:R-:W-:Y:S02]  /*e5a0*/  LEA R30, R60, R12, 0x1 ;  /* 0x0000000c3c1e7211 */ /* 0x002fe400078e08ff */
[----:B------:R-:W-:-:S02]  /*e5b0*/  LEA.HI.X.SX32 R37, R39, R2, 0x1, P3 ;  /* 0x0000000227257211 */ /* 0x000fc400018f0eff */
[-C--:B------:R-:W-:Y:S01]  /*e5c0*/  LEA R6, P3, R18, R0.reuse, 0x1 ;  /* 0x0000000012067211 */ /* 0x080fe200078608ff */
[----:B------:R-:W-:Y:S01]  /*e5d0*/  IMAD R31, R60, 0x2, R30 ;  /* 0x000000023c1f7824 */ /* 0x000fe200078e021e */
[C---:B------:R-:W-:Y:S02]  /*e5e0*/  LEA R28, P4, R3.reuse, R0, 0x1 ;  /* 0x00000000031c7211 */ /* 0x040fe400078808ff */
[-C--:B------:R-:W-:Y:S01]  /*e5f0*/  LEA.HI.X.SX32 R7, R18, R2.reuse, 0x1, P3 ;  /* 0x0000000212077211 */ /* 0x080fe200018f0eff */
[----:B------:R-:W-:Y:S01]  /*e600*/  IMAD R10, R60, 0x2, R31 ;  /* 0x000000023c0a7824 */ /* 0x000fe200078e021f */
[----:B------:R-:W-:-:S03]  /*e610*/  LEA.HI.X.SX32 R29, R3, R2, 0x1, P4 ;  /* 0x00000002031d7211 */ /* 0x000fc600020f0eff */
[----:B------:R-:W-:Y:S01]  /*e620*/  IMAD R3, R60, 0x2, R10 ;  /* 0x000000023c037824 */ /* 0x000fe200078e020a */
[----:B------:R1:W-:Y:S01]  /*e630*/  STL.64 [R1+0xf0], R6 ;  /* 0x0000f00601007387 */ /* 0x0003e20000100a00 */
[CC--:B------:R-:W-:Y:S02]  /*e640*/  LEA R22, P3, R16.reuse, R0.reuse, 0x1 ;  /* 0x0000000010167211 */ /* 0x0c0fe400078608ff */
[C---:B------:R-:W-:Y:S01]  /*e650*/  LEA R20, P4, R35.reuse, R0, 0x1 ;  /* 0x0000000023147211 */ /* 0x040fe200078808ff */
[----:B------:R2:W-:Y:S01]  /*e660*/  STG.E.U16 desc[UR14][R8.64], R11 ;  /* 0x0000000b08007986 */ /* 0x0005e2000c10150e */
[----:B------:R-:W-:Y:S02]  /*e670*/  LEA.HI.X.SX32 R23, R16, R2, 0x1, P3 ;  /* 0x0000000210177211 */ /* 0x000fe400018f0eff */
[----:B-1----:R-:W-:Y:S02]  /*e680*/  LEA R6, P5, R38, R0, 0x1 ;  /* 0x0000000026067211 */ /* 0x002fe400078a08ff */
[----:B------:R-:W-:-:S02]  /*e690*/  LEA.HI.X.SX32 R21, R35, R2, 0x1, P4 ;  /* 0x0000000223157211 */ /* 0x000fc400020f0eff */
[----:B--2---:R-:W-:Y:S02]  /*e6a0*/  LEA R8, R60, R3, 0x1 ;  /* 0x000000033c087211 */ /* 0x004fe400078e08ff */
[----:B------:R-:W-:Y:S01]  /*e6b0*/  LEA.HI.X.SX32 R7, R38, R2, 0x1, P5 ;  /* 0x0000000226077211 */ /* 0x000fe200028f0eff */
[----:B------:R1:W-:Y:S01]  /*e6c0*/  STG.E.U16 desc[UR14][R28.64], R42 ;  /* 0x0000002a1c007986 */ /* 0x0003e2000c10150e */
[----:B------:R-:W-:-:S03]  /*e6d0*/  LEA R24, P3, R17, R0, 0x1 ;  /* 0x0000000011187211 */ /* 0x000fc600078608ff */
[----:B------:R-:W-:Y:S04]  /*e6e0*/  STL.64 [R1+0x498], R6 ;  /* 0x0004980601007387 */ /* 0x000fe80000100a00 */
[----:B------:R-:W-:Y:S01]  /*e6f0*/  STL.64 [R1+0xe8], R22 ;  /* 0x0000e81601007387 */ /* 0x000fe20000100a00 */
[----:B-1----:R-:W-:-:S03]  /*e700*/  IMAD R29, R60, 0x2, R8 ;  /* 0x000000023c1d7824 */ /* 0x002fc600078e0208 */
[----:B------:R1:W-:Y:S01]  /*e710*/  STL.64 [R1+0xe0], R20 ;  /* 0x0000e01401007387 */ /* 0x0003e20000100a00 */
[----:B------:R-:W-:Y:S01]  /*e720*/  LEA.HI.X.SX32 R25, R17, R2, 0x1, P3 ;  /* 0x0000000211197211 */ /* 0x000fe200018f0eff */
[----:B------:R-:W-:-:S04]  /*e730*/  IMAD R9, R60, 0x2, R29 ;  /* 0x000000023c097824 */ /* 0x000fc800078e021d */
[----:B------:R-:W-:Y:S01]  /*e740*/  IMAD R18, R60, 0x2, R9 ;  /* 0x000000023c127824 */ /* 0x000fe200078e0209 */
[----:B-1----:R-:W-:-:S04]  /*e750*/  LEA R20, P5, R34, R0, 0x1 ;  /* 0x0000000022147211 */ /* 0x002fc800078a08ff */
[----:B------:R-:W-:Y:S01]  /*e760*/  LEA.HI.X.SX32 R21, R34, R2, 0x1, P5 ;  /* 0x0000000222157211 */ /* 0x000fe200028f0eff */
[----:B------:R1:W-:Y:S01]  /*e770*/  STL.64 [R1+0xd0], R24 ;  /* 0x0000d01801007387 */ /* 0x0003e20000100a00 */
[C---:B------:R-:W-:Y:S02]  /*e780*/  LEA R22, P4, R19.reuse, R0, 0x1 ;  /* 0x0000000013167211 */ /* 0x040fe400078808ff */
[----:B------:R-:W-:Y:S01]  /*e790*/  LEA R28, R60, R18, 0x1 ;  /* 0x000000123c1c7211 */ /* 0x000fe200078e08ff */
[----:B------:R2:W-:Y:S01]  /*e7a0*/  STL.64 [R1+0xc0], R20 ;  /* 0x0000c01401007387 */ /* 0x0005e20000100a00 */
[----:B------:R-:W-:Y:S02]  /*e7b0*/  LEA.HI.X.SX32 R23, R19, R2, 0x1, P4 ;  /* 0x0000000213177211 */ /* 0x000fe400020f0eff */
[-C--:B------:R-:W-:Y:S02]  /*e7c0*/  LEA R6, P4, R33, R0.reuse, 0x1 ;  /* 0x0000000021067211 */ /* 0x080fe400078808ff */
[----:B-1----:R-:W-:-:S02]  /*e7d0*/  LEA R24, P5, R15, R0, 0x1 ;  /* 0x000000000f187211 */ /* 0x002fc400078a08ff */
[----:B--2---:R-:W-:Y:S02]  /*e7e0*/  LEA R20, P3, R14, R0, 0x1 ;  /* 0x000000000e147211 */ /* 0x004fe400078608ff */
[-C--:B------:R-:W-:Y:S01]  /*e7f0*/  LEA.HI.X.SX32 R25, R15, R2.reuse, 0x1, P5 ;  /* 0x000000020f197211 */ /* 0x080fe200028f0eff */
[----:B------:R-:W-:Y:S01]  /*e800*/  IMAD R16, R60, 0x2, R28 ;  /* 0x000000023c107824 */ /* 0x000fe200078e021c */
[-C--:B------:R-:W-:Y:S01]  /*e810*/  LEA.HI.X.SX32 R21, R14, R2.reuse, 0x1, P3 ;  /* 0x000000020e157211 */ /* 0x080fe200018f0eff */
[----:B------:R-:W-:Y:S01]  /*e820*/  STL.64 [R1+0xc8], R22 ;  /* 0x0000c81601007387 */ /* 0x000fe20000100a00 */
[----:B------:R-:W-:Y:S01]  /*e830*/  LEA.HI.X.SX32 R7, R33, R2, 0x1, P4 ;  /* 0x0000000221077211 */ /* 0x000fe200020f0eff */
[----:B------:R-:W-:Y:S01]  /*e840*/  IMAD R17, R60, 0x2, R16 ;  /* 0x000000023c117824 */ /* 0x000fe200078e0210 */
[----:B------:R-:W-:Y:S01]  /*e850*/  LEA R26, P4, R32, R0, 0x1 ;  /* 0x00000000201a7211 */ /* 0x000fe200078808ff */
[----:B------:R-:W-:Y:S04]  /*e860*/  STL.64 [R1+0x468], R24 ;  /* 0x0004681801007387 */ /* 0x000fe80000100a00 */
[----:B------:R1:W-:Y:S01]  /*e870*/  STL.64 [R1+0xb8], R20 ;  /* 0x0000b81401007387 */ /* 0x0003e20000100a00 */
[----:B------:R-:W-:Y:S01]  /*e880*/  IMAD R19, R60, 0x2, R17 ;  /* 0x000000023c137824 */ /* 0x000fe200078e0211 */
[----:B------:R-:W-:-:S02]  /*e890*/  LEA.HI.X.SX32 R27, R32, R2, 0x1, P4 ;  /* 0x00000002201b7211 */ /* 0x000fc400020f0eff */
[----:B------:R2:W-:Y:S01]  /*e8a0*/  STL.64 [R1+0xb0], R6 ;  /* 0x0000b00601007387 */ /* 0x0005e20000100a00 */
[CC--:B-1----:R-:W-:Y:S02]  /*e8b0*/  LEA R20, P3, R13.reuse, R0.reuse, 0x1 ;  /* 0x000000000d147211 */ /* 0x0c2fe400078608ff */
[C---:B--2---:R-:W-:Y:S02]  /*e8c0*/  LEA R6, P5, R12.reuse, R0, 0x1 ;  /* 0x000000000c067211 */ /* 0x044fe400078a08ff */
[-C--:B------:R-:W-:Y:S02]  /*e8d0*/  LEA.HI.X.SX32 R21, R13, R2.reuse, 0x1, P3 ;  /* 0x000000020d157211 */ /* 0x080fe400018f0eff */
[----:B------:R-:W-:Y:S01]  /*e8e0*/  LEA.HI.X.SX32 R7, R12, R2, 0x1, P5 ;  /* 0x000000020c077211 */ /* 0x000fe200028f0eff */
[----:B------:R-:W-:Y:S01]  /*e8f0*/  STL.64 [R1+0x458], R26 ;  /* 0x0004581a01007387 */ /* 0x000fe20000100a00 */
[----:B------:R-:W-:-:S03]  /*e900*/  LEA R15, R60, R19, 0x1 ;  /* 0x000000133c0f7211 */ /* 0x000fc600078e08ff */
[----:B------:R1:W-:Y:S01]  /*e910*/  STL.64 [R1+0xa0], R20 ;  /* 0x0000a01401007387 */ /* 0x0003e20000100a00 */
[C---:B------:R-:W-:Y:S01]  /*e920*/  LEA R22, P4, R31.reuse, R0, 0x1 ;  /* 0x000000001f167211 */ /* 0x040fe200078808ff */
[----:B------:R-:W-:Y:S02]  /*e930*/  IMAD R14, R60, 0x2, R15 ;  /* 0x000000023c0e7824 */ /* 0x000fe400078e020f */
[----:B------:R2:W-:Y:S01]  /*e940*/  STL.64 [R1+0x30], R6 ;  /* 0x0000300601007387 */ /* 0x0005e20000100a00 */
[----:B------:R-:W-:Y:S02]  /*e950*/  LEA.HI.X.SX32 R23, R31, R2, 0x1, P4 ;  /* 0x000000021f177211 */ /* 0x000fe400020f0eff */
[-C--:B-1----:R-:W-:Y:S02]  /*e960*/  LEA R20, P3, R30, R0.reuse, 0x1 ;  /* 0x000000001e147211 */ /* 0x082fe400078608ff */
[----:B--2---:R-:W-:Y:S02]  /*e970*/  LEA R6, P5, R10, R0, 0x1 ;  /* 0x000000000a067211 */ /* 0x004fe400078a08ff */
[-C--:B------:R-:W-:Y:S01]  /*e980*/  LEA.HI.X.SX32 R21, R30, R2.reuse, 0x1, P3 ;  /* 0x000000021e157211 */ /* 0x080fe200018f0eff */
[----:B------:R-:W-:Y:S01]  /*e990*/  IMAD R13, R60, 0x2, R14 ;  /* 0x000000023c0d7824 */ /* 0x000fe200078e020e */
[----:B------:R-:W-:-:S02]  /*e9a0*/  LEA.HI.X.SX32 R7, R10, R2, 0x1, P5 ;  /* 0x000000020a077211 */ /* 0x000fc400028f0eff */
[CC--:B------:R-:W-:Y:S01]  /*e9b0*/  LEA R50, P5, R29.reuse, R0.reuse, 0x1 ;  /* 0x000000001d327211 */ /* 0x0c0fe200078a08ff */
[----:B------:R-:W-:Y:S01]  /*e9c0*/  STL.64 [R1+0x448], R20 ;  /* 0x0004481401007387 */ /* 0x000fe20000100a00 */
[----:B------:R-:W-:Y:S01]  /*e9d0*/  IMAD R12, R60, 0x2, R13 ;  /* 0x000000023c0c7824 */ /* 0x000fe200078e020d */
[----:B------:R-:W-:Y:S02]  /*e9e0*/  LEA R48, P4, R8, R0, 0x1 ;  /* 0x0000000008307211 */ /* 0x000fe400078808ff */
[----:B------:R-:W-:Y:S01]  /*e9f0*/  STL.64 [R1+0x470], R22 ;  /* 0x0004701601007387 */ /* 0x000fe20000100a00 */
[----:B------:R-:W-:Y:S02]  /*ea00*/  LEA.HI.X.SX32 R51, R29, R2, 0x1, P5 ;  /* 0x000000021d337211 */ /* 0x000fe400028f0eff */
[----:B------:R-:W-:Y:S01]  /*ea10*/  LEA R38, P5, R28, R0, 0x1 ;  /* 0x000000001c267211 */ /* 0x000fe200078a08ff */
[----:B------:R1:W-:Y:S01]  /*ea20*/  STL.64 [R1+0x18], R6 ;  /* 0x0000180601007387 */ /* 0x0003e20000100a00 */
[----:B------:R-:W-:-:S02]  /*ea30*/  LEA.HI.X.SX32 R49, R8, R2, 0x1, P4 ;  /* 0x0000000208317211 */ /* 0x000fc400020f0eff */
[----:B------:R-:W-:Y:S02]  /*ea40*/  LEA R11, R60, R12, 0x1 ;  /* 0x0000000c3c0b7211 */ /* 0x000fe400078e08ff */
[----:B------:R-:W-:Y:S02]  /*ea50*/  LEA.HI.X.SX32 R39, R28, R2, 0x1, P5 ;  /* 0x000000021c277211 */ /* 0x000fe400028f0eff */
[-C--:B------:R-:W-:Y:S02]  /*ea60*/  LEA R42, P5, R19, R0.reuse, 0x1 ;  /* 0x00000000132a7211 */ /* 0x080fe400078a08ff */
[----:B-1----:R-:W-:-:S04]  /*ea70*/  LEA R6, P3, R3, R0, 0x1 ;  /* 0x0000000003067211 */ /* 0x002fc800078608ff */
[----:B------:R-:W-:Y:S01]  /*ea80*/  LEA.HI.X.SX32 R7, R3, R2, 0x1, P3 ;  /* 0x0000000203077211 */ /* 0x000fe200018f0eff */
[----:B------:R-:W-:Y:S01]  /*ea90*/  STL.64 [R1+0x478], R48 ;  /* 0x0004783001007387 */ /* 0x000fe20000100a00 */
[-C--:B------:R-:W-:Y:S01]  /*eaa0*/  LEA R54, P3, R9, R0.reuse, 0x1 ;  /* 0x0000000009367211 */ /* 0x080fe200078608ff */
[----:B------:R-:W-:Y:S01]  /*eab0*/  IMAD R10, R60, 0x2, R11 ;  /* 0x000000023c0a7824 */ /* 0x000fe200078e020b */
[----:B------:R-:W-:Y:S01]  /*eac0*/  LEA R52, P4, R18, R0, 0x1 ;  /* 0x0000000012347211 */ /* 0x000fe200078808ff */
[----:B------:R1:W-:Y:S01]  /*ead0*/  STL.64 [R1+0x10], R6 ;  /* 0x0000100601007387 */ /* 0x0003e20000100a00 */
[-C--:B------:R-:W-:Y:S02]  /*eae0*/  LEA.HI.X.SX32 R43, R19, R2.reuse, 0x1, P5 ;  /* 0x00000002132b7211 */ /* 0x080fe400028f0eff */
[-C--:B------:R-:W-:Y:S01]  /*eaf0*/  LEA.HI.X.SX32 R55, R9, R2.reuse, 0x1, P3 ;  /* 0x0000000209377211 */ /* 0x080fe200018f0eff */
[----:B------:R-:W-:Y:S01]  /*eb00*/  IMAD R3, R60, 0x2, R10 ;  /* 0x000000023c037824 */ /* 0x000fe200078e020a */
[----:B------:R-:W-:-:S02]  /*eb10*/  LEA.HI.X.SX32 R53, R18, R2, 0x1, P4 ;  /* 0x0000000212357211 */ /* 0x000fc400020f0eff */
[-C--:B------:R-:W-:Y:S02]  /*eb20*/  LEA R46, P3, R16, R0.reuse, 0x1 ;  /* 0x00000000102e7211 */ /* 0x080fe400078608ff */
[-C--:B-1----:R-:W-:Y:S01]  /*eb30*/  LEA R6, P5, R13, R0.reuse, 0x1 ;  /* 0x000000000d067211 */ /* 0x082fe200078a08ff */
[----:B------:R-:W-:Y:S01]  /*eb40*/  STL.64 [R1+0x480], R50 ;  /* 0x0004803201007387 */ /* 0x000fe20000100a00 */
[----:B------:R-:W-:Y:S02]  /*eb50*/  LEA R44, P4, R17, R0, 0x1 ;  /* 0x00000000112c7211 */ /* 0x000fe400078808ff */
[-C--:B------:R-:W-:Y:S01]  /*eb60*/  LEA.HI.X.SX32 R7, R13, R2.reuse, 0x1, P5 ;  /* 0x000000020d077211 */ /* 0x080fe200028f0eff */
[----:B------:R-:W-:Y:S01]  /*eb70*/  STL.64 [R1+0x488], R54 ;  /* 0x0004883601007387 */ /* 0x000fe20000100a00 */
[----:B------:R-:W-:Y:S01]  /*eb80*/  IMAD R8, R60, 0x2, R3 ;  /* 0x000000023c087824 */ /* 0x000fe200078e0203 */
[-C--:B------:R-:W-:Y:S02]  /*eb90*/  LEA.HI.X.SX32 R47, R16, R2.reuse, 0x1, P3 ;  /* 0x00000002102f7211 */ /* 0x080fe400018f0eff */
[----:B------:R-:W-:Y:S01]  /*eba0*/  STL.64 [R1+0x4a8], R52 ;  /* 0x0004a83401007387 */ /* 0x000fe20000100a00 */
[----:B------:R-:W-:-:S02]  /*ebb0*/  LEA.HI.X.SX32 R45, R17, R2, 0x1, P4 ;  /* 0x00000002112d7211 */ /* 0x000fc400020f0eff */
[----:B------:R-:W-:Y:S01]  /*ebc0*/  LEA R40, P3, R15, R0, 0x1 ;  /* 0x000000000f287211 */ /* 0x000fe200078608ff */
[----:B------:R1:W-:Y:S04]  /*ebd0*/  STG.E.U16 desc[UR14][R36.64], R41 ;  /* 0x0000002924007986 */ /* 0x0003e8000c10150e */
[----:B------:R-:W-:Y:S01]  /*ebe0*/  STL.64 [R1+0x4b8], R38 ;  /* 0x0004b82601007387 */ /* 0x000fe20000100a00 */
[----:B------:R-:W-:-:S03]  /*ebf0*/  LEA R9, R60, R8, 0x1 ;  /* 0x000000083c097211 */ /* 0x000fc600078e08ff */
[----:B------:R2:W-:Y:S01]  /*ec00*/  STL.64 [R1+0x90], R6 ;  /* 0x0000900601007387 */ /* 0x0005e20000100a00 */
[C---:B-1----:R-:W-:Y:S02]  /*ec10*/  LEA R36, P4, R14.reuse, R0, 0x1 ;  /* 0x000000000e247211 */ /* 0x042fe400078808ff */
[-C--:B------:R-:W-:Y:S02]  /*ec20*/  LEA.HI.X.SX32 R41, R15, R2.reuse, 0x1, P3 ;  /* 0x000000020f297211 */ /* 0x080fe400018f0eff */
[----:B------:R-:W-:Y:S02]  /*ec30*/  LEA.HI.X.SX32 R37, R14, R2, 0x1, P4 ;  /* 0x000000020e257211 */ /* 0x000fe400020f0eff */
[-C--:B--2---:R-:W-:Y:S02]  /*ec40*/  LEA R6, P5, R10, R0.reuse, 0x1 ;  /* 0x000000000a067211 */ /* 0x084fe400078a08ff */
[-C--:B------:R-:W-:Y:S02]  /*ec50*/  LEA R56, P3, R12, R0.reuse, 0x1 ;  /* 0x000000000c387211 */ /* 0x080fe400078608ff */
[----:B------:R-:W-:-:S02]  /*ec60*/  LEA R58, P4, R11, R0, 0x1 ;  /* 0x000000000b3a7211 */ /* 0x000fc400078808ff */
[-C--:B------:R-:W-:Y:S01]  /*ec70*/  LEA.HI.X.SX32 R7, R10, R2.reuse, 0x1, P5 ;  /* 0x000000020a077211 */ /* 0x080fe200028f0eff */
[----:B------:R-:W-:Y:S01]  /*ec80*/  IMAD R18, R60, 0x2, R9 ;  /* 0x000000023c127824 */ /* 0x000fe200078e0209 */
[-C--:B------:R-:W-:Y:S02]  /*ec90*/  LEA.HI.X.SX32 R57, R12, R2.reuse, 0x1, P3 ;  /* 0x000000020c397211 */ /* 0x080fe400018f0eff */
[----:B------:R-:W-:Y:S01]  /*eca0*/  LEA.HI.X.SX32 R59, R11, R2, 0x1, P4 ;  /* 0x000000020b3b7211 */ /* 0x000fe200020f0eff */
[----:B------:R1:W-:Y:S01]  /*ecb0*/  STL.64 [R1+0x78], R6 ;  /* 0x0000780601007387 */ /* 0x0003e20000100a00 */
[CC--:B------:R-:W-:Y:S02]  /*ecc0*/  LEA R22, P3, R3.reuse, R0.reuse, 0x1 ;  /* 0x0000000003167211 */ /* 0x0c0fe400078608ff */
[----:B------:R-:W-:Y:S01]  /*ecd0*/  LEA R20, P4, R8, R0, 0x1 ;  /* 0x0000000008147211 */ /* 0x000fe200078808ff */
[----:B------:R-:W-:Y:S01]  /*ece0*/  IMAD R17, R60, 0x2, R18 ;  /* 0x000000023c117824 */ /* 0x000fe200078e0212 */
[----:B------:R-:W-:-:S02]  /*ecf0*/  LEA.HI.X.SX32 R23, R3, R2, 0x1, P3 ;  /* 0x0000000203177211 */ /* 0x000fc400018f0eff */
[----:B------:R-:W-:Y:S02]  /*ed00*/  LEA.HI.X.SX32 R21, R8, R2, 0x1, P4 ;  /* 0x0000000208157211 */ /* 0x000fe400020f0eff */
[----:B-1----:R-:W-:Y:S01]  /*ed10*/  LEA R6, P5, R9, R0, 0x1 ;  /* 0x0000000009067211 */ /* 0x002fe200078a08ff */
[----:B------:R-:W-:-:S03]  /*ed20*/  IMAD R16, R60, 0x2, R17 ;  /* 0x000000023c107824 */ /* 0x000fc600078e0211 */
[----:B------:R-:W-:Y:S01]  /*ed30*/  LEA.HI.X.SX32 R7, R9, R2, 0x1, P5 ;  /* 0x0000000209077211 */ /* 0x000fe200028f0eff */
[----:B------:R1:W-:Y:S04]  /*ed40*/  STL.64 [R1+0x70], R22 ;  /* 0x0000701601007387 */ /* 0x0003e80000100a00 */
[----:B------:R2:W-:Y:S04]  /*ed50*/  STL.64 [R1+0x68], R20 ;  /* 0x0000681401007387 */ /* 0x0005e80000100a00 */
[----:B------:R3:W-:Y:S01]  /*ed60*/  STL.64 [R1+0x60], R6 ;  /* 0x0000600601007387 */ /* 0x0007e20000100a00 */
[----:B-1----:R-:W-:-:S02]  /*ed70*/  LEA R22, P3, R18, R0, 0x1 ;  /* 0x0000000012167211 */ /* 0x002fc400078608ff */
[C---:B--2---:R-:W-:Y:S02]  /*ed80*/  LEA R20, P4, R17.reuse, R0, 0x1 ;  /* 0x0000000011147211 */ /* 0x044fe400078808ff */
[----:B------:R-:W-:Y:S02]  /*ed90*/  LEA.HI.X.SX32 R23, R18, R2, 0x1, P3 ;  /* 0x0000000212177211 */ /* 0x000fe400018f0eff */
[C---:B---3--:R-:W-:Y:S02]  /*eda0*/  LEA R6, P5, R16.reuse, R0, 0x1 ;  /* 0x0000000010067211 */ /* 0x048fe400078a08ff */
[-C--:B------:R-:W-:Y:S02]  /*edb0*/  LEA.HI.X.SX32 R21, R17, R2.reuse, 0x1, P4 ;  /* 0x0000000211157211 */ /* 0x080fe400020f0eff */
[----:B------:R-:W-:Y:S01]  /*edc0*/  LEA.HI.X.SX32 R7, R16, R2, 0x1, P5 ;  /* 0x0000000210077211 */ /* 0x000fe200028f0eff */
[----:B------:R-:W-:Y:S04]  /*edd0*/  STL.64 [R1+0x58], R22 ;  /* 0x0000581601007387 */ /* 0x000fe80000100a00 */
[----:B------:R-:W-:Y:S04]  /*ede0*/  STL.64 [R1+0x50], R20 ;  /* 0x0000501401007387 */ /* 0x000fe80000100a00 */
[----:B------:R1:W-:Y:S04]  /*edf0*/  STL.64 [R1+0x48], R6 ;  /* 0x0000480601007387 */ /* 0x0003e80000100a00 */
[----:B------:R-:W2:Y:S01]  /*ee00*/  LDL.LU.64 R38, [R1+0xf0] ;  /* 0x0000f00001267983 */ /* 0x000ea20000300a00 */
[----:B------:R-:W-:-:S03]  /*ee10*/  LEA R14, R60, R16, 0x1 ;  /* 0x000000103c0e7211 */ /* 0x000fc600078e08ff */
[----:B------:R-:W3:Y:S02]  /*ee20*/  LDL.LU.64 R52, [R1+0xe8] ;  /* 0x0000e80001347983 */ /* 0x000ee40000300a00 */
[----:B------:R-:W-:Y:S01]  /*ee30*/  IMAD R13, R60, 0x2, R14 ;  /* 0x000000023c0d7824 */ /* 0x000fe200078e020e */
[----:B------:R-:W-:-:S04]  /*ee40*/  LEA R18, P3, R14, R0, 0x1 ;  /* 0x000000000e127211 */ /* 0x000fc800078608ff */
[C---:B-1----:R-:W-:Y:S02]  /*ee50*/  LEA R6, P4, R13.reuse, R0, 0x1 ;  /* 0x000000000d067211 */ /* 0x042fe400078808ff */
[-C--:B------:R-:W-:Y:S02]  /*ee60*/  LEA.HI.X.SX32 R19, R14, R2.reuse, 0x1, P3 ;  /* 0x000000020e137211 */ /* 0x080fe400018f0eff */
[----:B------:R-:W-:-:S03]  /*ee70*/  LEA.HI.X.SX32 R7, R13, R2, 0x1, P4 ;  /* 0x000000020d077211 */ /* 0x000fc600020f0eff */
[----:B------:R-:W-:Y:S04]  /*ee80*/  STL.64 [R1+0x40], R18 ;  /* 0x0000401201007387 */ /* 0x000fe80000100a00 */
[----:B------:R1:W-:Y:S04]  /*ee90*/  STL.64 [R1+0x38], R6 ;  /* 0x0000380601007387 */ /* 0x0003e80000100a00 */
[----:B-1----:R-:W4:Y:S04]  /*eea0*/  LDL.LU.64 R6, [R1+0xe0] ;  /* 0x0000e00001067983 */ /* 0x002f280000300a00 */
[----:B------:R-:W5:Y:S04]  /*eeb0*/  LDL.LU.64 R54, [R1+0xd0] ;  /* 0x0000d00001367983 */ /* 0x000f680000300a00 */
[----:B------:R-:W4:Y:S04]  /*eec0*/  LDL.LU.64 R50, [R1+0xc8] ;  /* 0x0000c80001327983 */ /* 0x000f280000300a00 */
[----:B------:R-:W4:Y:S04]  /*eed0*/  LDL.LU.64 R48, [R1+0xc0] ;  /* 0x0000c00001307983 */ /* 0x000f280000300a00 */
[----:B------:R-:W4:Y:S04]  /*eee0*/  LDL.LU.64 R22, [R1+0xb8] ;  /* 0x0000b80001167983 */ /* 0x000f280000300a00 */
[----:B------:R-:W4:Y:S04]  /*eef0*/  LDL.LU.64 R24, [R1+0xb0] ;  /* 0x0000b00001187983 */ /* 0x000f280000300a00 */
[----:B------:R-:W4:Y:S04]  /*ef00*/  LDL.LU.64 R26, [R1+0xa0] ;  /* 0x0000a000011a7983 */ /* 0x000f280000300a00 */
[----:B------:R-:W4:Y:S04]  /*ef10*/  LDL.LU.64 R20, [R1+0x30] ;  /* 0x0000300001147983 */ /* 0x000f280000300a00 */
[----:B--2---:R1:W-:Y:S04]  /*ef20*/  STG.E.U16 desc[UR14][R38.64], R4 ;  /* 0x0000000426007986 */ /* 0x0043e8000c10150e */
[----:B-1----:R-:W2:Y:S04]  /*ef30*/  LDL.LU.64 R38, [R1+0x4b8] ;  /* 0x0004b80001267983 */ /* 0x002ea80000300a00 */
[----:B------:R-:W4:Y:S04]  /*ef40*/  LDL.LU R4, [R1+0x4b0] ;  /* 0x0004b00001047983 */ /* 0x000f280000300800 */
[----:B---3--:R1:W-:Y:S04]  /*ef50*/  STG.E.U16 desc[UR14][R52.64], R5 ;  /* 0x0000000534007986 */ /* 0x0083e8000c10150e */
[----:B-1----:R-:W3:Y:S04]  /*ef60*/  LDL.LU.64 R52, [R1+0x4a8] ;  /* 0x0004a80001347983 */ /* 0x002ee80000300a00 */
[----:B------:R-:W2:Y:S04]  /*ef70*/  LDL.LU R5, [R1+0x4a0] ;  /* 0x0004a00001057983 */ /* 0x000ea80000300800 */
[----:B----4-:R1:W-:Y:S04]  /*ef80*/  STG.E.U16 desc[UR14][R6.64], R4 ;  /* 0x0000000406007986 */ /* 0x0103e8000c10150e */
[----:B-1----:R-:W2:Y:S01]  /*ef90*/  LDL.LU.64 R6, [R1+0x498] ;  /* 0x0004980001067983 */ /* 0x002ea20000300a00 */
[----:B------:R-:W-:-:S03]  /*efa0*/  PRMT R4, R4, 0x7632, R4 ;  /* 0x0000763204047816 */ /* 0x000fc60000000004 */
[----:B--2---:R1:W-:Y:S04]  /*efb0*/  STG.E.U16 desc[UR14][R6.64], R5 ;  /* 0x0000000506007986 */ /* 0x0043e8000c10150e */
[----:B-1----:R-:W5:Y:S01]  /*efc0*/  LDL.LU.64 R6, [R1+0x490] ;  /* 0x0004900001067983 */ /* 0x002f620000300a00 */
[----:B------:R-:W-:Y:S01]  /*efd0*/  PRMT R5, R5, 0x7632, R5 ;  /* 0x0000763205057816 */ /* 0x000fe20000000005 */
[----:B------:R-:W-:-:S04]  /*efe0*/  IMAD R10, R60, 0x2, R13 ;  /* 0x000000023c0a7824 */ /* 0x000fc800078e020d */
[----:B------:R-:W-:-:S05]  /*eff0*/  IMAD R15, R60, 0x2, R10 ;  /* 0x000000023c0f7824 */ /* 0x000fca00078e020a */
[----:B------:R-:W-:-:S05]  /*f000*/  LEA R9, R60, R15, 0x1 ;  /* 0x0000000f3c097211 */ /* 0x000fca00078e08ff */
[----:B------:R-:W-:-:S04]  /*f010*/  IMAD R8, R60, 0x2, R9 ;  /* 0x000000023c087824 */ /* 0x000fc800078e0209 */
[----:B------:R-:W-:-:S04]  /*f020*/  IMAD R12, R60, 0x2, R8 ;  /* 0x000000023c0c7824 */ /* 0x000fc800078e0208 */
[----:B------:R-:W-:Y:S01]  /*f030*/  IMAD R11, R60, 0x2, R12 ;  /* 0x000000023c0b7824 */ /* 0x000fe200078e020c */
[----:B-----5:R1:W-:Y:S04]  /*f040*/  STG.E.U16 desc[UR14][R54.64], R6 ;  /* 0x0000000636007986 */ /* 0x0203e8000c10150e */
[----:B------:R2:W-:Y:S04]  /*f050*/  STG.E.U16 desc[UR14][R50.64], R7 ;  /* 0x0000000732007986 */ /* 0x0005e8000c10150e */
[----:B------:R4:W-:Y:S01]  /*f060*/  STG.E.U16 desc[UR14][R48.64], R4 ;  /* 0x0000000430007986 */ /* 0x0009e2000c10150e */
[----:B-1----:R-:W-:-:S03]  /*f070*/  PRMT R6, R6, 0x7632, R6 ;  /* 0x0000763206067816 */ /* 0x002fc60000000006 */
[----:B------:R-:W5:Y:S04]  /*f080*/  LDL.LU.64 R54, [R1+0x488] ;  /* 0x0004880001367983 */ /* 0x000f680000300a00 */
[----:B--2---:R-:W2:Y:S04]  /*f090*/  LDL.LU.64 R50, [R1+0x480] ;  /* 0x0004800001327983 */ /* 0x004ea80000300a00 */
[----:B----4-:R-:W4:Y:S04]  /*f0a0*/  LDL.LU.64 R48, [R1+0x478] ;  /* 0x0004780001307983 */ /* 0x010f280000300a00 */
[----:B------:R1:W-:Y:S04]  /*f0b0*/  STG.E.U16 desc[UR14][R22.64], R5 ;  /* 0x0000000516007986 */ /* 0x0003e8000c10150e */
[----:B------:R0:W-:Y:S04]  /*f0c0*/  STG.E.U16 desc[UR14][R24.64], R6 ;  /* 0x0000000618007986 */ /* 0x0001e8000c10150e */
[----:B-1----:R-:W2:Y:S04]  /*f0d0*/  LDL.LU.64 R22, [R1+0x470] ;  /* 0x0004700001167983 */ /* 0x002ea80000300a00 */
[----:B------:R-:W2:Y:S04]  /*f0e0*/  LDL.LU.64 R4, [R1+0x10] ;  /* 0x0000100001047983 */ /* 0x000ea80000300a00 */
[----:B0-----:R-:W2:Y:S01]  /*f0f0*/  LDL.LU.64 R24, [R1+0x468] ;  /* 0x0004680001187983 */ /* 0x001ea20000300a00 */
[----:B------:R-:W-:-:S02]  /*f100*/  LEA R3, R60, R11, 0x1 ;  /* 0x0000000b3c037211 */ /* 0x000fc400078e08ff */
[-C--:B------:R-:W-:Y:S02]  /*f110*/  LEA R34, P5, R10, R0.reuse, 0x1 ;  /* 0x000000000a227211 */ /* 0x080fe400078a08ff */
[C---:B------:R-:W-:Y:S01]  /*f120*/  LEA R32, P3, R15.reuse, R0, 0x1 ;  /* 0x000000000f207211 */ /* 0x040fe200078608ff */
[----:B------:R-:W-:Y:S01]  /*f130*/  IMAD R61, R60, 0x2, R3 ;  /* 0x000000023c3d7824 */ /* 0x000fe200078e0203 */
[----:B------:R-:W-:Y:S02]  /*f140*/  LEA.HI.X.SX32 R35, R10, R2, 0x1, P5 ;  /* 0x000000020a237211 */ /* 0x000fe400028f0eff */
[----:B------:R-:W-:Y:S02]  /*f150*/  LEA R28, P5, R8, R0, 0x1 ;  /* 0x00000000081c7211 */ /* 0x000fe400078a08ff */
[----:B------:R-:W-:Y:S01]  /*f160*/  LEA.HI.X.SX32 R33, R15, R2, 0x1, P3 ;  /* 0x000000020f217211 */ /* 0x000fe200018f0eff */
[----:B------:R-:W-:Y:S01]  /*f170*/  IMAD R15, R60, 0x2, R61 ;  /* 0x000000023c0f7824 */ /* 0x000fe200078e023d */
[----:B------:R-:W-:-:S02]  /*f180*/  LEA R30, P4, R9, R0, 0x1 ;  /* 0x00000000091e7211 */ /* 0x000fc400078808ff */
[----:B------:R-:W-:Y:S01]  /*f190*/  LEA.HI.X.SX32 R29, R8, R2, 0x1, P5 ;  /* 0x00000002081d7211 */ /* 0x000fe200028f0eff */
[----:B------:R-:W-:Y:S01]  /*f1a0*/  IMAD R13, R60, 0x2, R15 ;  /* 0x000000023c0d7824 */ /* 0x000fe200078e020f */
[----:B------:R-:W-:Y:S02]  /*f1b0*/  LEA R8, P5, R3, R0, 0x1 ;  /* 0x0000000003087211 */ /* 0x000fe400078a08ff */
[----:B------:R-:W-:Y:S02]  /*f1c0*/  LEA.HI.X.SX32 R31, R9, R2, 0x1, P4 ;  /* 0x00000002091f7211 */ /* 0x000fe400020f0eff */
[-C--:B------:R-:W-:Y:S02]  /*f1d0*/  LEA R18, P3, R12, R0.reuse, 0x1 ;  /* 0x000000000c127211 */ /* 0x080fe400078608ff */
[----:B------:R-:W-:Y:S02]  /*f1e0*/  LEA R16, P4, R11, R0, 0x1 ;  /* 0x000000000b107211 */ /* 0x000fe400078808ff */
[----:B------:R-:W-:-:S02]  /*f1f0*/  LEA.HI.X.SX32 R9, R3, R2, 0x1, P5 ;  /* 0x0000000203097211 */ /* 0x000fc400028f0eff */
[----:B------:R-:W-:Y:S02]  /*f200*/  LEA R3, R60, R13, 0x1 ;  /* 0x0000000d3c037211 */ /* 0x000fe400078e08ff */
[-C--:B------:R-:W-:Y:S02]  /*f210*/  LEA.HI.X.SX32 R19, R12, R2.reuse, 0x1, P3 ;  /* 0x000000020c137211 */ /* 0x080fe400018f0eff */
[----:B------:R-:W-:Y:S02]  /*f220*/  LEA.HI.X.SX32 R17, R11, R2, 0x1, P4 ;  /* 0x000000020b117211 */ /* 0x000fe400020f0eff */
[-C--:B------:R-:W-:Y:S02]  /*f230*/  LEA R10, P3, R61, R0.reuse, 0x1 ;  /* 0x000000003d0a7211 */ /* 0x080fe400078608ff */
[-C--:B------:R-:W-:Y:S02]  /*f240*/  LEA R14, P4, R15, R0.reuse, 0x1 ;  /* 0x000000000f0e7211 */ /* 0x080fe400078808ff */
[----:B------:R-:W-:-:S02]  /*f250*/  LEA R12, P5, R13, R0, 0x1 ;  /* 0x000000000d0c7211 */ /* 0x000fc400078a08ff */
[----:B------:R-:W-:Y:S02]  /*f260*/  LEA R60, P6, R3, R0, 0x1 ;  /* 0x00000000033c7211 */ /* 0x000fe400078c08ff */
[----:B------:R-:W-:Y:S02]  /*f270*/  PRMT R0, R7, 0x7632, R0 ;  /* 0x0000763207007816 */ /* 0x000fe40000000000 */
[----:B------:R-:W3:Y:S04]  /*f280*/  LDL.LU.64 R6, [R1+0x18] ;  /* 0x0000180001067983 */ /* 0x000ee80000300a00 */
[----:B--2---:R0:W-:Y:S04]  /*f290*/  STG.E.U16 desc[UR14][R24.64], R0 ;  /* 0x0000000018007986 */ /* 0x0041e8000c10150e */
[----:B0-----:R-:W2:Y:S04]  /*f2a0*/  LDL.LU.64 R24, [R1+0x460] ;  /* 0x0004600001187983 */ /* 0x001ea80000300a00 */
[----:B--2---:R0:W-:Y:S04]  /*f2b0*/  STG.E.U16 desc[UR14][R26.64], R24 ;  /* 0x000000181a007986 */ /* 0x0041e8000c10150e */
[----:B0-----:R-:W2:Y:S04]  /*f2c0*/  LDL.LU.64 R26, [R1+0x458] ;  /* 0x00045800011a7983 */ /* 0x001ea80000300a00 */
[----:B--2---:R0:W-:Y:S04]  /*f2d0*/  STG.E.U16 desc[UR14][R26.64], R25 ;  /* 0x000000191a007986 */ /* 0x0041e8000c10150e */
[----:B0-----:R-:W2:Y:S04]  /*f2e0*/  LDL.LU.64 R26, [R1+0x450] ;  /* 0x00045000011a7983 */ /* 0x001ea80000300a00 */
[----:B--2---:R0:W-:Y:S04]  /*f2f0*/  STG.E.U16 desc[UR14][R20.64], R26 ;  /* 0x0000001a14007986 */ /* 0x0041e8000c10150e */
[----:B0-----:R-:W2:Y:S01]  /*f300*/  LDL.LU.64 R20, [R1+0x448] ;  /* 0x0004480001147983 */ /* 0x001ea20000300a00 */
[----:B------:R-:W-:-:S02]  /*f310*/  PRMT R24, R24, 0x7632, R24 ;  /* 0x0000763218187816 */ /* 0x000fc40000000018 */
[----:B------:R-:W-:Y:S02]  /*f320*/  PRMT R25, R25, 0x7632, R25 ;  /* 0x0000763219197816 */ /* 0x000fe40000000019 */
[----:B------:R-:W-:Y:S01]  /*f330*/  PRMT R26, R26, 0x7632, R26 ;  /* 0x000076321a1a7816 */ /* 0x000fe2000000001a */
[----:B--2---:R0:W-:Y:S04]  /*f340*/  STG.E.U16 desc[UR14][R20.64], R27 ;  /* 0x0000001b14007986 */ /* 0x0041e8000c10150e */
[----:B0-----:R-:W2:Y:S01]  /*f350*/  LDL.LU.64 R20, [R1+0x440] ;  /* 0x0004400001147983 */ /* 0x001ea20000300a00 */
[----:B------:R-:W-:-:S03]  /*f360*/  PRMT R0, R27, 0x7632, R0 ;  /* 0x000076321b007816 */ /* 0x000fc60000000000 */
[----:B------:R0:W-:Y:S04]  /*f370*/  STG.E.U16 desc[UR14][R22.64], R24 ;  /* 0x0000001816007986 */ /* 0x0001e8000c10150e */
[----:B---3--:R-:W-:Y:S04]  /*f380*/  STG.E.U16 desc[UR14][R6.64], R25 ;  /* 0x0000001906007986 */ /* 0x008fe8000c10150e */
[----:B0-----:R-:W3:Y:S04]  /*f390*/  LDL.LU.64 R22, [R1+0x438] ;  /* 0x0004380001167983 */ /* 0x001ee80000300a00 */
[----:B------:R0:W-:Y:S04]  /*f3a0*/  STG.E.U16 desc[UR14][R4.64], R26 ;  /* 0x0000001a04007986 */ /* 0x0001e8000c10150e */
[----:B----4-:R1:W-:Y:S04]  /*f3b0*/  STG.E.U16 desc[UR14][R48.64], R0 ;  /* 0x0000000030007986 */ /* 0x0103e8000c10150e */
[----:B0-----:R-:W4:Y:S04]  /*f3c0*/  LDL.LU.64 R26, [R1+0x78] ;  /* 0x00007800011a7983 */ /* 0x001f280000300a00 */
[----:B-1----:R-:W4:Y:S04]  /*f3d0*/  LDL.LU.64 R48, [R1+0x430] ;  /* 0x0004300001307983 */ /* 0x002f280000300a00 */
[----:B--2---:R0:W-:Y:S04]  /*f3e0*/  STG.E.U16 desc[UR14][R50.64], R20 ;  /* 0x0000001432007986 */ /* 0x0041e8000c10150e */
[----:B-----5:R1:W-:Y:S04]  /*f3f0*/  STG.E.U16 desc[UR14][R54.64], R21 ;  /* 0x0000001536007986 */ /* 0x0203e8000c10150e */
[----:B0-----:R-:W2:Y:S04]  /*f400*/  LDL.LU.64 R50, [R1+0x428] ;  /* 0x0004280001327983 */ /* 0x001ea80000300a00 */
[----:B-1----:R-:W5:Y:S01]  /*f410*/  LDL.LU.64 R54, [R1+0x90] ;  /* 0x0000900001367983 */ /* 0x002f620000300a00 */
[----:B------:R-:W-:-:S02]  /*f420*/  PRMT R20, R20, 0x7632, R20 ;  /* 0x0000763214147816 */ /* 0x000fc40000000014 */
[----:B------:R-:W-:Y:S01]  /*f430*/  PRMT R21, R21, 0x7632, R21 ;  /* 0x0000763215157816 */ /* 0x000fe20000000015 */
[----:B---3--:R0:W-:Y:S01]  /*f440*/  STG.E.U16 desc[UR14][R52.64], R22 ;  /* 0x0000001634007986 */ /* 0x0081e2000c10150e */
[----:B------:R-:W-:-:S03]  /*f450*/  PRMT R0, R23, 0x7632, R0 ;  /* 0x0000763217007816 */ /* 0x000fc60000000000 */
[----:B------:R1:W-:Y:S04]  /*f460*/  STG.E.U16 desc[UR14][R38.64], R23 ;  /* 0x0000001726007986 */ /* 0x0003e8000c10150e */
[----:B------:R3:W-:Y:S01]  /*f470*/  STG.E.U16 desc[UR14][R46.64], R20 ;  /* 0x000000142e007986 */ /* 0x0007e2000c10150e */
[----:B0-----:R-:W-:-:S03]  /*f480*/  PRMT R22, R22, 0x7632, R22 ;  /* 0x0000763216167816 */ /* 0x001fc60000000016 */
[----:B------:R-:W2:Y:S04]  /*f490*/  LDL.LU.64 R52, [R1+0x38] ;  /* 0x0000380001347983 */ /* 0x000ea80000300a00 */
[----:B-1----:R-:W2:Y:S04]  /*f4a0*/  LDL.LU.64 R38, [R1+0x40] ;  /* 0x0000400001267983 */ /* 0x002ea80000300a00 */
[----:B---3--:R-:W3:Y:S04]  /*f4b0*/  LDL.LU.64 R46, [R1+0x48] ;  /* 0x00004800012e7983 */ /* 0x008ee80000300a00 */
[----:B------:R0:W-:Y:S04]  /*f4c0*/  STG.E.U16 desc[UR14][R44.64], R21 ;  /* 0x000000152c007986 */ /* 0x0001e8000c10150e */
[----:B------:R1:W-:Y:S04]  /*f4d0*/  STG.E.U16 desc[UR14][R42.64], R22 ;  /* 0x000000162a007986 */ /* 0x0003e8000c10150e */
[----:B------:R1:W-:Y:S04]  /*f4e0*/  STG.E.U16 desc[UR14][R40.64], R0 ;  /* 0x0000000028007986 */ /* 0x0003e8000c10150e */
[----:B0-----:R-:W3:Y:S04]  /*f4f0*/  LDL.LU.64 R20, [R1+0x58] ;  /* 0x0000580001147983 */ /* 0x001ee80000300a00 */
[----:B------:R-:W3:Y:S04]  /*f500*/  LDL.LU.64 R44, [R1+0x50] ;  /* 0x00005000012c7983 */ /* 0x000ee80000300a00 */
[----:B-1----:R-:W3:Y:S04]  /*f510*/  LDL.LU.64 R42, [R1+0x60] ;  /* 0x00006000012a7983 */ /* 0x002ee80000300a00 */
[----:B------:R-:W3:Y:S04]  /*f520*/  LDL.LU.64 R40, [R1+0x68] ;  /* 0x0000680001287983 */ /* 0x000ee80000300a00 */
[----:B----4-:R0:W-:Y:S04]  /*f530*/  STG.E.U16 desc[UR14][R36.64], R48 ;  /* 0x0000003024007986 */ /* 0x0101e8000c10150e */
[----:B0-----:R-:W4:Y:S01]  /*f540*/  LDL.LU.64 R36, [R1+0x70] ;  /* 0x0000700001247983 */ /* 0x001f220000300a00 */
[----:B------:R-:W-:-:S03]  /*f550*/  PRMT R48, R48, 0x7632, R48 ;  /* 0x0000763230307816 */ /* 0x000fc60000000030 */
[----:B-----5:R-:W-:Y:S04]  /*f560*/  STG.E.U16 desc[UR14][R54.64], R49 ;  /* 0x0000003136007986 */ /* 0x020fe8000c10150e */
[----:B--2---:R0:W-:Y:S04]  /*f570*/  STG.E.U16 desc[UR14][R56.64], R50 ;  /* 0x0000003238007986 */ /* 0x0041e8000c10150e */
[----:B------:R1:W-:Y:S04]  /*f580*/  STG.E.U16 desc[UR14][R58.64], R51 ;  /* 0x000000333a007986 */ /* 0x0003e8000c10150e */
[----:B0-----:R-:W2:Y:S04]  /*f590*/  LDL.LU.64 R56, [R1+0x420] ;  /* 0x0004200001387983 */ /* 0x001ea80000300a00 */
[----:B-1----:R-:W5:Y:S04]  /*f5a0*/  LDL.LU.64 R58, [R1+0x418] ;  /* 0x00041800013a7983 */ /* 0x002f680000300a00 */
[----:B------:R-:W5:Y:S04]  /*f5b0*/  LDL.LU R54, [R1+0x2e4] ;  /* 0x0002e40001367983 */ /* 0x000f680000300800 */
[----:B------:R0:W-:Y:S04]  /*f5c0*/  STG.E.U16 desc[UR14][R26.64], R48 ;  /* 0x000000301a007986 */ /* 0x0001e8000c10150e */
[----:B0-----:R-:W5:Y:S04]  /*f5d0*/  LDL.LU R26, [R1+0x2e0] ;  /* 0x0002e000011a7983 */ /* 0x001f680000300800 */
[----:B------:R-:W5:Y:S04]  /*f5e0*/  LDL.LU R27, [R1+0x2ec] ;  /* 0x0002ec00011b7983 */ /* 0x000f680000300800 */
[----:B------:R-:W5:Y:S01]  /*f5f0*/  LDL.LU R55, [R1+0x2e8] ;  /* 0x0002e80001377983 */ /* 0x000f620000300800 */
[----:B------:R-:W0:Y:S02]  /*f600*/  S2R R7, SR_TID.X ;  /* 0x0000000000077919 */ /* 0x000e240000002100 */
[----:B0-----:R-:W-:-:S04]  /*f610*/  LOP3.LUT R7, R7, 0x1ff, RZ, 0xc0, !PT ;  /* 0x000001ff07077812 */ /* 0x001fc800078ec0ff */
[----:B------:R-:W-:-:S06]  /*f620*/  LEA R7, R7, UR8, 0x4 ;  /* 0x0000000807077c11 */ /* 0x000fcc000f8e20ff */
[----:B------:R-:W0:Y:S01]  /*f630*/  LDS.128 R4, [R7] ;  /* 0x0000000007047984 */ /* 0x000e220000000c00 */
[----:B------:R-:W-:Y:S02]  /*f640*/  PRMT R49, R49, 0x7632, R49 ;  /* 0x0000763231317816 */ /* 0x000fe40000000031 */
[----:B------:R-:W-:Y:S02]  /*f650*/  PRMT R50, R50, 0x7632, R50 ;  /* 0x0000763232327816 */ /* 0x000fe40000000032 */
[----:B------:R-:W-:Y:S01]  /*f660*/  PRMT R0, R51, 0x7632, R0 ;  /* 0x0000763233007816 */ /* 0x000fe20000000000 */
[----:B----4-:R-:W-:Y:S01]  /*f670*/  STG.E.U16 desc[UR14][R36.64], R49 ;  /* 0x0000003124007986 */ /* 0x010fe2000c10150e */
[-C--:B------:R-:W-:Y:S02]  /*f680*/  LEA.HI.X.SX32 R11, R61, R2.reuse, 0x1, P3 ;  /* 0x000000023d0b7211 */ /* 0x080fe400018f0eff */
[-C--:B------:R-:W-:Y:S01]  /*f690*/  LEA.HI.X.SX32 R15, R15, R2.reuse, 0x1, P4 ;  /* 0x000000020f0f7211 */ /* 0x080fe200020f0eff */
[----:B---3--:R-:W-:Y:S01]  /*f6a0*/  STG.E.U16 desc[UR14][R40.64], R50 ;  /* 0x0000003228007986 */ /* 0x008fe2000c10150e */
[----:B------:R-:W-:-:S02]  /*f6b0*/  LEA.HI.X.SX32 R13, R13, R2, 0x1, P5 ;  /* 0x000000020d0d7211 */ /* 0x000fc400028f0eff */
[----:B------:R-:W-:Y:S01]  /*f6c0*/  LEA.HI.X.SX32 R61, R3, R2, 0x1, P6 ;  /* 0x00000002033d7211 */ /* 0x000fe200030f0eff */
[----:B------:R1:W-:Y:S01]  /*f6d0*/  STG.E.U16 desc[UR14][R42.64], R0 ;  /* 0x000000002a007986 */ /* 0x0003e2000c10150e */
[----:B0-----:R-:W-:Y:S02]  /*f6e0*/  PRMT R24, R6, 0x7632, R24 ;  /* 0x0000763206187816 */ /* 0x001fe40000000018 */
[----:B------:R-:W-:Y:S01]  /*f6f0*/  PRMT R25, R7, 0x7632, R25 ;  /* 0x0000763207197816 */ /* 0x000fe20000000019 */
[----:B------:R-:W-:-:S04]  /*f700*/  UIMAD UR4, UR9, UR4, URZ ;  /* 0x00000004090472a4 */ /* 0x000fc8000f8e02ff */
[----:B------:R-:W-:Y:S02]  /*f710*/  USHF.L.U32 UR6, UR4, 0x2, URZ ;  /* 0x0000000204067899 */ /* 0x000fe400080006ff */
[----:B------:R-:W-:Y:S01]  /*f720*/  UIMAD.WIDE UR4, UR4, 0x4, URZ ;  /* 0x00000004040478a5 */ /* 0x000fe2000f8e02ff */
[----:B--2---:R-:W-:Y:S01]  /*f730*/  PRMT R2, R56, 0x7632, R2 ;  /* 0x0000763238027816 */ /* 0x004fe20000000002 */
[----:B------:R0:W-:Y:S01]  /*f740*/  STG.E.U16 desc[UR14][R20.64], R56 ;  /* 0x0000003814007986 */ /* 0x0001e2000c10150e */
[----:B------:R-:W-:Y:S02]  /*f750*/  PRMT R3, R57, 0x7632, R3 ;  /* 0x0000763239037816 */ /* 0x000fe40000000003 */
[----:B-----5:R-:W-:Y:S01]  /*f760*/  PRMT R22, R58, 0x7632, R22 ;  /* 0x000076323a167816 */ /* 0x020fe20000000016 */
[----:B------:R-:W-:Y:S01]  /*f770*/  STG.E.U16 desc[UR14][R44.64], R57 ;  /* 0x000000392c007986 */ /* 0x000fe2000c10150e */
[----:B------:R-:W-:Y:S02]  /*f780*/  PRMT R23, R59, 0x7632, R23 ;  /* 0x000076323b177816 */ /* 0x000fe40000000017 */
[----:B-1----:R-:W-:Y:S01]  /*f790*/  FSEL R0, R54, -INF , P0 ;  /* 0xff80000036007808 */ /* 0x002fe20000000000 */
[----:B------:R-:W-:Y:S01]  /*f7a0*/  STG.E.U16 desc[UR14][R46.64], R58 ;  /* 0x0000003a2e007986 */ /* 0x000fe2000c10150e */
[----:B------:R-:W1:Y:S01]  /*f7b0*/  S2R R54, SR_TID.X ;  /* 0x0000000000367919 */ /* 0x000e620000002100 */
[----:B0-----:R-:W0:Y:S02]  /*f7c0*/  LDC.64 R20, c[0x0][0x3a0] ;  /* 0x0000e800ff147b82 */ /* 0x001e240000000a00 */
[----:B------:R-:W-:Y:S04]  /*f7d0*/  STG.E.U16 desc[UR14][R38.64], R59 ;  /* 0x0000003b26007986 */ /* 0x000fe8000c10150e */
[----:B------:R-:W-:Y:S04]  /*f7e0*/  STG.E.U16 desc[UR14][R52.64], R2 ;  /* 0x0000000234007986 */ /* 0x000fe8000c10150e */
[----:B------:R-:W-:Y:S04]  /*f7f0*/  STG.E.U16 desc[UR14][R34.64], R3 ;  /* 0x0000000322007986 */ /* 0x000fe8000c10150e */
[----:B------:R-:W-:Y:S04]  /*f800*/  STG.E.U16 desc[UR14][R32.64], R22 ;  /* 0x0000001620007986 */ /* 0x000fe8000c10150e */
[----:B------:R-:W-:Y:S04]  /*f810*/  STG.E.U16 desc[UR14][R30.64], R23 ;  /* 0x000000171e007986 */ /* 0x000fe8000c10150e */
[----:B------:R-:W-:Y:S04]  /*f820*/  STG.E.U16 desc[UR14][R28.64], R4 ;  /* 0x000000041c007986 */ /* 0x000fe8000c10150e */
[----:B------:R2:W-:Y:S04]  /*f830*/  STG.E.U16 desc[UR14][R18.64], R5 ;  /* 0x0000000512007986 */ /* 0x0005e8000c10150e */
[----:B------:R3:W-:Y:S04]  /*f840*/  STG.E.U16 desc[UR14][R16.64], R6 ;  /* 0x0000000610007986 */ /* 0x0007e8000c10150e */
[----:B------:R4:W-:Y:S01]  /*f850*/  STG.E.U16 desc[UR14][R8.64], R7 ;  /* 0x0000000708007986 */ /* 0x0009e2000c10150e */
[----:B--2---:R-:W-:-:S02]  /*f860*/  PRMT R19, R5, 0x7632, R19 ;  /* 0x0000763205137816 */ /* 0x004fc40000000013 */
[----:B---3--:R-:W-:-:S05]  /*f870*/  PRMT R17, R4, 0x7632, R17 ;  /* 0x0000763204117816 */ /* 0x008fca0000000011 */
[----:B------:R4:W-:Y:S04]  /*f880*/  STG.E.U16 desc[UR14][R10.64], R17 ;  /* 0x000000110a007986 */ /* 0x0009e8000c10150e */
[----:B------:R4:W-:Y:S01]  /*f890*/  STG.E.U16 desc[UR14][R14.64], R19 ;  /* 0x000000130e007986 */ /* 0x0009e2000c10150e */
[----:B------:R-:W-:-:S03]  /*f8a0*/  FFMA R4, R0, 0.69314718246459960938, R27 ;  /* 0x3f31721800047823 */ /* 0x000fc6000000001b */
[----:B------:R4:W-:Y:S04]  /*f8b0*/  STG.E.U16 desc[UR14][R12.64], R24 ;  /* 0x000000180c007986 */ /* 0x0009e8000c10150e */
[----:B------:R4:W-:Y:S01]  /*f8c0*/  STG.E.U16 desc[UR14][R60.64], R25 ;  /* 0x000000193c007986 */ /* 0x0009e2000c10150e */
[----:B------:R-:W2:Y:S01]  /*f8d0*/  S2R R27, SR_CTAID.X ;  /* 0x00000000001b7919 */ /* 0x000ea20000002500 */
[----:B------:R-:W-:Y:S01]  /*f8e0*/  FSEL R2, R26, -INF , P1 ;  /* 0xff8000001a027808 */ /* 0x000fe20000800000 */
[----:B-1----:R-:W-:-:S04]  /*f8f0*/  IMAD.SHL.U32 R26, R54, 0x2, RZ ;  /* 0x00000002361a7824 */ /* 0x002fc800078e00ff */
[----:B------:R-:W-:Y:S01]  /*f900*/  FFMA R5, R2, 0.69314718246459960938, R55 ;  /* 0x3f31721802057823 */ /* 0x000fe20000000037 */
[----:B------:R-:W-:Y:S01]  /*f910*/  LOP3.LUT R6, R26, 0x3f8, RZ, 0xc0, !PT ;  /* 0x000003f81a067812 */ /* 0x000fe200078ec0ff */
[----:B------:R-:W-:Y:S06]  /*f920*/  BAR.SYNC.DEFER_BLOCKING 0x0 ;  /* 0x0000000000007b1d */ /* 0x000fec0000010000 */
[----:B------:R4:W-:Y:S01]  /*f930*/  STS.64 [R6+UR8], R4 ;  /* 0x0000000406007988 */ /* 0x0009e20008000a08 */
[----:B--2---:R-:W-:-:S05]  /*f940*/  PRMT R27, R54, 0x6540, R27 ;  /* 0x00006540361b7816 */ /* 0x004fca000000001b */
[C---:B------:R-:W-:Y:S02]  /*f950*/  IMAD.SHL.U32 R3, R27.reuse, 0x4, RZ ;  /* 0x000000041b037824 */ /* 0x040fe400078e00ff */
[----:B------:R-:W-:Y:S01]  /*f960*/  IMAD.HI R0, R27, 0x4, RZ ;  /* 0x000000041b007827 */ /* 0x000fe200078e02ff */
[----:B------:R-:W-:Y:S02]  /*f970*/  BAR.SYNC.DEFER_BLOCKING 0x0 ;  /* 0x0000000000007b1d */ /* 0x000fe40000010000 */
[----:B0-----:R-:W-:-:S04]  /*f980*/  IADD3 R2, P0, P1, R3, UR6, R20 ;  /* 0x0000000603027c10 */ /* 0x001fc8000f91e014 */
[----:B------:R-:W-:Y:S01]  /*f990*/  IADD3.X R3, PT, PT, R0, UR5, R21, P0, P1 ;  /* 0x0000000500037c10 */ /* 0x000fe200087e2415 */
[----:B----4-:R-:W-:Y:S08]  /*f9a0*/  @P2 EXIT ;  /* 0x000000000000294d */ /* 0x010ff00003800000 */
[----:B------:R-:W2:Y:S04]  /*f9b0*/  LDL.LU R27, [R1+0x19c] ;  /* 0x00019c00011b7983 */ /* 0x000ea80000300800 */
[----:B--2---:R-:W0:Y:S04]  /*f9c0*/  LDS R5, [R27] ;  /* 0x000000001b057984 */ /* 0x004e280000000800 */
[----:B0-----:R-:W-:Y:S01]  /*f9d0*/  STG.E desc[UR14][R2.64], R5 ;  /* 0x0000000502007986 */ /* 0x001fe2000c10190e */
[----:B------:R-:W-:Y:S05]  /*f9e0*/  EXIT ;  /* 0x000000000000794d */ /* 0x000fea0003800000 */
.L_x_2:
[----:B------:R-:W-:-:S00]  /*f9f0*/  BRA `(.L_x_2) ;  /* 0xfffffffc00fc7947 */ /* 0x000fc0000383ffff */
[----:B------:R-:W-:-:S00]  /*fa00*/  NOP ;  /* 0x0000000000007918 */ /* 0x000fc00000000000 */
[----:B------:R-:W-:-:S00]  /*fa10*/  NOP ;  /* 0x0000000000007918 */ /* 0x000fc00000000000 */
[----:B------:R-:W-:-:S00]  /*fa20*/  NOP ;  /* 0x0000000000007918 */ /* 0x000fc00000000000 */
[----:B------:R-:W-:-:S00]  /*fa30*/  NOP ;  /* 0x0000000000007918 */ /* 0x000fc00000000000 */
[----:B------:R-:W-:-:S00]  /*fa40*/  NOP ;  /* 0x0000000000007918 */ /* 0x000fc00000000000 */
[----:B------:R-:W-:-:S00]  /*fa50*/  NOP ;  /* 0x0000000000007918 */ /* 0x000fc00000000000 */
[----:B------:R-:W-:-:S00]  /*fa60*/  NOP ;  /* 0x0000000000007918 */ /* 0x000fc00000000000 */
[----:B------:R-:W-:-:S00]  /*fa70*/  NOP ;  /* 0x0000000000007918 */ /* 0x000fc00000000000 */
.L_x_3:


//--------------------- .nv.global.init           --------------------------
	.section	.nv.global.init,"aw",@progbits
.nv.global.init:
	.type		_$_str,@object
	.size		_$_str,(.L_0 - _$_str)
_$_str:
        /*0000*/ 	.byte	0x5f, 0x5f, 0x43, 0x55, 0x44, 0x41, 0x5f, 0x46, 0x54, 0x5a, 0x00
.L_0:


//--------------------- .nv.shared.attn_fwd       --------------------------
	.section	.nv.shared.attn_fwd,"aw",@nobits
	.sectionflags	@""
	.align	16
	.zero		1024


//--------------------- .nv.shared.reserved.0     --------------------------
	.section	.nv.shared.reserved.0,"aw",@nobits
	.weak		__nv_reservedSMEM_offset_0_alias
	.size		__nv_reservedSMEM_offset_0_alias, 0, 64
	.other		__nv_reservedSMEM_offset_0_alias,@"STO_CUDA_RESERVED_SHARED STV_DEFAULT"
__nv_reservedSMEM_offset_0_alias:
	.zero		0
	.zero		64


//--------------------- .nv.constant0.attn_fwd    --------------------------
	.section	.nv.constant0.attn_fwd,"a",@progbits
	.sectionflags	@""
	.align	4
.nv.constant0.attn_fwd:
	.zero		1032


//--------------------- SYMBOLS --------------------------

	.type		.nv.reservedSmem.offset0,@object
	.size		.nv.reservedSmem.offset0,0x4
	.type		.nv.reservedSmem.cap,@object
	.size		.nv.reservedSmem.cap,0x4
